//
// Generated by NVIDIA NVVM Compiler
//
// Compiler Build ID: CL-36424714
// Cuda compilation tools, release 13.0, V13.0.88
// Based on NVVM 20.0.0
//

.version 9.0
.target sm_100
.address_size 64

	// .globl	_ZN3cub18CUB_300001_SM_10006detail11EmptyKernelIvEEvv
// _ZZN3cub18CUB_300001_SM_10006detail10merge_sort30DeviceMergeSortBlockSortKernelINS2_10policy_hubIN6thrust24THRUST_300001_SM_1000_NS6detail15normal_iteratorINS6_10device_ptrIiEEEEE9Policy600ESB_PNS0_8NullTypeESB_SF_j17IntegerComparatoriSE_EEvbT0_T1_T2_T3_T4_PT6_PT7_T5_NS1_7vsmem_tEE19static_temp_storage has been demoted
// _ZZN3cub18CUB_300001_SM_10006detail10merge_sort26DeviceMergeSortMergeKernelINS2_10policy_hubIN6thrust24THRUST_300001_SM_1000_NS6detail15normal_iteratorINS6_10device_ptrIiEEEEE9Policy600ESB_PNS0_8NullTypeESB_SF_j17IntegerComparatoriSE_EEvbT2_T3_T4_PT6_PT7_T5_PSJ_SJ_NS1_7vsmem_tEE19static_temp_storage has been demoted
// _ZZN3cub18CUB_300001_SM_10006detail10merge_sort30DeviceMergeSortBlockSortKernelINS2_10policy_hubIN6thrust24THRUST_300001_SM_1000_NS6detail15normal_iteratorINS6_10device_ptrIiEEEEE9Policy600ESB_PNS0_8NullTypeESB_SF_m17IntegerComparatoriSE_EEvbT0_T1_T2_T3_T4_PT6_PT7_T5_NS1_7vsmem_tEE19static_temp_storage has been demoted
// _ZZN3cub18CUB_300001_SM_10006detail10merge_sort26DeviceMergeSortMergeKernelINS2_10policy_hubIN6thrust24THRUST_300001_SM_1000_NS6detail15normal_iteratorINS6_10device_ptrIiEEEEE9Policy600ESB_PNS0_8NullTypeESB_SF_m17IntegerComparatoriSE_EEvbT2_T3_T4_PT6_PT7_T5_PSJ_SJ_NS1_7vsmem_tEE19static_temp_storage has been demoted
.global .align 1 .b8 _ZN30_INTERNAL_78b5ae16_4_k_cu_main4cuda3std3__45__cpo5beginE[1];
.global .align 1 .b8 _ZN30_INTERNAL_78b5ae16_4_k_cu_main4cuda3std3__45__cpo3endE[1];
.global .align 1 .b8 _ZN30_INTERNAL_78b5ae16_4_k_cu_main4cuda3std3__45__cpo6cbeginE[1];
.global .align 1 .b8 _ZN30_INTERNAL_78b5ae16_4_k_cu_main4cuda3std3__45__cpo4cendE[1];
.global .align 1 .b8 _ZN30_INTERNAL_78b5ae16_4_k_cu_main4cuda3std3__45__cpo6rbeginE[1];
.global .align 1 .b8 _ZN30_INTERNAL_78b5ae16_4_k_cu_main4cuda3std3__45__cpo4rendE[1];
.global .align 1 .b8 _ZN30_INTERNAL_78b5ae16_4_k_cu_main4cuda3std3__45__cpo7crbeginE[1];
.global .align 1 .b8 _ZN30_INTERNAL_78b5ae16_4_k_cu_main4cuda3std3__45__cpo5crendE[1];
.global .align 1 .b8 _ZN30_INTERNAL_78b5ae16_4_k_cu_main4cuda3std3__432_GLOBAL__N__78b5ae16_4_k_cu_main6ignoreE[1];
.global .align 1 .b8 _ZN30_INTERNAL_78b5ae16_4_k_cu_main4cuda3std3__419piecewise_constructE[1];
.global .align 1 .b8 _ZN30_INTERNAL_78b5ae16_4_k_cu_main4cuda3std3__48in_placeE[1];
.global .align 1 .b8 _ZN30_INTERNAL_78b5ae16_4_k_cu_main4cuda3std3__420unreachable_sentinelE[1];
.global .align 1 .b8 _ZN30_INTERNAL_78b5ae16_4_k_cu_main4cuda3std3__47nulloptE[1];
.global .align 1 .b8 _ZN30_INTERNAL_78b5ae16_4_k_cu_main4cuda3std3__48unexpectE[1];
.global .align 1 .b8 _ZN30_INTERNAL_78b5ae16_4_k_cu_main4cuda3std6ranges3__45__cpo4swapE[1];
.global .align 1 .b8 _ZN30_INTERNAL_78b5ae16_4_k_cu_main4cuda3std6ranges3__45__cpo9iter_moveE[1];
.global .align 1 .b8 _ZN30_INTERNAL_78b5ae16_4_k_cu_main4cuda3std6ranges3__45__cpo5beginE[1];
.global .align 1 .b8 _ZN30_INTERNAL_78b5ae16_4_k_cu_main4cuda3std6ranges3__45__cpo3endE[1];
.global .align 1 .b8 _ZN30_INTERNAL_78b5ae16_4_k_cu_main4cuda3std6ranges3__45__cpo6cbeginE[1];
.global .align 1 .b8 _ZN30_INTERNAL_78b5ae16_4_k_cu_main4cuda3std6ranges3__45__cpo4cendE[1];
.global .align 1 .b8 _ZN30_INTERNAL_78b5ae16_4_k_cu_main4cuda3std6ranges3__45__cpo7advanceE[1];
.global .align 1 .b8 _ZN30_INTERNAL_78b5ae16_4_k_cu_main4cuda3std6ranges3__45__cpo9iter_swapE[1];
.global .align 1 .b8 _ZN30_INTERNAL_78b5ae16_4_k_cu_main4cuda3std6ranges3__45__cpo4nextE[1];
.global .align 1 .b8 _ZN30_INTERNAL_78b5ae16_4_k_cu_main4cuda3std6ranges3__45__cpo4prevE[1];
.global .align 1 .b8 _ZN30_INTERNAL_78b5ae16_4_k_cu_main4cuda3std6ranges3__45__cpo4dataE[1];
.global .align 1 .b8 _ZN30_INTERNAL_78b5ae16_4_k_cu_main4cuda3std6ranges3__45__cpo5cdataE[1];
.global .align 1 .b8 _ZN30_INTERNAL_78b5ae16_4_k_cu_main4cuda3std6ranges3__45__cpo4sizeE[1];
.global .align 1 .b8 _ZN30_INTERNAL_78b5ae16_4_k_cu_main4cuda3std6ranges3__45__cpo5ssizeE[1];
.global .align 1 .b8 _ZN30_INTERNAL_78b5ae16_4_k_cu_main4cuda3std6ranges3__45__cpo8distanceE[1];
.global .align 1 .b8 _ZN30_INTERNAL_78b5ae16_4_k_cu_main6thrust24THRUST_300001_SM_1000_NS8cuda_cub3parE[1];
.global .align 1 .b8 _ZN30_INTERNAL_78b5ae16_4_k_cu_main6thrust24THRUST_300001_SM_1000_NS8cuda_cub10par_nosyncE[1];
.global .align 1 .b8 _ZN30_INTERNAL_78b5ae16_4_k_cu_main6thrust24THRUST_300001_SM_1000_NS6system6detail10sequential3seqE[1];
.global .align 1 .b8 _ZN30_INTERNAL_78b5ae16_4_k_cu_main6thrust24THRUST_300001_SM_1000_NS6system3cpp3parE[1];
.global .align 1 .b8 _ZN30_INTERNAL_78b5ae16_4_k_cu_main6thrust24THRUST_300001_SM_1000_NS12placeholders2_1E[1];
.global .align 1 .b8 _ZN30_INTERNAL_78b5ae16_4_k_cu_main6thrust24THRUST_300001_SM_1000_NS12placeholders2_2E[1];
.global .align 1 .b8 _ZN30_INTERNAL_78b5ae16_4_k_cu_main6thrust24THRUST_300001_SM_1000_NS12placeholders2_3E[1];
.global .align 1 .b8 _ZN30_INTERNAL_78b5ae16_4_k_cu_main6thrust24THRUST_300001_SM_1000_NS12placeholders2_4E[1];
.global .align 1 .b8 _ZN30_INTERNAL_78b5ae16_4_k_cu_main6thrust24THRUST_300001_SM_1000_NS12placeholders2_5E[1];
.global .align 1 .b8 _ZN30_INTERNAL_78b5ae16_4_k_cu_main6thrust24THRUST_300001_SM_1000_NS12placeholders2_6E[1];
.global .align 1 .b8 _ZN30_INTERNAL_78b5ae16_4_k_cu_main6thrust24THRUST_300001_SM_1000_NS12placeholders2_7E[1];
.global .align 1 .b8 _ZN30_INTERNAL_78b5ae16_4_k_cu_main6thrust24THRUST_300001_SM_1000_NS12placeholders2_8E[1];
.global .align 1 .b8 _ZN30_INTERNAL_78b5ae16_4_k_cu_main6thrust24THRUST_300001_SM_1000_NS12placeholders2_9E[1];
.global .align 1 .b8 _ZN30_INTERNAL_78b5ae16_4_k_cu_main6thrust24THRUST_300001_SM_1000_NS12placeholders3_10E[1];
.global .align 1 .b8 _ZN30_INTERNAL_78b5ae16_4_k_cu_main6thrust24THRUST_300001_SM_1000_NS3seqE[1];
.global .align 1 .b8 _ZN30_INTERNAL_78b5ae16_4_k_cu_main6thrust24THRUST_300001_SM_1000_NS6deviceE[1];

.visible .entry _ZN3cub18CUB_300001_SM_10006detail11EmptyKernelIvEEvv()
{


	ret;

}
	// .globl	_ZN3cub18CUB_300001_SM_10006detail10merge_sort30DeviceMergeSortBlockSortKernelINS2_10policy_hubIN6thrust24THRUST_300001_SM_1000_NS6detail15normal_iteratorINS6_10device_ptrIiEEEEE9Policy600ESB_PNS0_8NullTypeESB_SF_j17IntegerComparatoriSE_EEvbT0_T1_T2_T3_T4_PT6_PT7_T5_NS1_7vsmem_tE
.visible .entry _ZN3cub18CUB_300001_SM_10006detail10merge_sort30DeviceMergeSortBlockSortKernelINS2_10policy_hubIN6thrust24THRUST_300001_SM_1000_NS6detail15normal_iteratorINS6_10device_ptrIiEEEEE9Policy600ESB_PNS0_8NullTypeESB_SF_j17IntegerComparatoriSE_EEvbT0_T1_T2_T3_T4_PT6_PT7_T5_NS1_7vsmem_tE(
	.param .u8 _ZN3cub18CUB_300001_SM_10006detail10merge_sort30DeviceMergeSortBlockSortKernelINS2_10policy_hubIN6thrust24THRUST_300001_SM_1000_NS6detail15normal_iteratorINS6_10device_ptrIiEEEEE9Policy600ESB_PNS0_8NullTypeESB_SF_j17IntegerComparatoriSE_EEvbT0_T1_T2_T3_T4_PT6_PT7_T5_NS1_7vsmem_tE_param_0,
	.param .align 8 .b8 _ZN3cub18CUB_300001_SM_10006detail10merge_sort30DeviceMergeSortBlockSortKernelINS2_10policy_hubIN6thrust24THRUST_300001_SM_1000_NS6detail15normal_iteratorINS6_10device_ptrIiEEEEE9Policy600ESB_PNS0_8NullTypeESB_SF_j17IntegerComparatoriSE_EEvbT0_T1_T2_T3_T4_PT6_PT7_T5_NS1_7vsmem_tE_param_1[8],
	.param .u64 .ptr .align 1 _ZN3cub18CUB_300001_SM_10006detail10merge_sort30DeviceMergeSortBlockSortKernelINS2_10policy_hubIN6thrust24THRUST_300001_SM_1000_NS6detail15normal_iteratorINS6_10device_ptrIiEEEEE9Policy600ESB_PNS0_8NullTypeESB_SF_j17IntegerComparatoriSE_EEvbT0_T1_T2_T3_T4_PT6_PT7_T5_NS1_7vsmem_tE_param_2,
	.param .align 8 .b8 _ZN3cub18CUB_300001_SM_10006detail10merge_sort30DeviceMergeSortBlockSortKernelINS2_10policy_hubIN6thrust24THRUST_300001_SM_1000_NS6detail15normal_iteratorINS6_10device_ptrIiEEEEE9Policy600ESB_PNS0_8NullTypeESB_SF_j17IntegerComparatoriSE_EEvbT0_T1_T2_T3_T4_PT6_PT7_T5_NS1_7vsmem_tE_param_3[8],
	.param .u64 .ptr .align 1 _ZN3cub18CUB_300001_SM_10006detail10merge_sort30DeviceMergeSortBlockSortKernelINS2_10policy_hubIN6thrust24THRUST_300001_SM_1000_NS6detail15normal_iteratorINS6_10device_ptrIiEEEEE9Policy600ESB_PNS0_8NullTypeESB_SF_j17IntegerComparatoriSE_EEvbT0_T1_T2_T3_T4_PT6_PT7_T5_NS1_7vsmem_tE_param_4,
	.param .u32 _ZN3cub18CUB_300001_SM_10006detail10merge_sort30DeviceMergeSortBlockSortKernelINS2_10policy_hubIN6thrust24THRUST_300001_SM_1000_NS6detail15normal_iteratorINS6_10device_ptrIiEEEEE9Policy600ESB_PNS0_8NullTypeESB_SF_j17IntegerComparatoriSE_EEvbT0_T1_T2_T3_T4_PT6_PT7_T5_NS1_7vsmem_tE_param_5,
	.param .u64 .ptr .align 1 _ZN3cub18CUB_300001_SM_10006detail10merge_sort30DeviceMergeSortBlockSortKernelINS2_10policy_hubIN6thrust24THRUST_300001_SM_1000_NS6detail15normal_iteratorINS6_10device_ptrIiEEEEE9Policy600ESB_PNS0_8NullTypeESB_SF_j17IntegerComparatoriSE_EEvbT0_T1_T2_T3_T4_PT6_PT7_T5_NS1_7vsmem_tE_param_6,
	.param .u64 .ptr .align 1 _ZN3cub18CUB_300001_SM_10006detail10merge_sort30DeviceMergeSortBlockSortKernelINS2_10policy_hubIN6thrust24THRUST_300001_SM_1000_NS6detail15normal_iteratorINS6_10device_ptrIiEEEEE9Policy600ESB_PNS0_8NullTypeESB_SF_j17IntegerComparatoriSE_EEvbT0_T1_T2_T3_T4_PT6_PT7_T5_NS1_7vsmem_tE_param_7,
	.param .align 1 .b8 _ZN3cub18CUB_300001_SM_10006detail10merge_sort30DeviceMergeSortBlockSortKernelINS2_10policy_hubIN6thrust24THRUST_300001_SM_1000_NS6detail15normal_iteratorINS6_10device_ptrIiEEEEE9Policy600ESB_PNS0_8NullTypeESB_SF_j17IntegerComparatoriSE_EEvbT0_T1_T2_T3_T4_PT6_PT7_T5_NS1_7vsmem_tE_param_8[1],
	.param .align 8 .b8 _ZN3cub18CUB_300001_SM_10006detail10merge_sort30DeviceMergeSortBlockSortKernelINS2_10policy_hubIN6thrust24THRUST_300001_SM_1000_NS6detail15normal_iteratorINS6_10device_ptrIiEEEEE9Policy600ESB_PNS0_8NullTypeESB_SF_j17IntegerComparatoriSE_EEvbT0_T1_T2_T3_T4_PT6_PT7_T5_NS1_7vsmem_tE_param_9[8]
)
.maxntid 256
{
	.reg .pred 	%p<633>;
	.reg .b16 	%rs<4>;
	.reg .b32 	%r<2347>;
	.reg .b64 	%rd<163>;
	// demoted variable
	.shared .align 16 .b8 _ZZN3cub18CUB_300001_SM_10006detail10merge_sort30DeviceMergeSortBlockSortKernelINS2_10policy_hubIN6thrust24THRUST_300001_SM_1000_NS6detail15normal_iteratorINS6_10device_ptrIiEEEEE9Policy600ESB_PNS0_8NullTypeESB_SF_j17IntegerComparatoriSE_EEvbT0_T1_T2_T3_T4_PT6_PT7_T5_NS1_7vsmem_tEE19static_temp_storage[17424];
	ld.param.u64 	%rd7, [_ZN3cub18CUB_300001_SM_10006detail10merge_sort30DeviceMergeSortBlockSortKernelINS2_10policy_hubIN6thrust24THRUST_300001_SM_1000_NS6detail15normal_iteratorINS6_10device_ptrIiEEEEE9Policy600ESB_PNS0_8NullTypeESB_SF_j17IntegerComparatoriSE_EEvbT0_T1_T2_T3_T4_PT6_PT7_T5_NS1_7vsmem_tE_param_3];
	ld.param.u64 	%rd8, [_ZN3cub18CUB_300001_SM_10006detail10merge_sort30DeviceMergeSortBlockSortKernelINS2_10policy_hubIN6thrust24THRUST_300001_SM_1000_NS6detail15normal_iteratorINS6_10device_ptrIiEEEEE9Policy600ESB_PNS0_8NullTypeESB_SF_j17IntegerComparatoriSE_EEvbT0_T1_T2_T3_T4_PT6_PT7_T5_NS1_7vsmem_tE_param_1];
	ld.param.u32 	%r513, [_ZN3cub18CUB_300001_SM_10006detail10merge_sort30DeviceMergeSortBlockSortKernelINS2_10policy_hubIN6thrust24THRUST_300001_SM_1000_NS6detail15normal_iteratorINS6_10device_ptrIiEEEEE9Policy600ESB_PNS0_8NullTypeESB_SF_j17IntegerComparatoriSE_EEvbT0_T1_T2_T3_T4_PT6_PT7_T5_NS1_7vsmem_tE_param_5];
	ld.param.u64 	%rd9, [_ZN3cub18CUB_300001_SM_10006detail10merge_sort30DeviceMergeSortBlockSortKernelINS2_10policy_hubIN6thrust24THRUST_300001_SM_1000_NS6detail15normal_iteratorINS6_10device_ptrIiEEEEE9Policy600ESB_PNS0_8NullTypeESB_SF_j17IntegerComparatoriSE_EEvbT0_T1_T2_T3_T4_PT6_PT7_T5_NS1_7vsmem_tE_param_6];
	cvta.to.global.u64 	%rd1, %rd9;
	cvta.to.global.u64 	%rd2, %rd8;
	cvta.to.global.u64 	%rd3, %rd7;
	mov.u32 	%r514, %ctaid.x;
	mov.u32 	%r515, %nctaid.x;
	mul.lo.s32 	%r1, %r514, 4352;
	add.s32 	%r516, %r515, -1;
	setp.ge.u32 	%p65, %r514, %r516;
	@%p65 bra 	$L__BB1_108;
	// begin inline asm
	griddepcontrol.wait;
	// end inline asm
	cvt.u64.u32 	%rd152, %r1;
	mov.u32 	%r2, %tid.x;
	and.b32  	%r3, %r2, 31;
	and.b32  	%r1356, %r2, 992;
	mul.lo.s32 	%r4, %r1356, 17;
	or.b32  	%r1357, %r4, %r3;
	cvt.u64.u32 	%rd153, %r1357;
	add.s64 	%rd4, %rd153, %rd152;
	shl.b64 	%rd154, %rd4, 2;
	add.s64 	%rd155, %rd2, %rd154;
	ld.global.u32 	%r1358, [%rd155];
	ld.global.u32 	%r1359, [%rd155+128];
	ld.global.u32 	%r1360, [%rd155+256];
	ld.global.u32 	%r1361, [%rd155+384];
	ld.global.u32 	%r1362, [%rd155+512];
	ld.global.u32 	%r1363, [%rd155+640];
	ld.global.u32 	%r1364, [%rd155+768];
	ld.global.u32 	%r1365, [%rd155+896];
	ld.global.u32 	%r1366, [%rd155+1024];
	ld.global.u32 	%r1367, [%rd155+1152];
	ld.global.u32 	%r1368, [%rd155+1280];
	ld.global.u32 	%r1369, [%rd155+1408];
	ld.global.u32 	%r1370, [%rd155+1536];
	ld.global.u32 	%r1371, [%rd155+1664];
	ld.global.u32 	%r1372, [%rd155+1792];
	ld.global.u32 	%r1373, [%rd155+1920];
	ld.global.u32 	%r1374, [%rd155+2048];
	// begin inline asm
	mov.u32 %r1354, %laneid;
	// end inline asm
	shr.u32 	%r1375, %r2, 5;
	mad.lo.s32 	%r1376, %r1375, 544, %r1354;
	shl.b32 	%r1377, %r1376, 2;
	mov.u32 	%r1378, _ZZN3cub18CUB_300001_SM_10006detail10merge_sort30DeviceMergeSortBlockSortKernelINS2_10policy_hubIN6thrust24THRUST_300001_SM_1000_NS6detail15normal_iteratorINS6_10device_ptrIiEEEEE9Policy600ESB_PNS0_8NullTypeESB_SF_j17IntegerComparatoriSE_EEvbT0_T1_T2_T3_T4_PT6_PT7_T5_NS1_7vsmem_tEE19static_temp_storage;
	add.s32 	%r5, %r1378, %r1377;
	st.shared.u32 	[%r5], %r1358;
	st.shared.u32 	[%r5+128], %r1359;
	st.shared.u32 	[%r5+256], %r1360;
	st.shared.u32 	[%r5+384], %r1361;
	st.shared.u32 	[%r5+512], %r1362;
	st.shared.u32 	[%r5+640], %r1363;
	st.shared.u32 	[%r5+768], %r1364;
	st.shared.u32 	[%r5+896], %r1365;
	st.shared.u32 	[%r5+1024], %r1366;
	st.shared.u32 	[%r5+1152], %r1367;
	st.shared.u32 	[%r5+1280], %r1368;
	st.shared.u32 	[%r5+1408], %r1369;
	st.shared.u32 	[%r5+1536], %r1370;
	st.shared.u32 	[%r5+1664], %r1371;
	st.shared.u32 	[%r5+1792], %r1372;
	st.shared.u32 	[%r5+1920], %r1373;
	st.shared.u32 	[%r5+2048], %r1374;
	bar.warp.sync 	-1;
	shl.b32 	%r1379, %r1354, 6;
	add.s32 	%r6, %r5, %r1379;
	ld.shared.u32 	%r1380, [%r6];
	ld.shared.u32 	%r1381, [%r6+4];
	ld.shared.u32 	%r1382, [%r6+8];
	ld.shared.u32 	%r1383, [%r6+12];
	ld.shared.u32 	%r1384, [%r6+16];
	ld.shared.u32 	%r1385, [%r6+20];
	ld.shared.u32 	%r1386, [%r6+24];
	ld.shared.u32 	%r1387, [%r6+28];
	ld.shared.u32 	%r1388, [%r6+32];
	ld.shared.u32 	%r1389, [%r6+36];
	ld.shared.u32 	%r1390, [%r6+40];
	ld.shared.u32 	%r1391, [%r6+44];
	ld.shared.u32 	%r1392, [%r6+48];
	ld.shared.u32 	%r1393, [%r6+52];
	ld.shared.u32 	%r1394, [%r6+56];
	ld.shared.u32 	%r1395, [%r6+60];
	ld.shared.u32 	%r1396, [%r6+64];
	bar.sync 	0;
	// begin inline asm
	griddepcontrol.launch_dependents;
	// end inline asm
	mad.lo.s32 	%r1397, %r1381, %r1381, -1;
	mad.lo.s32 	%r1398, %r1380, %r1380, 2;
	setp.gt.s32 	%p376, %r1397, %r1398;
	selp.b32 	%r1399, %r1381, %r1380, %p376;
	selp.b32 	%r1400, %r1380, %r1381, %p376;
	mad.lo.s32 	%r1401, %r1383, %r1383, -1;
	mad.lo.s32 	%r1402, %r1382, %r1382, 2;
	setp.gt.s32 	%p377, %r1401, %r1402;
	selp.b32 	%r1403, %r1383, %r1382, %p377;
	selp.b32 	%r1404, %r1382, %r1383, %p377;
	mad.lo.s32 	%r1405, %r1385, %r1385, -1;
	mad.lo.s32 	%r1406, %r1384, %r1384, 2;
	setp.gt.s32 	%p378, %r1405, %r1406;
	selp.b32 	%r1407, %r1385, %r1384, %p378;
	selp.b32 	%r1408, %r1384, %r1385, %p378;
	mad.lo.s32 	%r1409, %r1387, %r1387, -1;
	mad.lo.s32 	%r1410, %r1386, %r1386, 2;
	setp.gt.s32 	%p379, %r1409, %r1410;
	selp.b32 	%r1411, %r1387, %r1386, %p379;
	selp.b32 	%r1412, %r1386, %r1387, %p379;
	mad.lo.s32 	%r1413, %r1389, %r1389, -1;
	mad.lo.s32 	%r1414, %r1388, %r1388, 2;
	setp.gt.s32 	%p380, %r1413, %r1414;
	selp.b32 	%r1415, %r1389, %r1388, %p380;
	selp.b32 	%r1416, %r1388, %r1389, %p380;
	mad.lo.s32 	%r1417, %r1391, %r1391, -1;
	mad.lo.s32 	%r1418, %r1390, %r1390, 2;
	setp.gt.s32 	%p381, %r1417, %r1418;
	selp.b32 	%r1419, %r1391, %r1390, %p381;
	selp.b32 	%r1420, %r1390, %r1391, %p381;
	mad.lo.s32 	%r1421, %r1393, %r1393, -1;
	mad.lo.s32 	%r1422, %r1392, %r1392, 2;
	setp.gt.s32 	%p382, %r1421, %r1422;
	selp.b32 	%r1423, %r1393, %r1392, %p382;
	selp.b32 	%r1424, %r1392, %r1393, %p382;
	mad.lo.s32 	%r1425, %r1395, %r1395, -1;
	mad.lo.s32 	%r1426, %r1394, %r1394, 2;
	setp.gt.s32 	%p383, %r1425, %r1426;
	selp.b32 	%r1427, %r1395, %r1394, %p383;
	selp.b32 	%r1428, %r1394, %r1395, %p383;
	mad.lo.s32 	%r1429, %r1404, %r1404, -1;
	mad.lo.s32 	%r1430, %r1399, %r1399, 2;
	setp.gt.s32 	%p384, %r1429, %r1430;
	selp.b32 	%r1431, %r1404, %r1399, %p384;
	selp.b32 	%r1432, %r1399, %r1404, %p384;
	mad.lo.s32 	%r1433, %r1408, %r1408, -1;
	mad.lo.s32 	%r1434, %r1403, %r1403, 2;
	setp.gt.s32 	%p385, %r1433, %r1434;
	selp.b32 	%r1435, %r1408, %r1403, %p385;
	selp.b32 	%r1436, %r1403, %r1408, %p385;
	mad.lo.s32 	%r1437, %r1412, %r1412, -1;
	mad.lo.s32 	%r1438, %r1407, %r1407, 2;
	setp.gt.s32 	%p386, %r1437, %r1438;
	selp.b32 	%r1439, %r1412, %r1407, %p386;
	selp.b32 	%r1440, %r1407, %r1412, %p386;
	mad.lo.s32 	%r1441, %r1416, %r1416, -1;
	mad.lo.s32 	%r1442, %r1411, %r1411, 2;
	setp.gt.s32 	%p387, %r1441, %r1442;
	selp.b32 	%r1443, %r1416, %r1411, %p387;
	selp.b32 	%r1444, %r1411, %r1416, %p387;
	mad.lo.s32 	%r1445, %r1420, %r1420, -1;
	mad.lo.s32 	%r1446, %r1415, %r1415, 2;
	setp.gt.s32 	%p388, %r1445, %r1446;
	selp.b32 	%r1447, %r1420, %r1415, %p388;
	selp.b32 	%r1448, %r1415, %r1420, %p388;
	mad.lo.s32 	%r1449, %r1424, %r1424, -1;
	mad.lo.s32 	%r1450, %r1419, %r1419, 2;
	setp.gt.s32 	%p389, %r1449, %r1450;
	selp.b32 	%r1451, %r1424, %r1419, %p389;
	selp.b32 	%r1452, %r1419, %r1424, %p389;
	mad.lo.s32 	%r1453, %r1428, %r1428, -1;
	mad.lo.s32 	%r1454, %r1423, %r1423, 2;
	setp.gt.s32 	%p390, %r1453, %r1454;
	selp.b32 	%r1455, %r1428, %r1423, %p390;
	selp.b32 	%r1456, %r1423, %r1428, %p390;
	mad.lo.s32 	%r1457, %r1396, %r1396, -1;
	mad.lo.s32 	%r1458, %r1427, %r1427, 2;
	setp.gt.s32 	%p391, %r1457, %r1458;
	selp.b32 	%r1459, %r1396, %r1427, %p391;
	selp.b32 	%r1460, %r1427, %r1396, %p391;
	mad.lo.s32 	%r1461, %r1432, %r1432, -1;
	mad.lo.s32 	%r1462, %r1400, %r1400, 2;
	setp.gt.s32 	%p392, %r1461, %r1462;
	selp.b32 	%r1463, %r1432, %r1400, %p392;
	selp.b32 	%r1464, %r1400, %r1432, %p392;
	mad.lo.s32 	%r1465, %r1436, %r1436, -1;
	mad.lo.s32 	%r1466, %r1431, %r1431, 2;
	setp.gt.s32 	%p393, %r1465, %r1466;
	selp.b32 	%r1467, %r1436, %r1431, %p393;
	selp.b32 	%r1468, %r1431, %r1436, %p393;
	mad.lo.s32 	%r1469, %r1440, %r1440, -1;
	mad.lo.s32 	%r1470, %r1435, %r1435, 2;
	setp.gt.s32 	%p394, %r1469, %r1470;
	selp.b32 	%r1471, %r1440, %r1435, %p394;
	selp.b32 	%r1472, %r1435, %r1440, %p394;
	mad.lo.s32 	%r1473, %r1444, %r1444, -1;
	mad.lo.s32 	%r1474, %r1439, %r1439, 2;
	setp.gt.s32 	%p395, %r1473, %r1474;
	selp.b32 	%r1475, %r1444, %r1439, %p395;
	selp.b32 	%r1476, %r1439, %r1444, %p395;
	mad.lo.s32 	%r1477, %r1448, %r1448, -1;
	mad.lo.s32 	%r1478, %r1443, %r1443, 2;
	setp.gt.s32 	%p396, %r1477, %r1478;
	selp.b32 	%r1479, %r1448, %r1443, %p396;
	selp.b32 	%r1480, %r1443, %r1448, %p396;
	mad.lo.s32 	%r1481, %r1452, %r1452, -1;
	mad.lo.s32 	%r1482, %r1447, %r1447, 2;
	setp.gt.s32 	%p397, %r1481, %r1482;
	selp.b32 	%r1483, %r1452, %r1447, %p397;
	selp.b32 	%r1484, %r1447, %r1452, %p397;
	mad.lo.s32 	%r1485, %r1456, %r1456, -1;
	mad.lo.s32 	%r1486, %r1451, %r1451, 2;
	setp.gt.s32 	%p398, %r1485, %r1486;
	selp.b32 	%r1487, %r1456, %r1451, %p398;
	selp.b32 	%r1488, %r1451, %r1456, %p398;
	mad.lo.s32 	%r1489, %r1460, %r1460, -1;
	mad.lo.s32 	%r1490, %r1455, %r1455, 2;
	setp.gt.s32 	%p399, %r1489, %r1490;
	selp.b32 	%r1491, %r1460, %r1455, %p399;
	selp.b32 	%r1492, %r1455, %r1460, %p399;
	mad.lo.s32 	%r1493, %r1468, %r1468, -1;
	mad.lo.s32 	%r1494, %r1463, %r1463, 2;
	setp.gt.s32 	%p400, %r1493, %r1494;
	selp.b32 	%r1495, %r1468, %r1463, %p400;
	selp.b32 	%r1496, %r1463, %r1468, %p400;
	mad.lo.s32 	%r1497, %r1472, %r1472, -1;
	mad.lo.s32 	%r1498, %r1467, %r1467, 2;
	setp.gt.s32 	%p401, %r1497, %r1498;
	selp.b32 	%r1499, %r1472, %r1467, %p401;
	selp.b32 	%r1500, %r1467, %r1472, %p401;
	mad.lo.s32 	%r1501, %r1476, %r1476, -1;
	mad.lo.s32 	%r1502, %r1471, %r1471, 2;
	setp.gt.s32 	%p402, %r1501, %r1502;
	selp.b32 	%r1503, %r1476, %r1471, %p402;
	selp.b32 	%r1504, %r1471, %r1476, %p402;
	mad.lo.s32 	%r1505, %r1480, %r1480, -1;
	mad.lo.s32 	%r1506, %r1475, %r1475, 2;
	setp.gt.s32 	%p403, %r1505, %r1506;
	selp.b32 	%r1507, %r1480, %r1475, %p403;
	selp.b32 	%r1508, %r1475, %r1480, %p403;
	mad.lo.s32 	%r1509, %r1484, %r1484, -1;
	mad.lo.s32 	%r1510, %r1479, %r1479, 2;
	setp.gt.s32 	%p404, %r1509, %r1510;
	selp.b32 	%r1511, %r1484, %r1479, %p404;
	selp.b32 	%r1512, %r1479, %r1484, %p404;
	mad.lo.s32 	%r1513, %r1488, %r1488, -1;
	mad.lo.s32 	%r1514, %r1483, %r1483, 2;
	setp.gt.s32 	%p405, %r1513, %r1514;
	selp.b32 	%r1515, %r1488, %r1483, %p405;
	selp.b32 	%r1516, %r1483, %r1488, %p405;
	mad.lo.s32 	%r1517, %r1492, %r1492, -1;
	mad.lo.s32 	%r1518, %r1487, %r1487, 2;
	setp.gt.s32 	%p406, %r1517, %r1518;
	selp.b32 	%r1519, %r1492, %r1487, %p406;
	selp.b32 	%r1520, %r1487, %r1492, %p406;
	mad.lo.s32 	%r1521, %r1459, %r1459, -1;
	mad.lo.s32 	%r1522, %r1491, %r1491, 2;
	setp.gt.s32 	%p407, %r1521, %r1522;
	selp.b32 	%r1523, %r1459, %r1491, %p407;
	selp.b32 	%r1524, %r1491, %r1459, %p407;
	mad.lo.s32 	%r1525, %r1496, %r1496, -1;
	mad.lo.s32 	%r1526, %r1464, %r1464, 2;
	setp.gt.s32 	%p408, %r1525, %r1526;
	selp.b32 	%r1527, %r1496, %r1464, %p408;
	selp.b32 	%r1528, %r1464, %r1496, %p408;
	mad.lo.s32 	%r1529, %r1500, %r1500, -1;
	mad.lo.s32 	%r1530, %r1495, %r1495, 2;
	setp.gt.s32 	%p409, %r1529, %r1530;
	selp.b32 	%r1531, %r1500, %r1495, %p409;
	selp.b32 	%r1532, %r1495, %r1500, %p409;
	mad.lo.s32 	%r1533, %r1504, %r1504, -1;
	mad.lo.s32 	%r1534, %r1499, %r1499, 2;
	setp.gt.s32 	%p410, %r1533, %r1534;
	selp.b32 	%r1535, %r1504, %r1499, %p410;
	selp.b32 	%r1536, %r1499, %r1504, %p410;
	mad.lo.s32 	%r1537, %r1508, %r1508, -1;
	mad.lo.s32 	%r1538, %r1503, %r1503, 2;
	setp.gt.s32 	%p411, %r1537, %r1538;
	selp.b32 	%r1539, %r1508, %r1503, %p411;
	selp.b32 	%r1540, %r1503, %r1508, %p411;
	mad.lo.s32 	%r1541, %r1512, %r1512, -1;
	mad.lo.s32 	%r1542, %r1507, %r1507, 2;
	setp.gt.s32 	%p412, %r1541, %r1542;
	selp.b32 	%r1543, %r1512, %r1507, %p412;
	selp.b32 	%r1544, %r1507, %r1512, %p412;
	mad.lo.s32 	%r1545, %r1516, %r1516, -1;
	mad.lo.s32 	%r1546, %r1511, %r1511, 2;
	setp.gt.s32 	%p413, %r1545, %r1546;
	selp.b32 	%r1547, %r1516, %r1511, %p413;
	selp.b32 	%r1548, %r1511, %r1516, %p413;
	mad.lo.s32 	%r1549, %r1520, %r1520, -1;
	mad.lo.s32 	%r1550, %r1515, %r1515, 2;
	setp.gt.s32 	%p414, %r1549, %r1550;
	selp.b32 	%r1551, %r1520, %r1515, %p414;
	selp.b32 	%r1552, %r1515, %r1520, %p414;
	mad.lo.s32 	%r1553, %r1524, %r1524, -1;
	mad.lo.s32 	%r1554, %r1519, %r1519, 2;
	setp.gt.s32 	%p415, %r1553, %r1554;
	selp.b32 	%r1555, %r1524, %r1519, %p415;
	selp.b32 	%r1556, %r1519, %r1524, %p415;
	mad.lo.s32 	%r1557, %r1532, %r1532, -1;
	mad.lo.s32 	%r1558, %r1527, %r1527, 2;
	setp.gt.s32 	%p416, %r1557, %r1558;
	selp.b32 	%r1559, %r1532, %r1527, %p416;
	selp.b32 	%r1560, %r1527, %r1532, %p416;
	mad.lo.s32 	%r1561, %r1536, %r1536, -1;
	mad.lo.s32 	%r1562, %r1531, %r1531, 2;
	setp.gt.s32 	%p417, %r1561, %r1562;
	selp.b32 	%r1563, %r1536, %r1531, %p417;
	selp.b32 	%r1564, %r1531, %r1536, %p417;
	mad.lo.s32 	%r1565, %r1540, %r1540, -1;
	mad.lo.s32 	%r1566, %r1535, %r1535, 2;
	setp.gt.s32 	%p418, %r1565, %r1566;
	selp.b32 	%r1567, %r1540, %r1535, %p418;
	selp.b32 	%r1568, %r1535, %r1540, %p418;
	mad.lo.s32 	%r1569, %r1544, %r1544, -1;
	mad.lo.s32 	%r1570, %r1539, %r1539, 2;
	setp.gt.s32 	%p419, %r1569, %r1570;
	selp.b32 	%r1571, %r1544, %r1539, %p419;
	selp.b32 	%r1572, %r1539, %r1544, %p419;
	mad.lo.s32 	%r1573, %r1548, %r1548, -1;
	mad.lo.s32 	%r1574, %r1543, %r1543, 2;
	setp.gt.s32 	%p420, %r1573, %r1574;
	selp.b32 	%r1575, %r1548, %r1543, %p420;
	selp.b32 	%r1576, %r1543, %r1548, %p420;
	mad.lo.s32 	%r1577, %r1552, %r1552, -1;
	mad.lo.s32 	%r1578, %r1547, %r1547, 2;
	setp.gt.s32 	%p421, %r1577, %r1578;
	selp.b32 	%r1579, %r1552, %r1547, %p421;
	selp.b32 	%r1580, %r1547, %r1552, %p421;
	mad.lo.s32 	%r1581, %r1556, %r1556, -1;
	mad.lo.s32 	%r1582, %r1551, %r1551, 2;
	setp.gt.s32 	%p422, %r1581, %r1582;
	selp.b32 	%r1583, %r1556, %r1551, %p422;
	selp.b32 	%r1584, %r1551, %r1556, %p422;
	mad.lo.s32 	%r1585, %r1523, %r1523, -1;
	mad.lo.s32 	%r1586, %r1555, %r1555, 2;
	setp.gt.s32 	%p423, %r1585, %r1586;
	selp.b32 	%r1587, %r1523, %r1555, %p423;
	selp.b32 	%r1588, %r1555, %r1523, %p423;
	mad.lo.s32 	%r1589, %r1560, %r1560, -1;
	mad.lo.s32 	%r1590, %r1528, %r1528, 2;
	setp.gt.s32 	%p424, %r1589, %r1590;
	selp.b32 	%r1591, %r1560, %r1528, %p424;
	selp.b32 	%r1592, %r1528, %r1560, %p424;
	mad.lo.s32 	%r1593, %r1564, %r1564, -1;
	mad.lo.s32 	%r1594, %r1559, %r1559, 2;
	setp.gt.s32 	%p425, %r1593, %r1594;
	selp.b32 	%r1595, %r1564, %r1559, %p425;
	selp.b32 	%r1596, %r1559, %r1564, %p425;
	mad.lo.s32 	%r1597, %r1568, %r1568, -1;
	mad.lo.s32 	%r1598, %r1563, %r1563, 2;
	setp.gt.s32 	%p426, %r1597, %r1598;
	selp.b32 	%r1599, %r1568, %r1563, %p426;
	selp.b32 	%r1600, %r1563, %r1568, %p426;
	mad.lo.s32 	%r1601, %r1572, %r1572, -1;
	mad.lo.s32 	%r1602, %r1567, %r1567, 2;
	setp.gt.s32 	%p427, %r1601, %r1602;
	selp.b32 	%r1603, %r1572, %r1567, %p427;
	selp.b32 	%r1604, %r1567, %r1572, %p427;
	mad.lo.s32 	%r1605, %r1576, %r1576, -1;
	mad.lo.s32 	%r1606, %r1571, %r1571, 2;
	setp.gt.s32 	%p428, %r1605, %r1606;
	selp.b32 	%r1607, %r1576, %r1571, %p428;
	selp.b32 	%r1608, %r1571, %r1576, %p428;
	mad.lo.s32 	%r1609, %r1580, %r1580, -1;
	mad.lo.s32 	%r1610, %r1575, %r1575, 2;
	setp.gt.s32 	%p429, %r1609, %r1610;
	selp.b32 	%r1611, %r1580, %r1575, %p429;
	selp.b32 	%r1612, %r1575, %r1580, %p429;
	mad.lo.s32 	%r1613, %r1584, %r1584, -1;
	mad.lo.s32 	%r1614, %r1579, %r1579, 2;
	setp.gt.s32 	%p430, %r1613, %r1614;
	selp.b32 	%r1615, %r1584, %r1579, %p430;
	selp.b32 	%r1616, %r1579, %r1584, %p430;
	mad.lo.s32 	%r1617, %r1588, %r1588, -1;
	mad.lo.s32 	%r1618, %r1583, %r1583, 2;
	setp.gt.s32 	%p431, %r1617, %r1618;
	selp.b32 	%r1619, %r1588, %r1583, %p431;
	selp.b32 	%r1620, %r1583, %r1588, %p431;
	mad.lo.s32 	%r1621, %r1596, %r1596, -1;
	mad.lo.s32 	%r1622, %r1591, %r1591, 2;
	setp.gt.s32 	%p432, %r1621, %r1622;
	selp.b32 	%r1623, %r1596, %r1591, %p432;
	selp.b32 	%r1624, %r1591, %r1596, %p432;
	mad.lo.s32 	%r1625, %r1600, %r1600, -1;
	mad.lo.s32 	%r1626, %r1595, %r1595, 2;
	setp.gt.s32 	%p433, %r1625, %r1626;
	selp.b32 	%r1627, %r1600, %r1595, %p433;
	selp.b32 	%r1628, %r1595, %r1600, %p433;
	mad.lo.s32 	%r1629, %r1604, %r1604, -1;
	mad.lo.s32 	%r1630, %r1599, %r1599, 2;
	setp.gt.s32 	%p434, %r1629, %r1630;
	selp.b32 	%r1631, %r1604, %r1599, %p434;
	selp.b32 	%r1632, %r1599, %r1604, %p434;
	mad.lo.s32 	%r1633, %r1608, %r1608, -1;
	mad.lo.s32 	%r1634, %r1603, %r1603, 2;
	setp.gt.s32 	%p435, %r1633, %r1634;
	selp.b32 	%r1635, %r1608, %r1603, %p435;
	selp.b32 	%r1636, %r1603, %r1608, %p435;
	mad.lo.s32 	%r1637, %r1612, %r1612, -1;
	mad.lo.s32 	%r1638, %r1607, %r1607, 2;
	setp.gt.s32 	%p436, %r1637, %r1638;
	selp.b32 	%r1639, %r1612, %r1607, %p436;
	selp.b32 	%r1640, %r1607, %r1612, %p436;
	mad.lo.s32 	%r1641, %r1616, %r1616, -1;
	mad.lo.s32 	%r1642, %r1611, %r1611, 2;
	setp.gt.s32 	%p437, %r1641, %r1642;
	selp.b32 	%r1643, %r1616, %r1611, %p437;
	selp.b32 	%r1644, %r1611, %r1616, %p437;
	mad.lo.s32 	%r1645, %r1620, %r1620, -1;
	mad.lo.s32 	%r1646, %r1615, %r1615, 2;
	setp.gt.s32 	%p438, %r1645, %r1646;
	selp.b32 	%r1647, %r1620, %r1615, %p438;
	selp.b32 	%r1648, %r1615, %r1620, %p438;
	mad.lo.s32 	%r1649, %r1587, %r1587, -1;
	mad.lo.s32 	%r1650, %r1619, %r1619, 2;
	setp.gt.s32 	%p439, %r1649, %r1650;
	selp.b32 	%r1651, %r1587, %r1619, %p439;
	selp.b32 	%r1652, %r1619, %r1587, %p439;
	mad.lo.s32 	%r1653, %r1624, %r1624, -1;
	mad.lo.s32 	%r1654, %r1592, %r1592, 2;
	setp.gt.s32 	%p440, %r1653, %r1654;
	selp.b32 	%r1655, %r1624, %r1592, %p440;
	selp.b32 	%r1656, %r1592, %r1624, %p440;
	mad.lo.s32 	%r1657, %r1628, %r1628, -1;
	mad.lo.s32 	%r1658, %r1623, %r1623, 2;
	setp.gt.s32 	%p441, %r1657, %r1658;
	selp.b32 	%r1659, %r1628, %r1623, %p441;
	selp.b32 	%r1660, %r1623, %r1628, %p441;
	mad.lo.s32 	%r1661, %r1632, %r1632, -1;
	mad.lo.s32 	%r1662, %r1627, %r1627, 2;
	setp.gt.s32 	%p442, %r1661, %r1662;
	selp.b32 	%r1663, %r1632, %r1627, %p442;
	selp.b32 	%r1664, %r1627, %r1632, %p442;
	mad.lo.s32 	%r1665, %r1636, %r1636, -1;
	mad.lo.s32 	%r1666, %r1631, %r1631, 2;
	setp.gt.s32 	%p443, %r1665, %r1666;
	selp.b32 	%r1667, %r1636, %r1631, %p443;
	selp.b32 	%r1668, %r1631, %r1636, %p443;
	mad.lo.s32 	%r1669, %r1640, %r1640, -1;
	mad.lo.s32 	%r1670, %r1635, %r1635, 2;
	setp.gt.s32 	%p444, %r1669, %r1670;
	selp.b32 	%r1671, %r1640, %r1635, %p444;
	selp.b32 	%r1672, %r1635, %r1640, %p444;
	mad.lo.s32 	%r1673, %r1644, %r1644, -1;
	mad.lo.s32 	%r1674, %r1639, %r1639, 2;
	setp.gt.s32 	%p445, %r1673, %r1674;
	selp.b32 	%r1675, %r1644, %r1639, %p445;
	selp.b32 	%r1676, %r1639, %r1644, %p445;
	mad.lo.s32 	%r1677, %r1648, %r1648, -1;
	mad.lo.s32 	%r1678, %r1643, %r1643, 2;
	setp.gt.s32 	%p446, %r1677, %r1678;
	selp.b32 	%r1679, %r1648, %r1643, %p446;
	selp.b32 	%r1680, %r1643, %r1648, %p446;
	mad.lo.s32 	%r1681, %r1652, %r1652, -1;
	mad.lo.s32 	%r1682, %r1647, %r1647, 2;
	setp.gt.s32 	%p447, %r1681, %r1682;
	selp.b32 	%r1683, %r1652, %r1647, %p447;
	selp.b32 	%r1684, %r1647, %r1652, %p447;
	mad.lo.s32 	%r1685, %r1660, %r1660, -1;
	mad.lo.s32 	%r1686, %r1655, %r1655, 2;
	setp.gt.s32 	%p448, %r1685, %r1686;
	selp.b32 	%r1687, %r1660, %r1655, %p448;
	selp.b32 	%r1688, %r1655, %r1660, %p448;
	mad.lo.s32 	%r1689, %r1664, %r1664, -1;
	mad.lo.s32 	%r1690, %r1659, %r1659, 2;
	setp.gt.s32 	%p449, %r1689, %r1690;
	selp.b32 	%r1691, %r1664, %r1659, %p449;
	selp.b32 	%r1692, %r1659, %r1664, %p449;
	mad.lo.s32 	%r1693, %r1668, %r1668, -1;
	mad.lo.s32 	%r1694, %r1663, %r1663, 2;
	setp.gt.s32 	%p450, %r1693, %r1694;
	selp.b32 	%r1695, %r1668, %r1663, %p450;
	selp.b32 	%r1696, %r1663, %r1668, %p450;
	mad.lo.s32 	%r1697, %r1672, %r1672, -1;
	mad.lo.s32 	%r1698, %r1667, %r1667, 2;
	setp.gt.s32 	%p451, %r1697, %r1698;
	selp.b32 	%r1699, %r1672, %r1667, %p451;
	selp.b32 	%r1700, %r1667, %r1672, %p451;
	mad.lo.s32 	%r1701, %r1676, %r1676, -1;
	mad.lo.s32 	%r1702, %r1671, %r1671, 2;
	setp.gt.s32 	%p452, %r1701, %r1702;
	selp.b32 	%r1703, %r1676, %r1671, %p452;
	selp.b32 	%r1704, %r1671, %r1676, %p452;
	mad.lo.s32 	%r1705, %r1680, %r1680, -1;
	mad.lo.s32 	%r1706, %r1675, %r1675, 2;
	setp.gt.s32 	%p453, %r1705, %r1706;
	selp.b32 	%r1707, %r1680, %r1675, %p453;
	selp.b32 	%r1708, %r1675, %r1680, %p453;
	mad.lo.s32 	%r1709, %r1684, %r1684, -1;
	mad.lo.s32 	%r1710, %r1679, %r1679, 2;
	setp.gt.s32 	%p454, %r1709, %r1710;
	selp.b32 	%r1711, %r1684, %r1679, %p454;
	selp.b32 	%r1712, %r1679, %r1684, %p454;
	mad.lo.s32 	%r1713, %r1651, %r1651, -1;
	mad.lo.s32 	%r1714, %r1683, %r1683, 2;
	setp.gt.s32 	%p455, %r1713, %r1714;
	selp.b32 	%r1715, %r1651, %r1683, %p455;
	selp.b32 	%r1716, %r1683, %r1651, %p455;
	mad.lo.s32 	%r1717, %r1688, %r1688, -1;
	mad.lo.s32 	%r1718, %r1656, %r1656, 2;
	setp.gt.s32 	%p456, %r1717, %r1718;
	selp.b32 	%r1719, %r1688, %r1656, %p456;
	selp.b32 	%r1720, %r1656, %r1688, %p456;
	mad.lo.s32 	%r1721, %r1692, %r1692, -1;
	mad.lo.s32 	%r1722, %r1687, %r1687, 2;
	setp.gt.s32 	%p457, %r1721, %r1722;
	selp.b32 	%r1723, %r1692, %r1687, %p457;
	selp.b32 	%r1724, %r1687, %r1692, %p457;
	mad.lo.s32 	%r1725, %r1696, %r1696, -1;
	mad.lo.s32 	%r1726, %r1691, %r1691, 2;
	setp.gt.s32 	%p458, %r1725, %r1726;
	selp.b32 	%r1727, %r1696, %r1691, %p458;
	selp.b32 	%r1728, %r1691, %r1696, %p458;
	mad.lo.s32 	%r1729, %r1700, %r1700, -1;
	mad.lo.s32 	%r1730, %r1695, %r1695, 2;
	setp.gt.s32 	%p459, %r1729, %r1730;
	selp.b32 	%r1731, %r1700, %r1695, %p459;
	selp.b32 	%r1732, %r1695, %r1700, %p459;
	mad.lo.s32 	%r1733, %r1704, %r1704, -1;
	mad.lo.s32 	%r1734, %r1699, %r1699, 2;
	setp.gt.s32 	%p460, %r1733, %r1734;
	selp.b32 	%r1735, %r1704, %r1699, %p460;
	selp.b32 	%r1736, %r1699, %r1704, %p460;
	mad.lo.s32 	%r1737, %r1708, %r1708, -1;
	mad.lo.s32 	%r1738, %r1703, %r1703, 2;
	setp.gt.s32 	%p461, %r1737, %r1738;
	selp.b32 	%r1739, %r1708, %r1703, %p461;
	selp.b32 	%r1740, %r1703, %r1708, %p461;
	mad.lo.s32 	%r1741, %r1712, %r1712, -1;
	mad.lo.s32 	%r1742, %r1707, %r1707, 2;
	setp.gt.s32 	%p462, %r1741, %r1742;
	selp.b32 	%r1743, %r1712, %r1707, %p462;
	selp.b32 	%r1744, %r1707, %r1712, %p462;
	mad.lo.s32 	%r1745, %r1716, %r1716, -1;
	mad.lo.s32 	%r1746, %r1711, %r1711, 2;
	setp.gt.s32 	%p463, %r1745, %r1746;
	selp.b32 	%r1747, %r1716, %r1711, %p463;
	selp.b32 	%r1748, %r1711, %r1716, %p463;
	mad.lo.s32 	%r1749, %r1724, %r1724, -1;
	mad.lo.s32 	%r1750, %r1719, %r1719, 2;
	setp.gt.s32 	%p464, %r1749, %r1750;
	selp.b32 	%r1751, %r1724, %r1719, %p464;
	selp.b32 	%r1752, %r1719, %r1724, %p464;
	mad.lo.s32 	%r1753, %r1728, %r1728, -1;
	mad.lo.s32 	%r1754, %r1723, %r1723, 2;
	setp.gt.s32 	%p465, %r1753, %r1754;
	selp.b32 	%r1755, %r1728, %r1723, %p465;
	selp.b32 	%r1756, %r1723, %r1728, %p465;
	mad.lo.s32 	%r1757, %r1732, %r1732, -1;
	mad.lo.s32 	%r1758, %r1727, %r1727, 2;
	setp.gt.s32 	%p466, %r1757, %r1758;
	selp.b32 	%r1759, %r1732, %r1727, %p466;
	selp.b32 	%r1760, %r1727, %r1732, %p466;
	mad.lo.s32 	%r1761, %r1736, %r1736, -1;
	mad.lo.s32 	%r1762, %r1731, %r1731, 2;
	setp.gt.s32 	%p467, %r1761, %r1762;
	selp.b32 	%r1763, %r1736, %r1731, %p467;
	selp.b32 	%r1764, %r1731, %r1736, %p467;
	mad.lo.s32 	%r1765, %r1740, %r1740, -1;
	mad.lo.s32 	%r1766, %r1735, %r1735, 2;
	setp.gt.s32 	%p468, %r1765, %r1766;
	selp.b32 	%r1767, %r1740, %r1735, %p468;
	selp.b32 	%r1768, %r1735, %r1740, %p468;
	mad.lo.s32 	%r1769, %r1744, %r1744, -1;
	mad.lo.s32 	%r1770, %r1739, %r1739, 2;
	setp.gt.s32 	%p469, %r1769, %r1770;
	selp.b32 	%r1771, %r1744, %r1739, %p469;
	selp.b32 	%r1772, %r1739, %r1744, %p469;
	mad.lo.s32 	%r1773, %r1748, %r1748, -1;
	mad.lo.s32 	%r1774, %r1743, %r1743, 2;
	setp.gt.s32 	%p470, %r1773, %r1774;
	selp.b32 	%r1775, %r1748, %r1743, %p470;
	selp.b32 	%r1776, %r1743, %r1748, %p470;
	mad.lo.s32 	%r1777, %r1715, %r1715, -1;
	mad.lo.s32 	%r1778, %r1747, %r1747, 2;
	setp.gt.s32 	%p471, %r1777, %r1778;
	selp.b32 	%r1779, %r1715, %r1747, %p471;
	selp.b32 	%r1780, %r1747, %r1715, %p471;
	mad.lo.s32 	%r1781, %r1752, %r1752, -1;
	mad.lo.s32 	%r1782, %r1720, %r1720, 2;
	setp.gt.s32 	%p472, %r1781, %r1782;
	selp.b32 	%r1783, %r1752, %r1720, %p472;
	selp.b32 	%r1784, %r1720, %r1752, %p472;
	mad.lo.s32 	%r1785, %r1756, %r1756, -1;
	mad.lo.s32 	%r1786, %r1751, %r1751, 2;
	setp.gt.s32 	%p473, %r1785, %r1786;
	selp.b32 	%r1787, %r1756, %r1751, %p473;
	selp.b32 	%r1788, %r1751, %r1756, %p473;
	mad.lo.s32 	%r1789, %r1760, %r1760, -1;
	mad.lo.s32 	%r1790, %r1755, %r1755, 2;
	setp.gt.s32 	%p474, %r1789, %r1790;
	selp.b32 	%r1791, %r1760, %r1755, %p474;
	selp.b32 	%r1792, %r1755, %r1760, %p474;
	mad.lo.s32 	%r1793, %r1764, %r1764, -1;
	mad.lo.s32 	%r1794, %r1759, %r1759, 2;
	setp.gt.s32 	%p475, %r1793, %r1794;
	selp.b32 	%r1795, %r1764, %r1759, %p475;
	selp.b32 	%r1796, %r1759, %r1764, %p475;
	mad.lo.s32 	%r1797, %r1768, %r1768, -1;
	mad.lo.s32 	%r1798, %r1763, %r1763, 2;
	setp.gt.s32 	%p476, %r1797, %r1798;
	selp.b32 	%r1799, %r1768, %r1763, %p476;
	selp.b32 	%r1800, %r1763, %r1768, %p476;
	mad.lo.s32 	%r1801, %r1772, %r1772, -1;
	mad.lo.s32 	%r1802, %r1767, %r1767, 2;
	setp.gt.s32 	%p477, %r1801, %r1802;
	selp.b32 	%r1803, %r1772, %r1767, %p477;
	selp.b32 	%r1804, %r1767, %r1772, %p477;
	mad.lo.s32 	%r1805, %r1776, %r1776, -1;
	mad.lo.s32 	%r1806, %r1771, %r1771, 2;
	setp.gt.s32 	%p478, %r1805, %r1806;
	selp.b32 	%r1807, %r1776, %r1771, %p478;
	selp.b32 	%r1808, %r1771, %r1776, %p478;
	mad.lo.s32 	%r1809, %r1780, %r1780, -1;
	mad.lo.s32 	%r1810, %r1775, %r1775, 2;
	setp.gt.s32 	%p479, %r1809, %r1810;
	selp.b32 	%r1811, %r1780, %r1775, %p479;
	selp.b32 	%r1812, %r1775, %r1780, %p479;
	mad.lo.s32 	%r1813, %r1788, %r1788, -1;
	mad.lo.s32 	%r1814, %r1783, %r1783, 2;
	setp.gt.s32 	%p480, %r1813, %r1814;
	selp.b32 	%r1815, %r1788, %r1783, %p480;
	selp.b32 	%r1816, %r1783, %r1788, %p480;
	mad.lo.s32 	%r1817, %r1792, %r1792, -1;
	mad.lo.s32 	%r1818, %r1787, %r1787, 2;
	setp.gt.s32 	%p481, %r1817, %r1818;
	selp.b32 	%r1819, %r1792, %r1787, %p481;
	selp.b32 	%r1820, %r1787, %r1792, %p481;
	mad.lo.s32 	%r1821, %r1796, %r1796, -1;
	mad.lo.s32 	%r1822, %r1791, %r1791, 2;
	setp.gt.s32 	%p482, %r1821, %r1822;
	selp.b32 	%r1823, %r1796, %r1791, %p482;
	selp.b32 	%r1824, %r1791, %r1796, %p482;
	mad.lo.s32 	%r1825, %r1800, %r1800, -1;
	mad.lo.s32 	%r1826, %r1795, %r1795, 2;
	setp.gt.s32 	%p483, %r1825, %r1826;
	selp.b32 	%r1827, %r1800, %r1795, %p483;
	selp.b32 	%r1828, %r1795, %r1800, %p483;
	mad.lo.s32 	%r1829, %r1804, %r1804, -1;
	mad.lo.s32 	%r1830, %r1799, %r1799, 2;
	setp.gt.s32 	%p484, %r1829, %r1830;
	selp.b32 	%r1831, %r1804, %r1799, %p484;
	selp.b32 	%r1832, %r1799, %r1804, %p484;
	mad.lo.s32 	%r1833, %r1808, %r1808, -1;
	mad.lo.s32 	%r1834, %r1803, %r1803, 2;
	setp.gt.s32 	%p485, %r1833, %r1834;
	selp.b32 	%r1835, %r1808, %r1803, %p485;
	selp.b32 	%r1836, %r1803, %r1808, %p485;
	mad.lo.s32 	%r1837, %r1812, %r1812, -1;
	mad.lo.s32 	%r1838, %r1807, %r1807, 2;
	setp.gt.s32 	%p486, %r1837, %r1838;
	selp.b32 	%r1839, %r1812, %r1807, %p486;
	selp.b32 	%r1840, %r1807, %r1812, %p486;
	mad.lo.s32 	%r1841, %r1779, %r1779, -1;
	mad.lo.s32 	%r1842, %r1811, %r1811, 2;
	setp.gt.s32 	%p487, %r1841, %r1842;
	selp.b32 	%r1843, %r1779, %r1811, %p487;
	selp.b32 	%r1844, %r1811, %r1779, %p487;
	mad.lo.s32 	%r1845, %r1816, %r1816, -1;
	mad.lo.s32 	%r1846, %r1784, %r1784, 2;
	setp.gt.s32 	%p488, %r1845, %r1846;
	selp.b32 	%r1847, %r1816, %r1784, %p488;
	selp.b32 	%r1848, %r1784, %r1816, %p488;
	mad.lo.s32 	%r1849, %r1820, %r1820, -1;
	mad.lo.s32 	%r1850, %r1815, %r1815, 2;
	setp.gt.s32 	%p489, %r1849, %r1850;
	selp.b32 	%r1851, %r1820, %r1815, %p489;
	selp.b32 	%r1852, %r1815, %r1820, %p489;
	mad.lo.s32 	%r1853, %r1824, %r1824, -1;
	mad.lo.s32 	%r1854, %r1819, %r1819, 2;
	setp.gt.s32 	%p490, %r1853, %r1854;
	selp.b32 	%r1855, %r1824, %r1819, %p490;
	selp.b32 	%r1856, %r1819, %r1824, %p490;
	mad.lo.s32 	%r1857, %r1828, %r1828, -1;
	mad.lo.s32 	%r1858, %r1823, %r1823, 2;
	setp.gt.s32 	%p491, %r1857, %r1858;
	selp.b32 	%r1859, %r1828, %r1823, %p491;
	selp.b32 	%r1860, %r1823, %r1828, %p491;
	mad.lo.s32 	%r1861, %r1832, %r1832, -1;
	mad.lo.s32 	%r1862, %r1827, %r1827, 2;
	setp.gt.s32 	%p492, %r1861, %r1862;
	selp.b32 	%r1863, %r1832, %r1827, %p492;
	selp.b32 	%r1864, %r1827, %r1832, %p492;
	mad.lo.s32 	%r1865, %r1836, %r1836, -1;
	mad.lo.s32 	%r1866, %r1831, %r1831, 2;
	setp.gt.s32 	%p493, %r1865, %r1866;
	selp.b32 	%r1867, %r1836, %r1831, %p493;
	selp.b32 	%r1868, %r1831, %r1836, %p493;
	mad.lo.s32 	%r1869, %r1840, %r1840, -1;
	mad.lo.s32 	%r1870, %r1835, %r1835, 2;
	setp.gt.s32 	%p494, %r1869, %r1870;
	selp.b32 	%r1871, %r1840, %r1835, %p494;
	selp.b32 	%r1872, %r1835, %r1840, %p494;
	mad.lo.s32 	%r1873, %r1844, %r1844, -1;
	mad.lo.s32 	%r1874, %r1839, %r1839, 2;
	setp.gt.s32 	%p495, %r1873, %r1874;
	selp.b32 	%r1875, %r1844, %r1839, %p495;
	selp.b32 	%r1876, %r1839, %r1844, %p495;
	mad.lo.s32 	%r1877, %r1852, %r1852, -1;
	mad.lo.s32 	%r1878, %r1847, %r1847, 2;
	setp.gt.s32 	%p496, %r1877, %r1878;
	selp.b32 	%r1879, %r1852, %r1847, %p496;
	selp.b32 	%r1880, %r1847, %r1852, %p496;
	mad.lo.s32 	%r1881, %r1856, %r1856, -1;
	mad.lo.s32 	%r1882, %r1851, %r1851, 2;
	setp.gt.s32 	%p497, %r1881, %r1882;
	selp.b32 	%r1883, %r1856, %r1851, %p497;
	selp.b32 	%r1884, %r1851, %r1856, %p497;
	mad.lo.s32 	%r1885, %r1860, %r1860, -1;
	mad.lo.s32 	%r1886, %r1855, %r1855, 2;
	setp.gt.s32 	%p498, %r1885, %r1886;
	selp.b32 	%r1887, %r1860, %r1855, %p498;
	selp.b32 	%r1888, %r1855, %r1860, %p498;
	mad.lo.s32 	%r1889, %r1864, %r1864, -1;
	mad.lo.s32 	%r1890, %r1859, %r1859, 2;
	setp.gt.s32 	%p499, %r1889, %r1890;
	selp.b32 	%r1891, %r1864, %r1859, %p499;
	selp.b32 	%r1892, %r1859, %r1864, %p499;
	mad.lo.s32 	%r1893, %r1868, %r1868, -1;
	mad.lo.s32 	%r1894, %r1863, %r1863, 2;
	setp.gt.s32 	%p500, %r1893, %r1894;
	selp.b32 	%r1895, %r1868, %r1863, %p500;
	selp.b32 	%r1896, %r1863, %r1868, %p500;
	mad.lo.s32 	%r1897, %r1872, %r1872, -1;
	mad.lo.s32 	%r1898, %r1867, %r1867, 2;
	setp.gt.s32 	%p501, %r1897, %r1898;
	selp.b32 	%r1899, %r1872, %r1867, %p501;
	selp.b32 	%r1900, %r1867, %r1872, %p501;
	mad.lo.s32 	%r1901, %r1876, %r1876, -1;
	mad.lo.s32 	%r1902, %r1871, %r1871, 2;
	setp.gt.s32 	%p502, %r1901, %r1902;
	selp.b32 	%r1903, %r1876, %r1871, %p502;
	selp.b32 	%r1904, %r1871, %r1876, %p502;
	mad.lo.s32 	%r1905, %r1843, %r1843, -1;
	mad.lo.s32 	%r1906, %r1875, %r1875, 2;
	setp.gt.s32 	%p503, %r1905, %r1906;
	selp.b32 	%r2228, %r1843, %r1875, %p503;
	selp.b32 	%r1907, %r1875, %r1843, %p503;
	mad.lo.s32 	%r1908, %r1880, %r1880, -1;
	mad.lo.s32 	%r1909, %r1848, %r1848, 2;
	setp.gt.s32 	%p504, %r1908, %r1909;
	selp.b32 	%r2190, %r1880, %r1848, %p504;
	selp.b32 	%r2191, %r1848, %r1880, %p504;
	mad.lo.s32 	%r1910, %r1884, %r1884, -1;
	mad.lo.s32 	%r1911, %r1879, %r1879, 2;
	setp.gt.s32 	%p505, %r1910, %r1911;
	selp.b32 	%r2188, %r1884, %r1879, %p505;
	selp.b32 	%r2189, %r1879, %r1884, %p505;
	mad.lo.s32 	%r1912, %r1888, %r1888, -1;
	mad.lo.s32 	%r1913, %r1883, %r1883, 2;
	setp.gt.s32 	%p506, %r1912, %r1913;
	selp.b32 	%r2186, %r1888, %r1883, %p506;
	selp.b32 	%r2187, %r1883, %r1888, %p506;
	mad.lo.s32 	%r1914, %r1892, %r1892, -1;
	mad.lo.s32 	%r1915, %r1887, %r1887, 2;
	setp.gt.s32 	%p507, %r1914, %r1915;
	selp.b32 	%r2184, %r1892, %r1887, %p507;
	selp.b32 	%r2185, %r1887, %r1892, %p507;
	mad.lo.s32 	%r1916, %r1896, %r1896, -1;
	mad.lo.s32 	%r1917, %r1891, %r1891, 2;
	setp.gt.s32 	%p508, %r1916, %r1917;
	selp.b32 	%r2182, %r1896, %r1891, %p508;
	selp.b32 	%r2183, %r1891, %r1896, %p508;
	mad.lo.s32 	%r1918, %r1900, %r1900, -1;
	mad.lo.s32 	%r1919, %r1895, %r1895, 2;
	setp.gt.s32 	%p509, %r1918, %r1919;
	selp.b32 	%r2180, %r1900, %r1895, %p509;
	selp.b32 	%r2181, %r1895, %r1900, %p509;
	mad.lo.s32 	%r1920, %r1904, %r1904, -1;
	mad.lo.s32 	%r1921, %r1899, %r1899, 2;
	setp.gt.s32 	%p510, %r1920, %r1921;
	selp.b32 	%r2178, %r1904, %r1899, %p510;
	selp.b32 	%r2179, %r1899, %r1904, %p510;
	mad.lo.s32 	%r1922, %r1907, %r1907, -1;
	mad.lo.s32 	%r1923, %r1903, %r1903, 2;
	setp.gt.s32 	%p511, %r1922, %r1923;
	selp.b32 	%r2176, %r1907, %r1903, %p511;
	selp.b32 	%r2177, %r1903, %r1907, %p511;
	mad.lo.s32 	%r24, %r2, 68, %r1378;
	mov.b32 	%r2192, 2;
$L__BB1_2:
	mov.u32 	%r42, %r2192;
	bar.sync 	0;
	add.s32 	%r1924, %r42, -1;
	shr.u32 	%r1925, %r42, 1;
	st.shared.u32 	[%r24], %r2191;
	st.shared.u32 	[%r24+4], %r2190;
	st.shared.u32 	[%r24+8], %r2189;
	st.shared.u32 	[%r24+12], %r2188;
	st.shared.u32 	[%r24+16], %r2187;
	st.shared.u32 	[%r24+20], %r2186;
	st.shared.u32 	[%r24+24], %r2185;
	st.shared.u32 	[%r24+28], %r2184;
	st.shared.u32 	[%r24+32], %r2183;
	st.shared.u32 	[%r24+36], %r2182;
	st.shared.u32 	[%r24+40], %r2181;
	st.shared.u32 	[%r24+44], %r2180;
	st.shared.u32 	[%r24+48], %r2179;
	st.shared.u32 	[%r24+52], %r2178;
	st.shared.u32 	[%r24+56], %r2177;
	st.shared.u32 	[%r24+60], %r2176;
	st.shared.u32 	[%r24+64], %r2228;
	bar.sync 	0;
	neg.s32 	%r1926, %r42;
	and.b32  	%r1927, %r2, %r1926;
	mul.lo.s32 	%r1928, %r1927, 17;
	mul.lo.s32 	%r1929, %r1925, 17;
	and.b32  	%r1930, %r1924, %r2;
	mul.lo.s32 	%r1931, %r1930, 17;
	min.u32 	%r43, %r1931, 4352;
	min.u32 	%r44, %r1928, 4352;
	add.s32 	%r1932, %r44, %r1929;
	min.u32 	%r45, %r1932, 4352;
	add.s32 	%r1933, %r45, %r1929;
	min.u32 	%r46, %r1933, 4352;
	sub.s32 	%r1934, %r45, %r44;
	sub.s32 	%r1935, %r46, %r45;
	setp.lt.s32 	%p512, %r43, %r1935;
	sub.s32 	%r1936, %r43, %r1935;
	selp.b32 	%r2195, 0, %r1936, %p512;
	min.s32 	%r2193, %r1934, %r43;
	setp.ge.s32 	%p513, %r2195, %r2193;
	@%p513 bra 	$L__BB1_5;
	add.s32 	%r49, %r45, %r43;
$L__BB1_4:
	sub.s32 	%r1937, %r2193, %r2195;
	shr.u32 	%r1938, %r1937, 31;
	add.s32 	%r1939, %r1937, %r1938;
	shr.s32 	%r1940, %r1939, 1;
	add.s32 	%r1941, %r1940, %r2195;
	add.s32 	%r1942, %r1941, %r44;
	shl.b32 	%r1943, %r1942, 2;
	add.s32 	%r1945, %r1378, %r1943;
	ld.shared.u32 	%r1946, [%r1945];
	not.b32 	%r1947, %r1941;
	add.s32 	%r1948, %r49, %r1947;
	shl.b32 	%r1949, %r1948, 2;
	add.s32 	%r1950, %r1378, %r1949;
	ld.shared.u32 	%r1951, [%r1950];
	mad.lo.s32 	%r1952, %r1951, %r1951, -1;
	mad.lo.s32 	%r1953, %r1946, %r1946, 2;
	setp.gt.s32 	%p514, %r1952, %r1953;
	add.s32 	%r1954, %r1941, 1;
	selp.b32 	%r2195, %r1954, %r2195, %p514;
	selp.b32 	%r2193, %r2193, %r1941, %p514;
	setp.lt.s32 	%p515, %r2195, %r2193;
	@%p515 bra 	$L__BB1_4;
$L__BB1_5:
	add.s32 	%r55, %r2195, %r44;
	add.s32 	%r1955, %r45, %r43;
	sub.s32 	%r56, %r1955, %r2195;
	shl.b32 	%r1956, %r55, 2;
	add.s32 	%r1958, %r1378, %r1956;
	ld.shared.u32 	%r2198, [%r1958];
	shl.b32 	%r1959, %r56, 2;
	add.s32 	%r1960, %r1378, %r1959;
	ld.shared.u32 	%r2197, [%r1960];
	setp.ge.s32 	%p517, %r56, %r46;
	mov.pred 	%p601, 0;
	@%p517 bra 	$L__BB1_8;
	setp.ge.s32 	%p519, %r55, %r45;
	mov.pred 	%p601, -1;
	@%p519 bra 	$L__BB1_8;
	mad.lo.s32 	%r1961, %r2197, %r2197, -1;
	mul.lo.s32 	%r1962, %r2198, %r2198;
	or.b32  	%r1963, %r1962, 2;
	setp.le.s32 	%p601, %r1961, %r1963;
$L__BB1_8:
	selp.b32 	%r2191, %r2197, %r2198, %p601;
	selp.u32 	%r1964, 1, 0, %p601;
	add.s32 	%r60, %r56, %r1964;
	not.pred 	%p520, %p601;
	selp.u32 	%r1965, 1, 0, %p520;
	add.s32 	%r61, %r55, %r1965;
	@%p520 bra 	$L__BB1_10;
	shl.b32 	%r1969, %r60, 2;
	add.s32 	%r1971, %r1378, %r1969;
	ld.shared.u32 	%r2197, [%r1971];
	bra.uni 	$L__BB1_11;
$L__BB1_10:
	shl.b32 	%r1966, %r61, 2;
	add.s32 	%r1968, %r1378, %r1966;
	ld.shared.u32 	%r2198, [%r1968];
$L__BB1_11:
	setp.ge.s32 	%p522, %r60, %r46;
	mov.pred 	%p602, 0;
	@%p522 bra 	$L__BB1_14;
	setp.ge.s32 	%p524, %r61, %r45;
	mov.pred 	%p602, -1;
	@%p524 bra 	$L__BB1_14;
	mad.lo.s32 	%r1972, %r2197, %r2197, -1;
	mul.lo.s32 	%r1973, %r2198, %r2198;
	or.b32  	%r1974, %r1973, 2;
	setp.le.s32 	%p602, %r1972, %r1974;
$L__BB1_14:
	selp.b32 	%r2190, %r2197, %r2198, %p602;
	selp.u32 	%r1975, 1, 0, %p602;
	add.s32 	%r67, %r60, %r1975;
	not.pred 	%p525, %p602;
	selp.u32 	%r1976, 1, 0, %p525;
	add.s32 	%r68, %r61, %r1976;
	@%p602 bra 	$L__BB1_16;
	shl.b32 	%r1977, %r68, 2;
	add.s32 	%r1979, %r1378, %r1977;
	ld.shared.u32 	%r2198, [%r1979];
	bra.uni 	$L__BB1_17;
$L__BB1_16:
	shl.b32 	%r1980, %r67, 2;
	add.s32 	%r1982, %r1378, %r1980;
	ld.shared.u32 	%r2197, [%r1982];
$L__BB1_17:
	setp.ge.s32 	%p527, %r67, %r46;
	mov.pred 	%p603, 0;
	@%p527 bra 	$L__BB1_20;
	setp.ge.s32 	%p529, %r68, %r45;
	mov.pred 	%p603, -1;
	@%p529 bra 	$L__BB1_20;
	mad.lo.s32 	%r1983, %r2197, %r2197, -1;
	mul.lo.s32 	%r1984, %r2198, %r2198;
	or.b32  	%r1985, %r1984, 2;
	setp.le.s32 	%p603, %r1983, %r1985;
$L__BB1_20:
	selp.b32 	%r2189, %r2197, %r2198, %p603;
	selp.u32 	%r1986, 1, 0, %p603;
	add.s32 	%r74, %r67, %r1986;
	not.pred 	%p530, %p603;
	selp.u32 	%r1987, 1, 0, %p530;
	add.s32 	%r75, %r68, %r1987;
	@%p603 bra 	$L__BB1_22;
	shl.b32 	%r1988, %r75, 2;
	add.s32 	%r1990, %r1378, %r1988;
	ld.shared.u32 	%r2198, [%r1990];
	bra.uni 	$L__BB1_23;
$L__BB1_22:
	shl.b32 	%r1991, %r74, 2;
	add.s32 	%r1993, %r1378, %r1991;
	ld.shared.u32 	%r2197, [%r1993];
$L__BB1_23:
	setp.ge.s32 	%p532, %r74, %r46;
	mov.pred 	%p604, 0;
	@%p532 bra 	$L__BB1_26;
	setp.ge.s32 	%p534, %r75, %r45;
	mov.pred 	%p604, -1;
	@%p534 bra 	$L__BB1_26;
	mad.lo.s32 	%r1994, %r2197, %r2197, -1;
	mul.lo.s32 	%r1995, %r2198, %r2198;
	or.b32  	%r1996, %r1995, 2;
	setp.le.s32 	%p604, %r1994, %r1996;
$L__BB1_26:
	selp.b32 	%r2188, %r2197, %r2198, %p604;
	selp.u32 	%r1997, 1, 0, %p604;
	add.s32 	%r81, %r74, %r1997;
	not.pred 	%p535, %p604;
	selp.u32 	%r1998, 1, 0, %p535;
	add.s32 	%r82, %r75, %r1998;
	@%p604 bra 	$L__BB1_28;
	shl.b32 	%r1999, %r82, 2;
	add.s32 	%r2001, %r1378, %r1999;
	ld.shared.u32 	%r2198, [%r2001];
	bra.uni 	$L__BB1_29;
$L__BB1_28:
	shl.b32 	%r2002, %r81, 2;
	add.s32 	%r2004, %r1378, %r2002;
	ld.shared.u32 	%r2197, [%r2004];
$L__BB1_29:
	setp.ge.s32 	%p537, %r81, %r46;
	mov.pred 	%p605, 0;
	@%p537 bra 	$L__BB1_32;
	setp.ge.s32 	%p539, %r82, %r45;
	mov.pred 	%p605, -1;
	@%p539 bra 	$L__BB1_32;
	mad.lo.s32 	%r2005, %r2197, %r2197, -1;
	mul.lo.s32 	%r2006, %r2198, %r2198;
	or.b32  	%r2007, %r2006, 2;
	setp.le.s32 	%p605, %r2005, %r2007;
$L__BB1_32:
	selp.b32 	%r2187, %r2197, %r2198, %p605;
	selp.u32 	%r2008, 1, 0, %p605;
	add.s32 	%r88, %r81, %r2008;
	not.pred 	%p540, %p605;
	selp.u32 	%r2009, 1, 0, %p540;
	add.s32 	%r89, %r82, %r2009;
	@%p605 bra 	$L__BB1_34;
	shl.b32 	%r2010, %r89, 2;
	add.s32 	%r2012, %r1378, %r2010;
	ld.shared.u32 	%r2198, [%r2012];
	bra.uni 	$L__BB1_35;
$L__BB1_34:
	shl.b32 	%r2013, %r88, 2;
	add.s32 	%r2015, %r1378, %r2013;
	ld.shared.u32 	%r2197, [%r2015];
$L__BB1_35:
	setp.ge.s32 	%p542, %r88, %r46;
	mov.pred 	%p606, 0;
	@%p542 bra 	$L__BB1_38;
	setp.ge.s32 	%p544, %r89, %r45;
	mov.pred 	%p606, -1;
	@%p544 bra 	$L__BB1_38;
	mad.lo.s32 	%r2016, %r2197, %r2197, -1;
	mul.lo.s32 	%r2017, %r2198, %r2198;
	or.b32  	%r2018, %r2017, 2;
	setp.le.s32 	%p606, %r2016, %r2018;
$L__BB1_38:
	selp.b32 	%r2186, %r2197, %r2198, %p606;
	selp.u32 	%r2019, 1, 0, %p606;
	add.s32 	%r95, %r88, %r2019;
	not.pred 	%p545, %p606;
	selp.u32 	%r2020, 1, 0, %p545;
	add.s32 	%r96, %r89, %r2020;
	@%p606 bra 	$L__BB1_40;
	shl.b32 	%r2021, %r96, 2;
	add.s32 	%r2023, %r1378, %r2021;
	ld.shared.u32 	%r2198, [%r2023];
	bra.uni 	$L__BB1_41;
$L__BB1_40:
	shl.b32 	%r2024, %r95, 2;
	add.s32 	%r2026, %r1378, %r2024;
	ld.shared.u32 	%r2197, [%r2026];
$L__BB1_41:
	setp.ge.s32 	%p547, %r95, %r46;
	mov.pred 	%p607, 0;
	@%p547 bra 	$L__BB1_44;
	setp.ge.s32 	%p549, %r96, %r45;
	mov.pred 	%p607, -1;
	@%p549 bra 	$L__BB1_44;
	mad.lo.s32 	%r2027, %r2197, %r2197, -1;
	mul.lo.s32 	%r2028, %r2198, %r2198;
	or.b32  	%r2029, %r2028, 2;
	setp.le.s32 	%p607, %r2027, %r2029;
$L__BB1_44:
	selp.b32 	%r2185, %r2197, %r2198, %p607;
	selp.u32 	%r2030, 1, 0, %p607;
	add.s32 	%r102, %r95, %r2030;
	not.pred 	%p550, %p607;
	selp.u32 	%r2031, 1, 0, %p550;
	add.s32 	%r103, %r96, %r2031;
	@%p607 bra 	$L__BB1_46;
	shl.b32 	%r2032, %r103, 2;
	add.s32 	%r2034, %r1378, %r2032;
	ld.shared.u32 	%r2198, [%r2034];
	bra.uni 	$L__BB1_47;
$L__BB1_46:
	shl.b32 	%r2035, %r102, 2;
	add.s32 	%r2037, %r1378, %r2035;
	ld.shared.u32 	%r2197, [%r2037];
$L__BB1_47:
	setp.ge.s32 	%p552, %r102, %r46;
	mov.pred 	%p608, 0;
	@%p552 bra 	$L__BB1_50;
	setp.ge.s32 	%p554, %r103, %r45;
	mov.pred 	%p608, -1;
	@%p554 bra 	$L__BB1_50;
	mad.lo.s32 	%r2038, %r2197, %r2197, -1;
	mul.lo.s32 	%r2039, %r2198, %r2198;
	or.b32  	%r2040, %r2039, 2;
	setp.le.s32 	%p608, %r2038, %r2040;
$L__BB1_50:
	selp.b32 	%r2184, %r2197, %r2198, %p608;
	selp.u32 	%r2041, 1, 0, %p608;
	add.s32 	%r109, %r102, %r2041;
	not.pred 	%p555, %p608;
	selp.u32 	%r2042, 1, 0, %p555;
	add.s32 	%r110, %r103, %r2042;
	@%p608 bra 	$L__BB1_52;
	shl.b32 	%r2043, %r110, 2;
	add.s32 	%r2045, %r1378, %r2043;
	ld.shared.u32 	%r2198, [%r2045];
	bra.uni 	$L__BB1_53;
$L__BB1_52:
	shl.b32 	%r2046, %r109, 2;
	add.s32 	%r2048, %r1378, %r2046;
	ld.shared.u32 	%r2197, [%r2048];
$L__BB1_53:
	setp.ge.s32 	%p557, %r109, %r46;
	mov.pred 	%p609, 0;
	@%p557 bra 	$L__BB1_56;
	setp.ge.s32 	%p559, %r110, %r45;
	mov.pred 	%p609, -1;
	@%p559 bra 	$L__BB1_56;
	mad.lo.s32 	%r2049, %r2197, %r2197, -1;
	mul.lo.s32 	%r2050, %r2198, %r2198;
	or.b32  	%r2051, %r2050, 2;
	setp.le.s32 	%p609, %r2049, %r2051;
$L__BB1_56:
	selp.b32 	%r2183, %r2197, %r2198, %p609;
	selp.u32 	%r2052, 1, 0, %p609;
	add.s32 	%r116, %r109, %r2052;
	not.pred 	%p560, %p609;
	selp.u32 	%r2053, 1, 0, %p560;
	add.s32 	%r117, %r110, %r2053;
	@%p609 bra 	$L__BB1_58;
	shl.b32 	%r2054, %r117, 2;
	add.s32 	%r2056, %r1378, %r2054;
	ld.shared.u32 	%r2198, [%r2056];
	bra.uni 	$L__BB1_59;
$L__BB1_58:
	shl.b32 	%r2057, %r116, 2;
	add.s32 	%r2059, %r1378, %r2057;
	ld.shared.u32 	%r2197, [%r2059];
$L__BB1_59:
	setp.ge.s32 	%p562, %r116, %r46;
	mov.pred 	%p610, 0;
	@%p562 bra 	$L__BB1_62;
	setp.ge.s32 	%p564, %r117, %r45;
	mov.pred 	%p610, -1;
	@%p564 bra 	$L__BB1_62;
	mad.lo.s32 	%r2060, %r2197, %r2197, -1;
	mul.lo.s32 	%r2061, %r2198, %r2198;
	or.b32  	%r2062, %r2061, 2;
	setp.le.s32 	%p610, %r2060, %r2062;
$L__BB1_62:
	selp.b32 	%r2182, %r2197, %r2198, %p610;
	selp.u32 	%r2063, 1, 0, %p610;
	add.s32 	%r123, %r116, %r2063;
	not.pred 	%p565, %p610;
	selp.u32 	%r2064, 1, 0, %p565;
	add.s32 	%r124, %r117, %r2064;
	@%p610 bra 	$L__BB1_64;
	shl.b32 	%r2065, %r124, 2;
	add.s32 	%r2067, %r1378, %r2065;
	ld.shared.u32 	%r2198, [%r2067];
	bra.uni 	$L__BB1_65;
$L__BB1_64:
	shl.b32 	%r2068, %r123, 2;
	add.s32 	%r2070, %r1378, %r2068;
	ld.shared.u32 	%r2197, [%r2070];
$L__BB1_65:
	setp.ge.s32 	%p567, %r123, %r46;
	mov.pred 	%p611, 0;
	@%p567 bra 	$L__BB1_68;
	setp.ge.s32 	%p569, %r124, %r45;
	mov.pred 	%p611, -1;
	@%p569 bra 	$L__BB1_68;
	mad.lo.s32 	%r2071, %r2197, %r2197, -1;
	mul.lo.s32 	%r2072, %r2198, %r2198;
	or.b32  	%r2073, %r2072, 2;
	setp.le.s32 	%p611, %r2071, %r2073;
$L__BB1_68:
	selp.b32 	%r2181, %r2197, %r2198, %p611;
	selp.u32 	%r2074, 1, 0, %p611;
	add.s32 	%r130, %r123, %r2074;
	not.pred 	%p570, %p611;
	selp.u32 	%r2075, 1, 0, %p570;
	add.s32 	%r131, %r124, %r2075;
	@%p611 bra 	$L__BB1_70;
	shl.b32 	%r2076, %r131, 2;
	add.s32 	%r2078, %r1378, %r2076;
	ld.shared.u32 	%r2198, [%r2078];
	bra.uni 	$L__BB1_71;
$L__BB1_70:
	shl.b32 	%r2079, %r130, 2;
	add.s32 	%r2081, %r1378, %r2079;
	ld.shared.u32 	%r2197, [%r2081];
$L__BB1_71:
	setp.ge.s32 	%p572, %r130, %r46;
	mov.pred 	%p612, 0;
	@%p572 bra 	$L__BB1_74;
	setp.ge.s32 	%p574, %r131, %r45;
	mov.pred 	%p612, -1;
	@%p574 bra 	$L__BB1_74;
	mad.lo.s32 	%r2082, %r2197, %r2197, -1;
	mul.lo.s32 	%r2083, %r2198, %r2198;
	or.b32  	%r2084, %r2083, 2;
	setp.le.s32 	%p612, %r2082, %r2084;
$L__BB1_74:
	selp.b32 	%r2180, %r2197, %r2198, %p612;
	selp.u32 	%r2085, 1, 0, %p612;
	add.s32 	%r137, %r130, %r2085;
	not.pred 	%p575, %p612;
	selp.u32 	%r2086, 1, 0, %p575;
	add.s32 	%r138, %r131, %r2086;
	@%p612 bra 	$L__BB1_76;
	shl.b32 	%r2087, %r138, 2;
	add.s32 	%r2089, %r1378, %r2087;
	ld.shared.u32 	%r2198, [%r2089];
	bra.uni 	$L__BB1_77;
$L__BB1_76:
	shl.b32 	%r2090, %r137, 2;
	add.s32 	%r2092, %r1378, %r2090;
	ld.shared.u32 	%r2197, [%r2092];
$L__BB1_77:
	setp.ge.s32 	%p577, %r137, %r46;
	mov.pred 	%p613, 0;
	@%p577 bra 	$L__BB1_80;
	setp.ge.s32 	%p579, %r138, %r45;
	mov.pred 	%p613, -1;
	@%p579 bra 	$L__BB1_80;
	mad.lo.s32 	%r2093, %r2197, %r2197, -1;
	mul.lo.s32 	%r2094, %r2198, %r2198;
	or.b32  	%r2095, %r2094, 2;
	setp.le.s32 	%p613, %r2093, %r2095;
$L__BB1_80:
	selp.b32 	%r2179, %r2197, %r2198, %p613;
	selp.u32 	%r2096, 1, 0, %p613;
	add.s32 	%r144, %r137, %r2096;
	not.pred 	%p580, %p613;
	selp.u32 	%r2097, 1, 0, %p580;
	add.s32 	%r145, %r138, %r2097;
	@%p613 bra 	$L__BB1_82;
	shl.b32 	%r2098, %r145, 2;
	add.s32 	%r2100, %r1378, %r2098;
	ld.shared.u32 	%r2198, [%r2100];
	bra.uni 	$L__BB1_83;
$L__BB1_82:
	shl.b32 	%r2101, %r144, 2;
	add.s32 	%r2103, %r1378, %r2101;
	ld.shared.u32 	%r2197, [%r2103];
$L__BB1_83:
	setp.ge.s32 	%p582, %r144, %r46;
	mov.pred 	%p614, 0;
	@%p582 bra 	$L__BB1_86;
	setp.ge.s32 	%p584, %r145, %r45;
	mov.pred 	%p614, -1;
	@%p584 bra 	$L__BB1_86;
	mad.lo.s32 	%r2104, %r2197, %r2197, -1;
	mul.lo.s32 	%r2105, %r2198, %r2198;
	or.b32  	%r2106, %r2105, 2;
	setp.le.s32 	%p614, %r2104, %r2106;
$L__BB1_86:
	selp.b32 	%r2178, %r2197, %r2198, %p614;
	selp.u32 	%r2107, 1, 0, %p614;
	add.s32 	%r151, %r144, %r2107;
	not.pred 	%p585, %p614;
	selp.u32 	%r2108, 1, 0, %p585;
	add.s32 	%r152, %r145, %r2108;
	@%p614 bra 	$L__BB1_88;
	shl.b32 	%r2109, %r152, 2;
	add.s32 	%r2111, %r1378, %r2109;
	ld.shared.u32 	%r2198, [%r2111];
	bra.uni 	$L__BB1_89;
$L__BB1_88:
	shl.b32 	%r2112, %r151, 2;
	add.s32 	%r2114, %r1378, %r2112;
	ld.shared.u32 	%r2197, [%r2114];
$L__BB1_89:
	setp.ge.s32 	%p587, %r151, %r46;
	mov.pred 	%p615, 0;
	@%p587 bra 	$L__BB1_92;
	setp.ge.s32 	%p589, %r152, %r45;
	mov.pred 	%p615, -1;
	@%p589 bra 	$L__BB1_92;
	mad.lo.s32 	%r2115, %r2197, %r2197, -1;
	mul.lo.s32 	%r2116, %r2198, %r2198;
	or.b32  	%r2117, %r2116, 2;
	setp.le.s32 	%p615, %r2115, %r2117;
$L__BB1_92:
	selp.b32 	%r2177, %r2197, %r2198, %p615;
	selp.u32 	%r2118, 1, 0, %p615;
	add.s32 	%r158, %r151, %r2118;
	not.pred 	%p590, %p615;
	selp.u32 	%r2119, 1, 0, %p590;
	add.s32 	%r159, %r152, %r2119;
	@%p615 bra 	$L__BB1_94;
	shl.b32 	%r2120, %r159, 2;
	add.s32 	%r2122, %r1378, %r2120;
	ld.shared.u32 	%r2198, [%r2122];
	bra.uni 	$L__BB1_95;
$L__BB1_94:
	shl.b32 	%r2123, %r158, 2;
	add.s32 	%r2125, %r1378, %r2123;
	ld.shared.u32 	%r2197, [%r2125];
$L__BB1_95:
	setp.ge.s32 	%p592, %r158, %r46;
	mov.pred 	%p616, 0;
	@%p592 bra 	$L__BB1_98;
	setp.ge.s32 	%p594, %r159, %r45;
	mov.pred 	%p616, -1;
	@%p594 bra 	$L__BB1_98;
	mad.lo.s32 	%r2126, %r2197, %r2197, -1;
	mul.lo.s32 	%r2127, %r2198, %r2198;
	or.b32  	%r2128, %r2127, 2;
	setp.le.s32 	%p616, %r2126, %r2128;
$L__BB1_98:
	selp.b32 	%r2176, %r2197, %r2198, %p616;
	selp.u32 	%r2129, 1, 0, %p616;
	add.s32 	%r165, %r158, %r2129;
	not.pred 	%p595, %p616;
	selp.u32 	%r2130, 1, 0, %p595;
	add.s32 	%r166, %r159, %r2130;
	@%p616 bra 	$L__BB1_100;
	shl.b32 	%r2131, %r166, 2;
	add.s32 	%r2133, %r1378, %r2131;
	ld.shared.u32 	%r2198, [%r2133];
	bra.uni 	$L__BB1_101;
$L__BB1_100:
	shl.b32 	%r2134, %r165, 2;
	add.s32 	%r2136, %r1378, %r2134;
	ld.shared.u32 	%r2197, [%r2136];
$L__BB1_101:
	setp.ge.s32 	%p596, %r165, %r46;
	mov.u32 	%r2228, %r2198;
	@%p596 bra 	$L__BB1_104;
	setp.ge.s32 	%p597, %r166, %r45;
	mov.u32 	%r2228, %r2197;
	@%p597 bra 	$L__BB1_104;
	mad.lo.s32 	%r2137, %r2197, %r2197, -1;
	mul.lo.s32 	%r2138, %r2198, %r2198;
	or.b32  	%r2139, %r2138, 2;
	setp.gt.s32 	%p598, %r2137, %r2139;
	selp.b32 	%r2228, %r2198, %r2197, %p598;
$L__BB1_104:
	shl.b32 	%r2192, %r42, 1;
	setp.lt.u32 	%p599, %r42, 129;
	@%p599 bra 	$L__BB1_2;
	ld.param.s8 	%rs3, [_ZN3cub18CUB_300001_SM_10006detail10merge_sort30DeviceMergeSortBlockSortKernelINS2_10policy_hubIN6thrust24THRUST_300001_SM_1000_NS6detail15normal_iteratorINS6_10device_ptrIiEEEEE9Policy600ESB_PNS0_8NullTypeESB_SF_j17IntegerComparatoriSE_EEvbT0_T1_T2_T3_T4_PT6_PT7_T5_NS1_7vsmem_tE_param_0];
	bar.sync 	0;
	setp.eq.s16 	%p600, %rs3, 0;
	@%p600 bra 	$L__BB1_107;
	st.shared.u32 	[%r6], %r2191;
	st.shared.u32 	[%r6+4], %r2190;
	st.shared.u32 	[%r6+8], %r2189;
	st.shared.u32 	[%r6+12], %r2188;
	st.shared.u32 	[%r6+16], %r2187;
	st.shared.u32 	[%r6+20], %r2186;
	st.shared.u32 	[%r6+24], %r2185;
	st.shared.u32 	[%r6+28], %r2184;
	st.shared.u32 	[%r6+32], %r2183;
	st.shared.u32 	[%r6+36], %r2182;
	st.shared.u32 	[%r6+40], %r2181;
	st.shared.u32 	[%r6+44], %r2180;
	st.shared.u32 	[%r6+48], %r2179;
	st.shared.u32 	[%r6+52], %r2178;
	st.shared.u32 	[%r6+56], %r2177;
	st.shared.u32 	[%r6+60], %r2176;
	st.shared.u32 	[%r6+64], %r2228;
	bar.warp.sync 	-1;
	ld.shared.u32 	%r2140, [%r5];
	ld.shared.u32 	%r2141, [%r5+128];
	ld.shared.u32 	%r2142, [%r5+256];
	ld.shared.u32 	%r2143, [%r5+384];
	ld.shared.u32 	%r2144, [%r5+512];
	ld.shared.u32 	%r2145, [%r5+640];
	ld.shared.u32 	%r2146, [%r5+768];
	ld.shared.u32 	%r2147, [%r5+896];
	ld.shared.u32 	%r2148, [%r5+1024];
	ld.shared.u32 	%r2149, [%r5+1152];
	ld.shared.u32 	%r2150, [%r5+1280];
	ld.shared.u32 	%r2151, [%r5+1408];
	ld.shared.u32 	%r2152, [%r5+1536];
	ld.shared.u32 	%r2153, [%r5+1664];
	ld.shared.u32 	%r2154, [%r5+1792];
	ld.shared.u32 	%r2155, [%r5+1920];
	ld.shared.u32 	%r2156, [%r5+2048];
	cvt.u64.u32 	%rd156, %r4;
	add.s32 	%r2157, %r3, %r1;
	cvt.u64.u32 	%rd157, %r2157;
	add.s64 	%rd158, %rd157, %rd156;
	shl.b64 	%rd159, %rd158, 2;
	add.s64 	%rd160, %rd3, %rd159;
	st.global.u32 	[%rd160], %r2140;
	st.global.u32 	[%rd160+128], %r2141;
	st.global.u32 	[%rd160+256], %r2142;
	st.global.u32 	[%rd160+384], %r2143;
	st.global.u32 	[%rd160+512], %r2144;
	st.global.u32 	[%rd160+640], %r2145;
	st.global.u32 	[%rd160+768], %r2146;
	st.global.u32 	[%rd160+896], %r2147;
	st.global.u32 	[%rd160+1024], %r2148;
	st.global.u32 	[%rd160+1152], %r2149;
	st.global.u32 	[%rd160+1280], %r2150;
	st.global.u32 	[%rd160+1408], %r2151;
	st.global.u32 	[%rd160+1536], %r2152;
	st.global.u32 	[%rd160+1664], %r2153;
	st.global.u32 	[%rd160+1792], %r2154;
	st.global.u32 	[%rd160+1920], %r2155;
	st.global.u32 	[%rd160+2048], %r2156;
	bra.uni 	$L__BB1_351;
$L__BB1_107:
	st.shared.u32 	[%r6], %r2191;
	st.shared.u32 	[%r6+4], %r2190;
	st.shared.u32 	[%r6+8], %r2189;
	st.shared.u32 	[%r6+12], %r2188;
	st.shared.u32 	[%r6+16], %r2187;
	st.shared.u32 	[%r6+20], %r2186;
	st.shared.u32 	[%r6+24], %r2185;
	st.shared.u32 	[%r6+28], %r2184;
	st.shared.u32 	[%r6+32], %r2183;
	st.shared.u32 	[%r6+36], %r2182;
	st.shared.u32 	[%r6+40], %r2181;
	st.shared.u32 	[%r6+44], %r2180;
	st.shared.u32 	[%r6+48], %r2179;
	st.shared.u32 	[%r6+52], %r2178;
	st.shared.u32 	[%r6+56], %r2177;
	st.shared.u32 	[%r6+60], %r2176;
	st.shared.u32 	[%r6+64], %r2228;
	bar.warp.sync 	-1;
	ld.shared.u32 	%r2158, [%r5];
	ld.shared.u32 	%r2159, [%r5+128];
	ld.shared.u32 	%r2160, [%r5+256];
	ld.shared.u32 	%r2161, [%r5+384];
	ld.shared.u32 	%r2162, [%r5+512];
	ld.shared.u32 	%r2163, [%r5+640];
	ld.shared.u32 	%r2164, [%r5+768];
	ld.shared.u32 	%r2165, [%r5+896];
	ld.shared.u32 	%r2166, [%r5+1024];
	ld.shared.u32 	%r2167, [%r5+1152];
	ld.shared.u32 	%r2168, [%r5+1280];
	ld.shared.u32 	%r2169, [%r5+1408];
	ld.shared.u32 	%r2170, [%r5+1536];
	ld.shared.u32 	%r2171, [%r5+1664];
	ld.shared.u32 	%r2172, [%r5+1792];
	ld.shared.u32 	%r2173, [%r5+1920];
	ld.shared.u32 	%r2174, [%r5+2048];
	add.s64 	%rd162, %rd1, %rd154;
	st.global.u32 	[%rd162], %r2158;
	st.global.u32 	[%rd162+128], %r2159;
	st.global.u32 	[%rd162+256], %r2160;
	st.global.u32 	[%rd162+384], %r2161;
	st.global.u32 	[%rd162+512], %r2162;
	st.global.u32 	[%rd162+640], %r2163;
	st.global.u32 	[%rd162+768], %r2164;
	st.global.u32 	[%rd162+896], %r2165;
	st.global.u32 	[%rd162+1024], %r2166;
	st.global.u32 	[%rd162+1152], %r2167;
	st.global.u32 	[%rd162+1280], %r2168;
	st.global.u32 	[%rd162+1408], %r2169;
	st.global.u32 	[%rd162+1536], %r2170;
	st.global.u32 	[%rd162+1664], %r2171;
	st.global.u32 	[%rd162+1792], %r2172;
	st.global.u32 	[%rd162+1920], %r2173;
	st.global.u32 	[%rd162+2048], %r2174;
	bra.uni 	$L__BB1_351;
$L__BB1_108:
	sub.s32 	%r517, %r513, %r1;
	min.s32 	%r174, %r517, 4352;
	// begin inline asm
	griddepcontrol.wait;
	// end inline asm
	cvt.u64.u32 	%rd5, %r1;
	mul.wide.u32 	%rd10, %r1, 4;
	add.s64 	%rd11, %rd2, %rd10;
	mov.u32 	%r175, %tid.x;
	ld.global.u32 	%r2245, [%rd11];
	and.b32  	%r518, %r175, 31;
	and.b32  	%r519, %r175, 992;
	mul.lo.s32 	%r520, %r519, 17;
	or.b32  	%r177, %r520, %r518;
	setp.ge.s32 	%p66, %r177, %r174;
	mov.u32 	%r2229, %r2245;
	@%p66 bra 	$L__BB1_110;
	cvt.u64.u32 	%rd12, %r177;
	add.s64 	%rd13, %rd12, %rd5;
	shl.b64 	%rd14, %rd13, 2;
	add.s64 	%rd15, %rd2, %rd14;
	ld.global.u32 	%r2229, [%rd15];
$L__BB1_110:
	add.s32 	%r180, %r177, 32;
	setp.ge.s32 	%p67, %r180, %r174;
	mov.u32 	%r2230, %r2245;
	@%p67 bra 	$L__BB1_112;
	cvt.u64.u32 	%rd16, %r177;
	add.s64 	%rd17, %rd16, %rd5;
	shl.b64 	%rd18, %rd17, 2;
	add.s64 	%rd19, %rd2, %rd18;
	ld.global.u32 	%r2230, [%rd19+128];
$L__BB1_112:
	add.s32 	%r521, %r177, 64;
	setp.ge.s32 	%p68, %r521, %r174;
	mov.u32 	%r2231, %r2245;
	@%p68 bra 	$L__BB1_114;
	cvt.u64.u32 	%rd20, %r177;
	add.s64 	%rd21, %rd20, %rd5;
	shl.b64 	%rd22, %rd21, 2;
	add.s64 	%rd23, %rd2, %rd22;
	ld.global.u32 	%r2231, [%rd23+256];
$L__BB1_114:
	add.s32 	%r522, %r177, 96;
	setp.ge.s32 	%p69, %r522, %r174;
	mov.u32 	%r2232, %r2245;
	@%p69 bra 	$L__BB1_116;
	cvt.u64.u32 	%rd24, %r177;
	add.s64 	%rd25, %rd24, %rd5;
	shl.b64 	%rd26, %rd25, 2;
	add.s64 	%rd27, %rd2, %rd26;
	ld.global.u32 	%r2232, [%rd27+384];
$L__BB1_116:
	add.s32 	%r523, %r177, 128;
	setp.ge.s32 	%p70, %r523, %r174;
	mov.u32 	%r2233, %r2245;
	@%p70 bra 	$L__BB1_118;
	cvt.u64.u32 	%rd28, %r177;
	add.s64 	%rd29, %rd28, %rd5;
	shl.b64 	%rd30, %rd29, 2;
	add.s64 	%rd31, %rd2, %rd30;
	ld.global.u32 	%r2233, [%rd31+512];
$L__BB1_118:
	add.s32 	%r189, %r177, 160;
	setp.ge.s32 	%p71, %r189, %r174;
	mov.u32 	%r2234, %r2245;
	@%p71 bra 	$L__BB1_120;
	cvt.u64.u32 	%rd32, %r177;
	add.s64 	%rd33, %rd32, %rd5;
	shl.b64 	%rd34, %rd33, 2;
	add.s64 	%rd35, %rd2, %rd34;
	ld.global.u32 	%r2234, [%rd35+640];
$L__BB1_120:
	add.s32 	%r192, %r177, 192;
	setp.ge.s32 	%p72, %r192, %r174;
	mov.u32 	%r2235, %r2245;
	@%p72 bra 	$L__BB1_122;
	cvt.u64.u32 	%rd36, %r177;
	add.s64 	%rd37, %rd36, %rd5;
	shl.b64 	%rd38, %rd37, 2;
	add.s64 	%rd39, %rd2, %rd38;
	ld.global.u32 	%r2235, [%rd39+768];
$L__BB1_122:
	add.s32 	%r195, %r177, 224;
	setp.ge.s32 	%p73, %r195, %r174;
	mov.u32 	%r2236, %r2245;
	@%p73 bra 	$L__BB1_124;
	cvt.u64.u32 	%rd40, %r177;
	add.s64 	%rd41, %rd40, %rd5;
	shl.b64 	%rd42, %rd41, 2;
	add.s64 	%rd43, %rd2, %rd42;
	ld.global.u32 	%r2236, [%rd43+896];
$L__BB1_124:
	add.s32 	%r198, %r177, 256;
	setp.ge.s32 	%p74, %r198, %r174;
	mov.u32 	%r2237, %r2245;
	@%p74 bra 	$L__BB1_126;
	cvt.u64.u32 	%rd44, %r177;
	add.s64 	%rd45, %rd44, %rd5;
	shl.b64 	%rd46, %rd45, 2;
	add.s64 	%rd47, %rd2, %rd46;
	ld.global.u32 	%r2237, [%rd47+1024];
$L__BB1_126:
	add.s32 	%r201, %r177, 288;
	setp.ge.s32 	%p75, %r201, %r174;
	mov.u32 	%r2238, %r2245;
	@%p75 bra 	$L__BB1_128;
	cvt.u64.u32 	%rd48, %r177;
	add.s64 	%rd49, %rd48, %rd5;
	shl.b64 	%rd50, %rd49, 2;
	add.s64 	%rd51, %rd2, %rd50;
	ld.global.u32 	%r2238, [%rd51+1152];
$L__BB1_128:
	add.s32 	%r204, %r177, 320;
	setp.ge.s32 	%p76, %r204, %r174;
	mov.u32 	%r2239, %r2245;
	@%p76 bra 	$L__BB1_130;
	cvt.u64.u32 	%rd52, %r177;
	add.s64 	%rd53, %rd52, %rd5;
	shl.b64 	%rd54, %rd53, 2;
	add.s64 	%rd55, %rd2, %rd54;
	ld.global.u32 	%r2239, [%rd55+1280];
$L__BB1_130:
	add.s32 	%r207, %r177, 352;
	setp.ge.s32 	%p77, %r207, %r174;
	mov.u32 	%r2240, %r2245;
	@%p77 bra 	$L__BB1_132;
	cvt.u64.u32 	%rd56, %r177;
	add.s64 	%rd57, %rd56, %rd5;
	shl.b64 	%rd58, %rd57, 2;
	add.s64 	%rd59, %rd2, %rd58;
	ld.global.u32 	%r2240, [%rd59+1408];
$L__BB1_132:
	add.s32 	%r210, %r177, 384;
	setp.ge.s32 	%p78, %r210, %r174;
	mov.u32 	%r2241, %r2245;
	@%p78 bra 	$L__BB1_134;
	cvt.u64.u32 	%rd60, %r177;
	add.s64 	%rd61, %rd60, %rd5;
	shl.b64 	%rd62, %rd61, 2;
	add.s64 	%rd63, %rd2, %rd62;
	ld.global.u32 	%r2241, [%rd63+1536];
$L__BB1_134:
	add.s32 	%r213, %r177, 416;
	setp.ge.s32 	%p79, %r213, %r174;
	mov.u32 	%r2242, %r2245;
	@%p79 bra 	$L__BB1_136;
	cvt.u64.u32 	%rd64, %r177;
	add.s64 	%rd65, %rd64, %rd5;
	shl.b64 	%rd66, %rd65, 2;
	add.s64 	%rd67, %rd2, %rd66;
	ld.global.u32 	%r2242, [%rd67+1664];
$L__BB1_136:
	add.s32 	%r524, %r177, 448;
	setp.ge.s32 	%p80, %r524, %r174;
	mov.u32 	%r2243, %r2245;
	@%p80 bra 	$L__BB1_138;
	cvt.u64.u32 	%rd68, %r177;
	add.s64 	%rd69, %rd68, %rd5;
	shl.b64 	%rd70, %rd69, 2;
	add.s64 	%rd71, %rd2, %rd70;
	ld.global.u32 	%r2243, [%rd71+1792];
$L__BB1_138:
	add.s32 	%r525, %r177, 480;
	setp.ge.s32 	%p81, %r525, %r174;
	mov.u32 	%r2244, %r2245;
	@%p81 bra 	$L__BB1_140;
	cvt.u64.u32 	%rd72, %r177;
	add.s64 	%rd73, %rd72, %rd5;
	shl.b64 	%rd74, %rd73, 2;
	add.s64 	%rd75, %rd2, %rd74;
	ld.global.u32 	%r2244, [%rd75+1920];
$L__BB1_140:
	add.s32 	%r220, %r177, 512;
	setp.ge.s32 	%p82, %r220, %r174;
	@%p82 bra 	$L__BB1_142;
	cvt.u64.u32 	%rd76, %r177;
	add.s64 	%rd77, %rd76, %rd5;
	shl.b64 	%rd78, %rd77, 2;
	add.s64 	%rd79, %rd2, %rd78;
	ld.global.u32 	%r2245, [%rd79+2048];
$L__BB1_142:
	// begin inline asm
	mov.u32 %r526, %laneid;
	// end inline asm
	shr.u32 	%r527, %r175, 5;
	mad.lo.s32 	%r528, %r527, 544, %r526;
	shl.b32 	%r529, %r528, 2;
	mov.u32 	%r530, _ZZN3cub18CUB_300001_SM_10006detail10merge_sort30DeviceMergeSortBlockSortKernelINS2_10policy_hubIN6thrust24THRUST_300001_SM_1000_NS6detail15normal_iteratorINS6_10device_ptrIiEEEEE9Policy600ESB_PNS0_8NullTypeESB_SF_j17IntegerComparatoriSE_EEvbT0_T1_T2_T3_T4_PT6_PT7_T5_NS1_7vsmem_tEE19static_temp_storage;
	add.s32 	%r223, %r530, %r529;
	st.shared.u32 	[%r223], %r2229;
	st.shared.u32 	[%r223+128], %r2230;
	st.shared.u32 	[%r223+256], %r2231;
	st.shared.u32 	[%r223+384], %r2232;
	st.shared.u32 	[%r223+512], %r2233;
	st.shared.u32 	[%r223+640], %r2234;
	st.shared.u32 	[%r223+768], %r2235;
	st.shared.u32 	[%r223+896], %r2236;
	st.shared.u32 	[%r223+1024], %r2237;
	st.shared.u32 	[%r223+1152], %r2238;
	st.shared.u32 	[%r223+1280], %r2239;
	st.shared.u32 	[%r223+1408], %r2240;
	st.shared.u32 	[%r223+1536], %r2241;
	st.shared.u32 	[%r223+1664], %r2242;
	st.shared.u32 	[%r223+1792], %r2243;
	st.shared.u32 	[%r223+1920], %r2244;
	st.shared.u32 	[%r223+2048], %r2245;
	bar.warp.sync 	-1;
	shl.b32 	%r531, %r526, 4;
	add.s32 	%r532, %r528, %r531;
	shl.b32 	%r533, %r532, 2;
	add.s32 	%r224, %r530, %r533;
	ld.shared.u32 	%r2309, [%r224];
	ld.shared.u32 	%r226, [%r224+4];
	ld.shared.u32 	%r227, [%r224+8];
	ld.shared.u32 	%r228, [%r224+12];
	ld.shared.u32 	%r229, [%r224+16];
	ld.shared.u32 	%r230, [%r224+20];
	ld.shared.u32 	%r231, [%r224+24];
	ld.shared.u32 	%r232, [%r224+28];
	ld.shared.u32 	%r233, [%r224+32];
	ld.shared.u32 	%r234, [%r224+36];
	ld.shared.u32 	%r235, [%r224+40];
	ld.shared.u32 	%r236, [%r224+44];
	ld.shared.u32 	%r237, [%r224+48];
	ld.shared.u32 	%r238, [%r224+52];
	ld.shared.u32 	%r239, [%r224+56];
	ld.shared.u32 	%r240, [%r224+60];
	ld.shared.u32 	%r241, [%r224+64];
	bar.sync 	0;
	// begin inline asm
	griddepcontrol.launch_dependents;
	// end inline asm
	mul.lo.s32 	%r242, %r175, 17;
	add.s32 	%r534, %r242, 1;
	setp.ge.u32 	%p83, %r534, %r174;
	mov.u32 	%r2291, %r2309;
	mov.u32 	%r2248, %r2309;
	@%p83 bra 	$L__BB1_144;
	mad.lo.s32 	%r535, %r2309, %r2309, -1;
	mul.lo.s32 	%r536, %r226, %r226;
	or.b32  	%r537, %r536, 2;
	setp.gt.s32 	%p84, %r535, %r537;
	selp.b32 	%r2248, %r2309, %r226, %p84;
	mov.u32 	%r2291, %r226;
$L__BB1_144:
	add.s32 	%r538, %r242, 2;
	setp.ge.u32 	%p85, %r538, %r174;
	mov.u32 	%r2250, %r2248;
	@%p85 bra 	$L__BB1_146;
	mad.lo.s32 	%r539, %r2248, %r2248, -1;
	mul.lo.s32 	%r540, %r227, %r227;
	or.b32  	%r541, %r540, 2;
	setp.gt.s32 	%p86, %r539, %r541;
	selp.b32 	%r2250, %r2248, %r227, %p86;
	mov.u32 	%r2248, %r227;
$L__BB1_146:
	add.s32 	%r542, %r242, 3;
	setp.ge.u32 	%p87, %r542, %r174;
	mov.u32 	%r2252, %r2250;
	@%p87 bra 	$L__BB1_148;
	mad.lo.s32 	%r543, %r2250, %r2250, -1;
	mul.lo.s32 	%r544, %r228, %r228;
	or.b32  	%r545, %r544, 2;
	setp.gt.s32 	%p88, %r543, %r545;
	selp.b32 	%r2252, %r2250, %r228, %p88;
	mov.u32 	%r2250, %r228;
$L__BB1_148:
	add.s32 	%r546, %r242, 4;
	setp.ge.u32 	%p89, %r546, %r174;
	mov.u32 	%r2254, %r2252;
	@%p89 bra 	$L__BB1_150;
	mad.lo.s32 	%r547, %r2252, %r2252, -1;
	mul.lo.s32 	%r548, %r229, %r229;
	or.b32  	%r549, %r548, 2;
	setp.gt.s32 	%p90, %r547, %r549;
	selp.b32 	%r2254, %r2252, %r229, %p90;
	mov.u32 	%r2252, %r229;
$L__BB1_150:
	add.s32 	%r550, %r242, 5;
	setp.ge.u32 	%p91, %r550, %r174;
	mov.u32 	%r2256, %r2254;
	@%p91 bra 	$L__BB1_152;
	mad.lo.s32 	%r551, %r2254, %r2254, -1;
	mul.lo.s32 	%r552, %r230, %r230;
	or.b32  	%r553, %r552, 2;
	setp.gt.s32 	%p92, %r551, %r553;
	selp.b32 	%r2256, %r2254, %r230, %p92;
	mov.u32 	%r2254, %r230;
$L__BB1_152:
	add.s32 	%r554, %r242, 6;
	setp.ge.u32 	%p93, %r554, %r174;
	mov.u32 	%r2258, %r2256;
	@%p93 bra 	$L__BB1_154;
	mad.lo.s32 	%r555, %r2256, %r2256, -1;
	mul.lo.s32 	%r556, %r231, %r231;
	or.b32  	%r557, %r556, 2;
	setp.gt.s32 	%p94, %r555, %r557;
	selp.b32 	%r2258, %r2256, %r231, %p94;
	mov.u32 	%r2256, %r231;
$L__BB1_154:
	add.s32 	%r558, %r242, 7;
	setp.ge.u32 	%p95, %r558, %r174;
	mov.u32 	%r2260, %r2258;
	@%p95 bra 	$L__BB1_156;
	mad.lo.s32 	%r559, %r2258, %r2258, -1;
	mul.lo.s32 	%r560, %r232, %r232;
	or.b32  	%r561, %r560, 2;
	setp.gt.s32 	%p96, %r559, %r561;
	selp.b32 	%r2260, %r2258, %r232, %p96;
	mov.u32 	%r2258, %r232;
$L__BB1_156:
	add.s32 	%r562, %r242, 8;
	setp.ge.u32 	%p97, %r562, %r174;
	mov.u32 	%r2262, %r2260;
	@%p97 bra 	$L__BB1_158;
	mad.lo.s32 	%r563, %r2260, %r2260, -1;
	mul.lo.s32 	%r564, %r233, %r233;
	or.b32  	%r565, %r564, 2;
	setp.gt.s32 	%p98, %r563, %r565;
	selp.b32 	%r2262, %r2260, %r233, %p98;
	mov.u32 	%r2260, %r233;
$L__BB1_158:
	add.s32 	%r566, %r242, 9;
	setp.ge.u32 	%p99, %r566, %r174;
	mov.u32 	%r2264, %r2262;
	@%p99 bra 	$L__BB1_160;
	mad.lo.s32 	%r567, %r2262, %r2262, -1;
	mul.lo.s32 	%r568, %r234, %r234;
	or.b32  	%r569, %r568, 2;
	setp.gt.s32 	%p100, %r567, %r569;
	selp.b32 	%r2264, %r2262, %r234, %p100;
	mov.u32 	%r2262, %r234;
$L__BB1_160:
	add.s32 	%r570, %r242, 10;
	setp.ge.u32 	%p101, %r570, %r174;
	mov.u32 	%r2266, %r2264;
	@%p101 bra 	$L__BB1_162;
	mad.lo.s32 	%r571, %r2264, %r2264, -1;
	mul.lo.s32 	%r572, %r235, %r235;
	or.b32  	%r573, %r572, 2;
	setp.gt.s32 	%p102, %r571, %r573;
	selp.b32 	%r2266, %r2264, %r235, %p102;
	mov.u32 	%r2264, %r235;
$L__BB1_162:
	add.s32 	%r574, %r242, 11;
	setp.ge.u32 	%p103, %r574, %r174;
	mov.u32 	%r2268, %r2266;
	@%p103 bra 	$L__BB1_164;
	mad.lo.s32 	%r575, %r2266, %r2266, -1;
	mul.lo.s32 	%r576, %r236, %r236;
	or.b32  	%r577, %r576, 2;
	setp.gt.s32 	%p104, %r575, %r577;
	selp.b32 	%r2268, %r2266, %r236, %p104;
	mov.u32 	%r2266, %r236;
$L__BB1_164:
	add.s32 	%r578, %r242, 12;
	setp.ge.u32 	%p105, %r578, %r174;
	mov.u32 	%r2270, %r2268;
	@%p105 bra 	$L__BB1_166;
	mad.lo.s32 	%r579, %r2268, %r2268, -1;
	mul.lo.s32 	%r580, %r237, %r237;
	or.b32  	%r581, %r580, 2;
	setp.gt.s32 	%p106, %r579, %r581;
	selp.b32 	%r2270, %r2268, %r237, %p106;
	mov.u32 	%r2268, %r237;
$L__BB1_166:
	add.s32 	%r582, %r242, 13;
	setp.ge.u32 	%p107, %r582, %r174;
	mov.u32 	%r2272, %r2270;
	@%p107 bra 	$L__BB1_168;
	mad.lo.s32 	%r583, %r2270, %r2270, -1;
	mul.lo.s32 	%r584, %r238, %r238;
	or.b32  	%r585, %r584, 2;
	setp.gt.s32 	%p108, %r583, %r585;
	selp.b32 	%r2272, %r2270, %r238, %p108;
	mov.u32 	%r2270, %r238;
$L__BB1_168:
	add.s32 	%r586, %r242, 14;
	setp.ge.u32 	%p109, %r586, %r174;
	mov.u32 	%r2274, %r2272;
	@%p109 bra 	$L__BB1_170;
	mad.lo.s32 	%r587, %r2272, %r2272, -1;
	mul.lo.s32 	%r588, %r239, %r239;
	or.b32  	%r589, %r588, 2;
	setp.gt.s32 	%p110, %r587, %r589;
	selp.b32 	%r2274, %r2272, %r239, %p110;
	mov.u32 	%r2272, %r239;
$L__BB1_170:
	add.s32 	%r590, %r242, 15;
	setp.ge.u32 	%p111, %r590, %r174;
	mov.u32 	%r2275, %r2274;
	@%p111 bra 	$L__BB1_172;
	mad.lo.s32 	%r591, %r2274, %r2274, -1;
	mul.lo.s32 	%r592, %r240, %r240;
	or.b32  	%r593, %r592, 2;
	setp.gt.s32 	%p112, %r591, %r593;
	selp.b32 	%r2275, %r2274, %r240, %p112;
	mov.u32 	%r2274, %r240;
$L__BB1_172:
	add.s32 	%r594, %r242, 16;
	setp.lt.u32 	%p113, %r594, %r174;
	selp.b32 	%r2346, %r241, %r2275, %p113;
	setp.ge.u32 	%p114, %r242, %r174;
	@%p114 bra 	$L__BB1_174;
	mad.lo.s32 	%r595, %r2291, %r2291, -1;
	mul.lo.s32 	%r596, %r2309, %r2309;
	or.b32  	%r597, %r596, 2;
	setp.gt.s32 	%p115, %r595, %r597;
	selp.b32 	%r598, %r2291, %r2309, %p115;
	selp.b32 	%r599, %r2309, %r2291, %p115;
	mad.lo.s32 	%r600, %r2250, %r2250, -1;
	mul.lo.s32 	%r601, %r2248, %r2248;
	or.b32  	%r602, %r601, 2;
	setp.gt.s32 	%p116, %r600, %r602;
	selp.b32 	%r603, %r2250, %r2248, %p116;
	selp.b32 	%r604, %r2248, %r2250, %p116;
	mad.lo.s32 	%r605, %r2254, %r2254, -1;
	mul.lo.s32 	%r606, %r2252, %r2252;
	or.b32  	%r607, %r606, 2;
	setp.gt.s32 	%p117, %r605, %r607;
	selp.b32 	%r608, %r2254, %r2252, %p117;
	selp.b32 	%r609, %r2252, %r2254, %p117;
	mad.lo.s32 	%r610, %r2258, %r2258, -1;
	mul.lo.s32 	%r611, %r2256, %r2256;
	or.b32  	%r612, %r611, 2;
	setp.gt.s32 	%p118, %r610, %r612;
	selp.b32 	%r613, %r2258, %r2256, %p118;
	selp.b32 	%r614, %r2256, %r2258, %p118;
	mad.lo.s32 	%r615, %r2262, %r2262, -1;
	mul.lo.s32 	%r616, %r2260, %r2260;
	or.b32  	%r617, %r616, 2;
	setp.gt.s32 	%p119, %r615, %r617;
	selp.b32 	%r618, %r2262, %r2260, %p119;
	selp.b32 	%r619, %r2260, %r2262, %p119;
	mad.lo.s32 	%r620, %r2266, %r2266, -1;
	mul.lo.s32 	%r621, %r2264, %r2264;
	or.b32  	%r622, %r621, 2;
	setp.gt.s32 	%p120, %r620, %r622;
	selp.b32 	%r623, %r2266, %r2264, %p120;
	selp.b32 	%r624, %r2264, %r2266, %p120;
	mad.lo.s32 	%r625, %r2270, %r2270, -1;
	mul.lo.s32 	%r626, %r2268, %r2268;
	or.b32  	%r627, %r626, 2;
	setp.gt.s32 	%p121, %r625, %r627;
	selp.b32 	%r628, %r2270, %r2268, %p121;
	selp.b32 	%r629, %r2268, %r2270, %p121;
	mad.lo.s32 	%r630, %r2274, %r2274, -1;
	mul.lo.s32 	%r631, %r2272, %r2272;
	or.b32  	%r632, %r631, 2;
	setp.gt.s32 	%p122, %r630, %r632;
	selp.b32 	%r633, %r2274, %r2272, %p122;
	selp.b32 	%r634, %r2272, %r2274, %p122;
	mad.lo.s32 	%r635, %r604, %r604, -1;
	mad.lo.s32 	%r636, %r598, %r598, 2;
	setp.gt.s32 	%p123, %r635, %r636;
	selp.b32 	%r637, %r604, %r598, %p123;
	selp.b32 	%r638, %r598, %r604, %p123;
	mad.lo.s32 	%r639, %r609, %r609, -1;
	mad.lo.s32 	%r640, %r603, %r603, 2;
	setp.gt.s32 	%p124, %r639, %r640;
	selp.b32 	%r641, %r609, %r603, %p124;
	selp.b32 	%r642, %r603, %r609, %p124;
	mad.lo.s32 	%r643, %r614, %r614, -1;
	mad.lo.s32 	%r644, %r608, %r608, 2;
	setp.gt.s32 	%p125, %r643, %r644;
	selp.b32 	%r645, %r614, %r608, %p125;
	selp.b32 	%r646, %r608, %r614, %p125;
	mad.lo.s32 	%r647, %r619, %r619, -1;
	mad.lo.s32 	%r648, %r613, %r613, 2;
	setp.gt.s32 	%p126, %r647, %r648;
	selp.b32 	%r649, %r619, %r613, %p126;
	selp.b32 	%r650, %r613, %r619, %p126;
	mad.lo.s32 	%r651, %r624, %r624, -1;
	mad.lo.s32 	%r652, %r618, %r618, 2;
	setp.gt.s32 	%p127, %r651, %r652;
	selp.b32 	%r653, %r624, %r618, %p127;
	selp.b32 	%r654, %r618, %r624, %p127;
	mad.lo.s32 	%r655, %r629, %r629, -1;
	mad.lo.s32 	%r656, %r623, %r623, 2;
	setp.gt.s32 	%p128, %r655, %r656;
	selp.b32 	%r657, %r629, %r623, %p128;
	selp.b32 	%r658, %r623, %r629, %p128;
	mad.lo.s32 	%r659, %r634, %r634, -1;
	mad.lo.s32 	%r660, %r628, %r628, 2;
	setp.gt.s32 	%p129, %r659, %r660;
	selp.b32 	%r661, %r634, %r628, %p129;
	selp.b32 	%r662, %r628, %r634, %p129;
	mad.lo.s32 	%r663, %r2346, %r2346, -1;
	mad.lo.s32 	%r664, %r633, %r633, 2;
	setp.gt.s32 	%p130, %r663, %r664;
	selp.b32 	%r665, %r2346, %r633, %p130;
	selp.b32 	%r666, %r633, %r2346, %p130;
	mad.lo.s32 	%r667, %r638, %r638, -1;
	mad.lo.s32 	%r668, %r599, %r599, 2;
	setp.gt.s32 	%p131, %r667, %r668;
	selp.b32 	%r669, %r638, %r599, %p131;
	selp.b32 	%r670, %r599, %r638, %p131;
	mad.lo.s32 	%r671, %r642, %r642, -1;
	mad.lo.s32 	%r672, %r637, %r637, 2;
	setp.gt.s32 	%p132, %r671, %r672;
	selp.b32 	%r673, %r642, %r637, %p132;
	selp.b32 	%r674, %r637, %r642, %p132;
	mad.lo.s32 	%r675, %r646, %r646, -1;
	mad.lo.s32 	%r676, %r641, %r641, 2;
	setp.gt.s32 	%p133, %r675, %r676;
	selp.b32 	%r677, %r646, %r641, %p133;
	selp.b32 	%r678, %r641, %r646, %p133;
	mad.lo.s32 	%r679, %r650, %r650, -1;
	mad.lo.s32 	%r680, %r645, %r645, 2;
	setp.gt.s32 	%p134, %r679, %r680;
	selp.b32 	%r681, %r650, %r645, %p134;
	selp.b32 	%r682, %r645, %r650, %p134;
	mad.lo.s32 	%r683, %r654, %r654, -1;
	mad.lo.s32 	%r684, %r649, %r649, 2;
	setp.gt.s32 	%p135, %r683, %r684;
	selp.b32 	%r685, %r654, %r649, %p135;
	selp.b32 	%r686, %r649, %r654, %p135;
	mad.lo.s32 	%r687, %r658, %r658, -1;
	mad.lo.s32 	%r688, %r653, %r653, 2;
	setp.gt.s32 	%p136, %r687, %r688;
	selp.b32 	%r689, %r658, %r653, %p136;
	selp.b32 	%r690, %r653, %r658, %p136;
	mad.lo.s32 	%r691, %r662, %r662, -1;
	mad.lo.s32 	%r692, %r657, %r657, 2;
	setp.gt.s32 	%p137, %r691, %r692;
	selp.b32 	%r693, %r662, %r657, %p137;
	selp.b32 	%r694, %r657, %r662, %p137;
	mad.lo.s32 	%r695, %r666, %r666, -1;
	mad.lo.s32 	%r696, %r661, %r661, 2;
	setp.gt.s32 	%p138, %r695, %r696;
	selp.b32 	%r697, %r666, %r661, %p138;
	selp.b32 	%r698, %r661, %r666, %p138;
	mad.lo.s32 	%r699, %r674, %r674, -1;
	mad.lo.s32 	%r700, %r669, %r669, 2;
	setp.gt.s32 	%p139, %r699, %r700;
	selp.b32 	%r701, %r674, %r669, %p139;
	selp.b32 	%r702, %r669, %r674, %p139;
	mad.lo.s32 	%r703, %r678, %r678, -1;
	mad.lo.s32 	%r704, %r673, %r673, 2;
	setp.gt.s32 	%p140, %r703, %r704;
	selp.b32 	%r705, %r678, %r673, %p140;
	selp.b32 	%r706, %r673, %r678, %p140;
	mad.lo.s32 	%r707, %r682, %r682, -1;
	mad.lo.s32 	%r708, %r677, %r677, 2;
	setp.gt.s32 	%p141, %r707, %r708;
	selp.b32 	%r709, %r682, %r677, %p141;
	selp.b32 	%r710, %r677, %r682, %p141;
	mad.lo.s32 	%r711, %r686, %r686, -1;
	mad.lo.s32 	%r712, %r681, %r681, 2;
	setp.gt.s32 	%p142, %r711, %r712;
	selp.b32 	%r713, %r686, %r681, %p142;
	selp.b32 	%r714, %r681, %r686, %p142;
	mad.lo.s32 	%r715, %r690, %r690, -1;
	mad.lo.s32 	%r716, %r685, %r685, 2;
	setp.gt.s32 	%p143, %r715, %r716;
	selp.b32 	%r717, %r690, %r685, %p143;
	selp.b32 	%r718, %r685, %r690, %p143;
	mad.lo.s32 	%r719, %r694, %r694, -1;
	mad.lo.s32 	%r720, %r689, %r689, 2;
	setp.gt.s32 	%p144, %r719, %r720;
	selp.b32 	%r721, %r694, %r689, %p144;
	selp.b32 	%r722, %r689, %r694, %p144;
	mad.lo.s32 	%r723, %r698, %r698, -1;
	mad.lo.s32 	%r724, %r693, %r693, 2;
	setp.gt.s32 	%p145, %r723, %r724;
	selp.b32 	%r725, %r698, %r693, %p145;
	selp.b32 	%r726, %r693, %r698, %p145;
	mad.lo.s32 	%r727, %r665, %r665, -1;
	mad.lo.s32 	%r728, %r697, %r697, 2;
	setp.gt.s32 	%p146, %r727, %r728;
	selp.b32 	%r729, %r665, %r697, %p146;
	selp.b32 	%r730, %r697, %r665, %p146;
	mad.lo.s32 	%r731, %r702, %r702, -1;
	mad.lo.s32 	%r732, %r670, %r670, 2;
	setp.gt.s32 	%p147, %r731, %r732;
	selp.b32 	%r733, %r702, %r670, %p147;
	selp.b32 	%r734, %r670, %r702, %p147;
	mad.lo.s32 	%r735, %r706, %r706, -1;
	mad.lo.s32 	%r736, %r701, %r701, 2;
	setp.gt.s32 	%p148, %r735, %r736;
	selp.b32 	%r737, %r706, %r701, %p148;
	selp.b32 	%r738, %r701, %r706, %p148;
	mad.lo.s32 	%r739, %r710, %r710, -1;
	mad.lo.s32 	%r740, %r705, %r705, 2;
	setp.gt.s32 	%p149, %r739, %r740;
	selp.b32 	%r741, %r710, %r705, %p149;
	selp.b32 	%r742, %r705, %r710, %p149;
	mad.lo.s32 	%r743, %r714, %r714, -1;
	mad.lo.s32 	%r744, %r709, %r709, 2;
	setp.gt.s32 	%p150, %r743, %r744;
	selp.b32 	%r745, %r714, %r709, %p150;
	selp.b32 	%r746, %r709, %r714, %p150;
	mad.lo.s32 	%r747, %r718, %r718, -1;
	mad.lo.s32 	%r748, %r713, %r713, 2;
	setp.gt.s32 	%p151, %r747, %r748;
	selp.b32 	%r749, %r718, %r713, %p151;
	selp.b32 	%r750, %r713, %r718, %p151;
	mad.lo.s32 	%r751, %r722, %r722, -1;
	mad.lo.s32 	%r752, %r717, %r717, 2;
	setp.gt.s32 	%p152, %r751, %r752;
	selp.b32 	%r753, %r722, %r717, %p152;
	selp.b32 	%r754, %r717, %r722, %p152;
	mad.lo.s32 	%r755, %r726, %r726, -1;
	mad.lo.s32 	%r756, %r721, %r721, 2;
	setp.gt.s32 	%p153, %r755, %r756;
	selp.b32 	%r757, %r726, %r721, %p153;
	selp.b32 	%r758, %r721, %r726, %p153;
	mad.lo.s32 	%r759, %r730, %r730, -1;
	mad.lo.s32 	%r760, %r725, %r725, 2;
	setp.gt.s32 	%p154, %r759, %r760;
	selp.b32 	%r761, %r730, %r725, %p154;
	selp.b32 	%r762, %r725, %r730, %p154;
	mad.lo.s32 	%r763, %r738, %r738, -1;
	mad.lo.s32 	%r764, %r733, %r733, 2;
	setp.gt.s32 	%p155, %r763, %r764;
	selp.b32 	%r765, %r738, %r733, %p155;
	selp.b32 	%r766, %r733, %r738, %p155;
	mad.lo.s32 	%r767, %r742, %r742, -1;
	mad.lo.s32 	%r768, %r737, %r737, 2;
	setp.gt.s32 	%p156, %r767, %r768;
	selp.b32 	%r769, %r742, %r737, %p156;
	selp.b32 	%r770, %r737, %r742, %p156;
	mad.lo.s32 	%r771, %r746, %r746, -1;
	mad.lo.s32 	%r772, %r741, %r741, 2;
	setp.gt.s32 	%p157, %r771, %r772;
	selp.b32 	%r773, %r746, %r741, %p157;
	selp.b32 	%r774, %r741, %r746, %p157;
	mad.lo.s32 	%r775, %r750, %r750, -1;
	mad.lo.s32 	%r776, %r745, %r745, 2;
	setp.gt.s32 	%p158, %r775, %r776;
	selp.b32 	%r777, %r750, %r745, %p158;
	selp.b32 	%r778, %r745, %r750, %p158;
	mad.lo.s32 	%r779, %r754, %r754, -1;
	mad.lo.s32 	%r780, %r749, %r749, 2;
	setp.gt.s32 	%p159, %r779, %r780;
	selp.b32 	%r781, %r754, %r749, %p159;
	selp.b32 	%r782, %r749, %r754, %p159;
	mad.lo.s32 	%r783, %r758, %r758, -1;
	mad.lo.s32 	%r784, %r753, %r753, 2;
	setp.gt.s32 	%p160, %r783, %r784;
	selp.b32 	%r785, %r758, %r753, %p160;
	selp.b32 	%r786, %r753, %r758, %p160;
	mad.lo.s32 	%r787, %r762, %r762, -1;
	mad.lo.s32 	%r788, %r757, %r757, 2;
	setp.gt.s32 	%p161, %r787, %r788;
	selp.b32 	%r789, %r762, %r757, %p161;
	selp.b32 	%r790, %r757, %r762, %p161;
	mad.lo.s32 	%r791, %r729, %r729, -1;
	mad.lo.s32 	%r792, %r761, %r761, 2;
	setp.gt.s32 	%p162, %r791, %r792;
	selp.b32 	%r793, %r729, %r761, %p162;
	selp.b32 	%r794, %r761, %r729, %p162;
	mad.lo.s32 	%r795, %r766, %r766, -1;
	mad.lo.s32 	%r796, %r734, %r734, 2;
	setp.gt.s32 	%p163, %r795, %r796;
	selp.b32 	%r797, %r766, %r734, %p163;
	selp.b32 	%r798, %r734, %r766, %p163;
	mad.lo.s32 	%r799, %r770, %r770, -1;
	mad.lo.s32 	%r800, %r765, %r765, 2;
	setp.gt.s32 	%p164, %r799, %r800;
	selp.b32 	%r801, %r770, %r765, %p164;
	selp.b32 	%r802, %r765, %r770, %p164;
	mad.lo.s32 	%r803, %r774, %r774, -1;
	mad.lo.s32 	%r804, %r769, %r769, 2;
	setp.gt.s32 	%p165, %r803, %r804;
	selp.b32 	%r805, %r774, %r769, %p165;
	selp.b32 	%r806, %r769, %r774, %p165;
	mad.lo.s32 	%r807, %r778, %r778, -1;
	mad.lo.s32 	%r808, %r773, %r773, 2;
	setp.gt.s32 	%p166, %r807, %r808;
	selp.b32 	%r809, %r778, %r773, %p166;
	selp.b32 	%r810, %r773, %r778, %p166;
	mad.lo.s32 	%r811, %r782, %r782, -1;
	mad.lo.s32 	%r812, %r777, %r777, 2;
	setp.gt.s32 	%p167, %r811, %r812;
	selp.b32 	%r813, %r782, %r777, %p167;
	selp.b32 	%r814, %r777, %r782, %p167;
	mad.lo.s32 	%r815, %r786, %r786, -1;
	mad.lo.s32 	%r816, %r781, %r781, 2;
	setp.gt.s32 	%p168, %r815, %r816;
	selp.b32 	%r817, %r786, %r781, %p168;
	selp.b32 	%r818, %r781, %r786, %p168;
	mad.lo.s32 	%r819, %r790, %r790, -1;
	mad.lo.s32 	%r820, %r785, %r785, 2;
	setp.gt.s32 	%p169, %r819, %r820;
	selp.b32 	%r821, %r790, %r785, %p169;
	selp.b32 	%r822, %r785, %r790, %p169;
	mad.lo.s32 	%r823, %r794, %r794, -1;
	mad.lo.s32 	%r824, %r789, %r789, 2;
	setp.gt.s32 	%p170, %r823, %r824;
	selp.b32 	%r825, %r794, %r789, %p170;
	selp.b32 	%r826, %r789, %r794, %p170;
	mad.lo.s32 	%r827, %r802, %r802, -1;
	mad.lo.s32 	%r828, %r797, %r797, 2;
	setp.gt.s32 	%p171, %r827, %r828;
	selp.b32 	%r829, %r802, %r797, %p171;
	selp.b32 	%r830, %r797, %r802, %p171;
	mad.lo.s32 	%r831, %r806, %r806, -1;
	mad.lo.s32 	%r832, %r801, %r801, 2;
	setp.gt.s32 	%p172, %r831, %r832;
	selp.b32 	%r833, %r806, %r801, %p172;
	selp.b32 	%r834, %r801, %r806, %p172;
	mad.lo.s32 	%r835, %r810, %r810, -1;
	mad.lo.s32 	%r836, %r805, %r805, 2;
	setp.gt.s32 	%p173, %r835, %r836;
	selp.b32 	%r837, %r810, %r805, %p173;
	selp.b32 	%r838, %r805, %r810, %p173;
	mad.lo.s32 	%r839, %r814, %r814, -1;
	mad.lo.s32 	%r840, %r809, %r809, 2;
	setp.gt.s32 	%p174, %r839, %r840;
	selp.b32 	%r841, %r814, %r809, %p174;
	selp.b32 	%r842, %r809, %r814, %p174;
	mad.lo.s32 	%r843, %r818, %r818, -1;
	mad.lo.s32 	%r844, %r813, %r813, 2;
	setp.gt.s32 	%p175, %r843, %r844;
	selp.b32 	%r845, %r818, %r813, %p175;
	selp.b32 	%r846, %r813, %r818, %p175;
	mad.lo.s32 	%r847, %r822, %r822, -1;
	mad.lo.s32 	%r848, %r817, %r817, 2;
	setp.gt.s32 	%p176, %r847, %r848;
	selp.b32 	%r849, %r822, %r817, %p176;
	selp.b32 	%r850, %r817, %r822, %p176;
	mad.lo.s32 	%r851, %r826, %r826, -1;
	mad.lo.s32 	%r852, %r821, %r821, 2;
	setp.gt.s32 	%p177, %r851, %r852;
	selp.b32 	%r853, %r826, %r821, %p177;
	selp.b32 	%r854, %r821, %r826, %p177;
	mad.lo.s32 	%r855, %r793, %r793, -1;
	mad.lo.s32 	%r856, %r825, %r825, 2;
	setp.gt.s32 	%p178, %r855, %r856;
	selp.b32 	%r857, %r793, %r825, %p178;
	selp.b32 	%r858, %r825, %r793, %p178;
	mad.lo.s32 	%r859, %r830, %r830, -1;
	mad.lo.s32 	%r860, %r798, %r798, 2;
	setp.gt.s32 	%p179, %r859, %r860;
	selp.b32 	%r861, %r830, %r798, %p179;
	selp.b32 	%r862, %r798, %r830, %p179;
	mad.lo.s32 	%r863, %r834, %r834, -1;
	mad.lo.s32 	%r864, %r829, %r829, 2;
	setp.gt.s32 	%p180, %r863, %r864;
	selp.b32 	%r865, %r834, %r829, %p180;
	selp.b32 	%r866, %r829, %r834, %p180;
	mad.lo.s32 	%r867, %r838, %r838, -1;
	mad.lo.s32 	%r868, %r833, %r833, 2;
	setp.gt.s32 	%p181, %r867, %r868;
	selp.b32 	%r869, %r838, %r833, %p181;
	selp.b32 	%r870, %r833, %r838, %p181;
	mad.lo.s32 	%r871, %r842, %r842, -1;
	mad.lo.s32 	%r872, %r837, %r837, 2;
	setp.gt.s32 	%p182, %r871, %r872;
	selp.b32 	%r873, %r842, %r837, %p182;
	selp.b32 	%r874, %r837, %r842, %p182;
	mad.lo.s32 	%r875, %r846, %r846, -1;
	mad.lo.s32 	%r876, %r841, %r841, 2;
	setp.gt.s32 	%p183, %r875, %r876;
	selp.b32 	%r877, %r846, %r841, %p183;
	selp.b32 	%r878, %r841, %r846, %p183;
	mad.lo.s32 	%r879, %r850, %r850, -1;
	mad.lo.s32 	%r880, %r845, %r845, 2;
	setp.gt.s32 	%p184, %r879, %r880;
	selp.b32 	%r881, %r850, %r845, %p184;
	selp.b32 	%r882, %r845, %r850, %p184;
	mad.lo.s32 	%r883, %r854, %r854, -1;
	mad.lo.s32 	%r884, %r849, %r849, 2;
	setp.gt.s32 	%p185, %r883, %r884;
	selp.b32 	%r885, %r854, %r849, %p185;
	selp.b32 	%r886, %r849, %r854, %p185;
	mad.lo.s32 	%r887, %r858, %r858, -1;
	mad.lo.s32 	%r888, %r853, %r853, 2;
	setp.gt.s32 	%p186, %r887, %r888;
	selp.b32 	%r889, %r858, %r853, %p186;
	selp.b32 	%r890, %r853, %r858, %p186;
	mad.lo.s32 	%r891, %r866, %r866, -1;
	mad.lo.s32 	%r892, %r861, %r861, 2;
	setp.gt.s32 	%p187, %r891, %r892;
	selp.b32 	%r893, %r866, %r861, %p187;
	selp.b32 	%r894, %r861, %r866, %p187;
	mad.lo.s32 	%r895, %r870, %r870, -1;
	mad.lo.s32 	%r896, %r865, %r865, 2;
	setp.gt.s32 	%p188, %r895, %r896;
	selp.b32 	%r897, %r870, %r865, %p188;
	selp.b32 	%r898, %r865, %r870, %p188;
	mad.lo.s32 	%r899, %r874, %r874, -1;
	mad.lo.s32 	%r900, %r869, %r869, 2;
	setp.gt.s32 	%p189, %r899, %r900;
	selp.b32 	%r901, %r874, %r869, %p189;
	selp.b32 	%r902, %r869, %r874, %p189;
	mad.lo.s32 	%r903, %r878, %r878, -1;
	mad.lo.s32 	%r904, %r873, %r873, 2;
	setp.gt.s32 	%p190, %r903, %r904;
	selp.b32 	%r905, %r878, %r873, %p190;
	selp.b32 	%r906, %r873, %r878, %p190;
	mad.lo.s32 	%r907, %r882, %r882, -1;
	mad.lo.s32 	%r908, %r877, %r877, 2;
	setp.gt.s32 	%p191, %r907, %r908;
	selp.b32 	%r909, %r882, %r877, %p191;
	selp.b32 	%r910, %r877, %r882, %p191;
	mad.lo.s32 	%r911, %r886, %r886, -1;
	mad.lo.s32 	%r912, %r881, %r881, 2;
	setp.gt.s32 	%p192, %r911, %r912;
	selp.b32 	%r913, %r886, %r881, %p192;
	selp.b32 	%r914, %r881, %r886, %p192;
	mad.lo.s32 	%r915, %r890, %r890, -1;
	mad.lo.s32 	%r916, %r885, %r885, 2;
	setp.gt.s32 	%p193, %r915, %r916;
	selp.b32 	%r917, %r890, %r885, %p193;
	selp.b32 	%r918, %r885, %r890, %p193;
	mad.lo.s32 	%r919, %r857, %r857, -1;
	mad.lo.s32 	%r920, %r889, %r889, 2;
	setp.gt.s32 	%p194, %r919, %r920;
	selp.b32 	%r921, %r857, %r889, %p194;
	selp.b32 	%r922, %r889, %r857, %p194;
	mad.lo.s32 	%r923, %r894, %r894, -1;
	mad.lo.s32 	%r924, %r862, %r862, 2;
	setp.gt.s32 	%p195, %r923, %r924;
	selp.b32 	%r925, %r894, %r862, %p195;
	selp.b32 	%r926, %r862, %r894, %p195;
	mad.lo.s32 	%r927, %r898, %r898, -1;
	mad.lo.s32 	%r928, %r893, %r893, 2;
	setp.gt.s32 	%p196, %r927, %r928;
	selp.b32 	%r929, %r898, %r893, %p196;
	selp.b32 	%r930, %r893, %r898, %p196;
	mad.lo.s32 	%r931, %r902, %r902, -1;
	mad.lo.s32 	%r932, %r897, %r897, 2;
	setp.gt.s32 	%p197, %r931, %r932;
	selp.b32 	%r933, %r902, %r897, %p197;
	selp.b32 	%r934, %r897, %r902, %p197;
	mad.lo.s32 	%r935, %r906, %r906, -1;
	mad.lo.s32 	%r936, %r901, %r901, 2;
	setp.gt.s32 	%p198, %r935, %r936;
	selp.b32 	%r937, %r906, %r901, %p198;
	selp.b32 	%r938, %r901, %r906, %p198;
	mad.lo.s32 	%r939, %r910, %r910, -1;
	mad.lo.s32 	%r940, %r905, %r905, 2;
	setp.gt.s32 	%p199, %r939, %r940;
	selp.b32 	%r941, %r910, %r905, %p199;
	selp.b32 	%r942, %r905, %r910, %p199;
	mad.lo.s32 	%r943, %r914, %r914, -1;
	mad.lo.s32 	%r944, %r909, %r909, 2;
	setp.gt.s32 	%p200, %r943, %r944;
	selp.b32 	%r945, %r914, %r909, %p200;
	selp.b32 	%r946, %r909, %r914, %p200;
	mad.lo.s32 	%r947, %r918, %r918, -1;
	mad.lo.s32 	%r948, %r913, %r913, 2;
	setp.gt.s32 	%p201, %r947, %r948;
	selp.b32 	%r949, %r918, %r913, %p201;
	selp.b32 	%r950, %r913, %r918, %p201;
	mad.lo.s32 	%r951, %r922, %r922, -1;
	mad.lo.s32 	%r952, %r917, %r917, 2;
	setp.gt.s32 	%p202, %r951, %r952;
	selp.b32 	%r953, %r922, %r917, %p202;
	selp.b32 	%r954, %r917, %r922, %p202;
	mad.lo.s32 	%r955, %r930, %r930, -1;
	mad.lo.s32 	%r956, %r925, %r925, 2;
	setp.gt.s32 	%p203, %r955, %r956;
	selp.b32 	%r957, %r930, %r925, %p203;
	selp.b32 	%r958, %r925, %r930, %p203;
	mad.lo.s32 	%r959, %r934, %r934, -1;
	mad.lo.s32 	%r960, %r929, %r929, 2;
	setp.gt.s32 	%p204, %r959, %r960;
	selp.b32 	%r961, %r934, %r929, %p204;
	selp.b32 	%r962, %r929, %r934, %p204;
	mad.lo.s32 	%r963, %r938, %r938, -1;
	mad.lo.s32 	%r964, %r933, %r933, 2;
	setp.gt.s32 	%p205, %r963, %r964;
	selp.b32 	%r965, %r938, %r933, %p205;
	selp.b32 	%r966, %r933, %r938, %p205;
	mad.lo.s32 	%r967, %r942, %r942, -1;
	mad.lo.s32 	%r968, %r937, %r937, 2;
	setp.gt.s32 	%p206, %r967, %r968;
	selp.b32 	%r969, %r942, %r937, %p206;
	selp.b32 	%r970, %r937, %r942, %p206;
	mad.lo.s32 	%r971, %r946, %r946, -1;
	mad.lo.s32 	%r972, %r941, %r941, 2;
	setp.gt.s32 	%p207, %r971, %r972;
	selp.b32 	%r973, %r946, %r941, %p207;
	selp.b32 	%r974, %r941, %r946, %p207;
	mad.lo.s32 	%r975, %r950, %r950, -1;
	mad.lo.s32 	%r976, %r945, %r945, 2;
	setp.gt.s32 	%p208, %r975, %r976;
	selp.b32 	%r977, %r950, %r945, %p208;
	selp.b32 	%r978, %r945, %r950, %p208;
	mad.lo.s32 	%r979, %r954, %r954, -1;
	mad.lo.s32 	%r980, %r949, %r949, 2;
	setp.gt.s32 	%p209, %r979, %r980;
	selp.b32 	%r981, %r954, %r949, %p209;
	selp.b32 	%r982, %r949, %r954, %p209;
	mad.lo.s32 	%r983, %r921, %r921, -1;
	mad.lo.s32 	%r984, %r953, %r953, 2;
	setp.gt.s32 	%p210, %r983, %r984;
	selp.b32 	%r985, %r921, %r953, %p210;
	selp.b32 	%r986, %r953, %r921, %p210;
	mad.lo.s32 	%r987, %r958, %r958, -1;
	mad.lo.s32 	%r988, %r926, %r926, 2;
	setp.gt.s32 	%p211, %r987, %r988;
	selp.b32 	%r989, %r958, %r926, %p211;
	selp.b32 	%r990, %r926, %r958, %p211;
	mad.lo.s32 	%r991, %r962, %r962, -1;
	mad.lo.s32 	%r992, %r957, %r957, 2;
	setp.gt.s32 	%p212, %r991, %r992;
	selp.b32 	%r993, %r962, %r957, %p212;
	selp.b32 	%r994, %r957, %r962, %p212;
	mad.lo.s32 	%r995, %r966, %r966, -1;
	mad.lo.s32 	%r996, %r961, %r961, 2;
	setp.gt.s32 	%p213, %r995, %r996;
	selp.b32 	%r997, %r966, %r961, %p213;
	selp.b32 	%r998, %r961, %r966, %p213;
	mad.lo.s32 	%r999, %r970, %r970, -1;
	mad.lo.s32 	%r1000, %r965, %r965, 2;
	setp.gt.s32 	%p214, %r999, %r1000;
	selp.b32 	%r1001, %r970, %r965, %p214;
	selp.b32 	%r1002, %r965, %r970, %p214;
	mad.lo.s32 	%r1003, %r974, %r974, -1;
	mad.lo.s32 	%r1004, %r969, %r969, 2;
	setp.gt.s32 	%p215, %r1003, %r1004;
	selp.b32 	%r1005, %r974, %r969, %p215;
	selp.b32 	%r1006, %r969, %r974, %p215;
	mad.lo.s32 	%r1007, %r978, %r978, -1;
	mad.lo.s32 	%r1008, %r973, %r973, 2;
	setp.gt.s32 	%p216, %r1007, %r1008;
	selp.b32 	%r1009, %r978, %r973, %p216;
	selp.b32 	%r1010, %r973, %r978, %p216;
	mad.lo.s32 	%r1011, %r982, %r982, -1;
	mad.lo.s32 	%r1012, %r977, %r977, 2;
	setp.gt.s32 	%p217, %r1011, %r1012;
	selp.b32 	%r1013, %r982, %r977, %p217;
	selp.b32 	%r1014, %r977, %r982, %p217;
	mad.lo.s32 	%r1015, %r986, %r986, -1;
	mad.lo.s32 	%r1016, %r981, %r981, 2;
	setp.gt.s32 	%p218, %r1015, %r1016;
	selp.b32 	%r1017, %r986, %r981, %p218;
	selp.b32 	%r1018, %r981, %r986, %p218;
	mad.lo.s32 	%r1019, %r994, %r994, -1;
	mad.lo.s32 	%r1020, %r989, %r989, 2;
	setp.gt.s32 	%p219, %r1019, %r1020;
	selp.b32 	%r1021, %r994, %r989, %p219;
	selp.b32 	%r1022, %r989, %r994, %p219;
	mad.lo.s32 	%r1023, %r998, %r998, -1;
	mad.lo.s32 	%r1024, %r993, %r993, 2;
	setp.gt.s32 	%p220, %r1023, %r1024;
	selp.b32 	%r1025, %r998, %r993, %p220;
	selp.b32 	%r1026, %r993, %r998, %p220;
	mad.lo.s32 	%r1027, %r1002, %r1002, -1;
	mad.lo.s32 	%r1028, %r997, %r997, 2;
	setp.gt.s32 	%p221, %r1027, %r1028;
	selp.b32 	%r1029, %r1002, %r997, %p221;
	selp.b32 	%r1030, %r997, %r1002, %p221;
	mad.lo.s32 	%r1031, %r1006, %r1006, -1;
	mad.lo.s32 	%r1032, %r1001, %r1001, 2;
	setp.gt.s32 	%p222, %r1031, %r1032;
	selp.b32 	%r1033, %r1006, %r1001, %p222;
	selp.b32 	%r1034, %r1001, %r1006, %p222;
	mad.lo.s32 	%r1035, %r1010, %r1010, -1;
	mad.lo.s32 	%r1036, %r1005, %r1005, 2;
	setp.gt.s32 	%p223, %r1035, %r1036;
	selp.b32 	%r1037, %r1010, %r1005, %p223;
	selp.b32 	%r1038, %r1005, %r1010, %p223;
	mad.lo.s32 	%r1039, %r1014, %r1014, -1;
	mad.lo.s32 	%r1040, %r1009, %r1009, 2;
	setp.gt.s32 	%p224, %r1039, %r1040;
	selp.b32 	%r1041, %r1014, %r1009, %p224;
	selp.b32 	%r1042, %r1009, %r1014, %p224;
	mad.lo.s32 	%r1043, %r1018, %r1018, -1;
	mad.lo.s32 	%r1044, %r1013, %r1013, 2;
	setp.gt.s32 	%p225, %r1043, %r1044;
	selp.b32 	%r1045, %r1018, %r1013, %p225;
	selp.b32 	%r1046, %r1013, %r1018, %p225;
	mad.lo.s32 	%r1047, %r985, %r985, -1;
	mad.lo.s32 	%r1048, %r1017, %r1017, 2;
	setp.gt.s32 	%p226, %r1047, %r1048;
	selp.b32 	%r1049, %r985, %r1017, %p226;
	selp.b32 	%r1050, %r1017, %r985, %p226;
	mad.lo.s32 	%r1051, %r1022, %r1022, -1;
	mad.lo.s32 	%r1052, %r990, %r990, 2;
	setp.gt.s32 	%p227, %r1051, %r1052;
	selp.b32 	%r1053, %r1022, %r990, %p227;
	selp.b32 	%r1054, %r990, %r1022, %p227;
	mad.lo.s32 	%r1055, %r1026, %r1026, -1;
	mad.lo.s32 	%r1056, %r1021, %r1021, 2;
	setp.gt.s32 	%p228, %r1055, %r1056;
	selp.b32 	%r1057, %r1026, %r1021, %p228;
	selp.b32 	%r1058, %r1021, %r1026, %p228;
	mad.lo.s32 	%r1059, %r1030, %r1030, -1;
	mad.lo.s32 	%r1060, %r1025, %r1025, 2;
	setp.gt.s32 	%p229, %r1059, %r1060;
	selp.b32 	%r1061, %r1030, %r1025, %p229;
	selp.b32 	%r1062, %r1025, %r1030, %p229;
	mad.lo.s32 	%r1063, %r1034, %r1034, -1;
	mad.lo.s32 	%r1064, %r1029, %r1029, 2;
	setp.gt.s32 	%p230, %r1063, %r1064;
	selp.b32 	%r1065, %r1034, %r1029, %p230;
	selp.b32 	%r1066, %r1029, %r1034, %p230;
	mad.lo.s32 	%r1067, %r1038, %r1038, -1;
	mad.lo.s32 	%r1068, %r1033, %r1033, 2;
	setp.gt.s32 	%p231, %r1067, %r1068;
	selp.b32 	%r1069, %r1038, %r1033, %p231;
	selp.b32 	%r1070, %r1033, %r1038, %p231;
	mad.lo.s32 	%r1071, %r1042, %r1042, -1;
	mad.lo.s32 	%r1072, %r1037, %r1037, 2;
	setp.gt.s32 	%p232, %r1071, %r1072;
	selp.b32 	%r1073, %r1042, %r1037, %p232;
	selp.b32 	%r1074, %r1037, %r1042, %p232;
	mad.lo.s32 	%r1075, %r1046, %r1046, -1;
	mad.lo.s32 	%r1076, %r1041, %r1041, 2;
	setp.gt.s32 	%p233, %r1075, %r1076;
	selp.b32 	%r1077, %r1046, %r1041, %p233;
	selp.b32 	%r1078, %r1041, %r1046, %p233;
	mad.lo.s32 	%r1079, %r1050, %r1050, -1;
	mad.lo.s32 	%r1080, %r1045, %r1045, 2;
	setp.gt.s32 	%p234, %r1079, %r1080;
	selp.b32 	%r1081, %r1050, %r1045, %p234;
	selp.b32 	%r1082, %r1045, %r1050, %p234;
	mad.lo.s32 	%r1083, %r1058, %r1058, -1;
	mad.lo.s32 	%r1084, %r1053, %r1053, 2;
	setp.gt.s32 	%p235, %r1083, %r1084;
	selp.b32 	%r1085, %r1058, %r1053, %p235;
	selp.b32 	%r1086, %r1053, %r1058, %p235;
	mad.lo.s32 	%r1087, %r1062, %r1062, -1;
	mad.lo.s32 	%r1088, %r1057, %r1057, 2;
	setp.gt.s32 	%p236, %r1087, %r1088;
	selp.b32 	%r1089, %r1062, %r1057, %p236;
	selp.b32 	%r1090, %r1057, %r1062, %p236;
	mad.lo.s32 	%r1091, %r1066, %r1066, -1;
	mad.lo.s32 	%r1092, %r1061, %r1061, 2;
	setp.gt.s32 	%p237, %r1091, %r1092;
	selp.b32 	%r1093, %r1066, %r1061, %p237;
	selp.b32 	%r1094, %r1061, %r1066, %p237;
	mad.lo.s32 	%r1095, %r1070, %r1070, -1;
	mad.lo.s32 	%r1096, %r1065, %r1065, 2;
	setp.gt.s32 	%p238, %r1095, %r1096;
	selp.b32 	%r1097, %r1070, %r1065, %p238;
	selp.b32 	%r1098, %r1065, %r1070, %p238;
	mad.lo.s32 	%r1099, %r1074, %r1074, -1;
	mad.lo.s32 	%r1100, %r1069, %r1069, 2;
	setp.gt.s32 	%p239, %r1099, %r1100;
	selp.b32 	%r1101, %r1074, %r1069, %p239;
	selp.b32 	%r1102, %r1069, %r1074, %p239;
	mad.lo.s32 	%r1103, %r1078, %r1078, -1;
	mad.lo.s32 	%r1104, %r1073, %r1073, 2;
	setp.gt.s32 	%p240, %r1103, %r1104;
	selp.b32 	%r1105, %r1078, %r1073, %p240;
	selp.b32 	%r1106, %r1073, %r1078, %p240;
	mad.lo.s32 	%r1107, %r1082, %r1082, -1;
	mad.lo.s32 	%r1108, %r1077, %r1077, 2;
	setp.gt.s32 	%p241, %r1107, %r1108;
	selp.b32 	%r1109, %r1082, %r1077, %p241;
	selp.b32 	%r1110, %r1077, %r1082, %p241;
	mad.lo.s32 	%r1111, %r1049, %r1049, -1;
	mad.lo.s32 	%r1112, %r1081, %r1081, 2;
	setp.gt.s32 	%p242, %r1111, %r1112;
	selp.b32 	%r2346, %r1049, %r1081, %p242;
	selp.b32 	%r1113, %r1081, %r1049, %p242;
	mad.lo.s32 	%r1114, %r1086, %r1086, -1;
	mad.lo.s32 	%r1115, %r1054, %r1054, 2;
	setp.gt.s32 	%p243, %r1114, %r1115;
	selp.b32 	%r2291, %r1086, %r1054, %p243;
	selp.b32 	%r2309, %r1054, %r1086, %p243;
	mad.lo.s32 	%r1116, %r1090, %r1090, -1;
	mad.lo.s32 	%r1117, %r1085, %r1085, 2;
	setp.gt.s32 	%p244, %r1116, %r1117;
	selp.b32 	%r2250, %r1090, %r1085, %p244;
	selp.b32 	%r2248, %r1085, %r1090, %p244;
	mad.lo.s32 	%r1118, %r1094, %r1094, -1;
	mad.lo.s32 	%r1119, %r1089, %r1089, 2;
	setp.gt.s32 	%p245, %r1118, %r1119;
	selp.b32 	%r2254, %r1094, %r1089, %p245;
	selp.b32 	%r2252, %r1089, %r1094, %p245;
	mad.lo.s32 	%r1120, %r1098, %r1098, -1;
	mad.lo.s32 	%r1121, %r1093, %r1093, 2;
	setp.gt.s32 	%p246, %r1120, %r1121;
	selp.b32 	%r2258, %r1098, %r1093, %p246;
	selp.b32 	%r2256, %r1093, %r1098, %p246;
	mad.lo.s32 	%r1122, %r1102, %r1102, -1;
	mad.lo.s32 	%r1123, %r1097, %r1097, 2;
	setp.gt.s32 	%p247, %r1122, %r1123;
	selp.b32 	%r2262, %r1102, %r1097, %p247;
	selp.b32 	%r2260, %r1097, %r1102, %p247;
	mad.lo.s32 	%r1124, %r1106, %r1106, -1;
	mad.lo.s32 	%r1125, %r1101, %r1101, 2;
	setp.gt.s32 	%p248, %r1124, %r1125;
	selp.b32 	%r2266, %r1106, %r1101, %p248;
	selp.b32 	%r2264, %r1101, %r1106, %p248;
	mad.lo.s32 	%r1126, %r1110, %r1110, -1;
	mad.lo.s32 	%r1127, %r1105, %r1105, 2;
	setp.gt.s32 	%p249, %r1126, %r1127;
	selp.b32 	%r2270, %r1110, %r1105, %p249;
	selp.b32 	%r2268, %r1105, %r1110, %p249;
	mad.lo.s32 	%r1128, %r1113, %r1113, -1;
	mad.lo.s32 	%r1129, %r1109, %r1109, 2;
	setp.gt.s32 	%p250, %r1128, %r1129;
	selp.b32 	%r2274, %r1113, %r1109, %p250;
	selp.b32 	%r2272, %r1109, %r1113, %p250;
$L__BB1_174:
	mov.b32 	%r2310, 2;
$L__BB1_175:
	mov.u32 	%r340, %r2310;
	bar.sync 	0;
	add.s32 	%r1131, %r340, -1;
	shr.u32 	%r1132, %r340, 1;
	mov.u32 	%r1133, _ZZN3cub18CUB_300001_SM_10006detail10merge_sort30DeviceMergeSortBlockSortKernelINS2_10policy_hubIN6thrust24THRUST_300001_SM_1000_NS6detail15normal_iteratorINS6_10device_ptrIiEEEEE9Policy600ESB_PNS0_8NullTypeESB_SF_j17IntegerComparatoriSE_EEvbT0_T1_T2_T3_T4_PT6_PT7_T5_NS1_7vsmem_tEE19static_temp_storage;
	mad.lo.s32 	%r1134, %r175, 68, %r1133;
	st.shared.u32 	[%r1134], %r2309;
	st.shared.u32 	[%r1134+4], %r2291;
	st.shared.u32 	[%r1134+8], %r2248;
	st.shared.u32 	[%r1134+12], %r2250;
	st.shared.u32 	[%r1134+16], %r2252;
	st.shared.u32 	[%r1134+20], %r2254;
	st.shared.u32 	[%r1134+24], %r2256;
	st.shared.u32 	[%r1134+28], %r2258;
	st.shared.u32 	[%r1134+32], %r2260;
	st.shared.u32 	[%r1134+36], %r2262;
	st.shared.u32 	[%r1134+40], %r2264;
	st.shared.u32 	[%r1134+44], %r2266;
	st.shared.u32 	[%r1134+48], %r2268;
	st.shared.u32 	[%r1134+52], %r2270;
	st.shared.u32 	[%r1134+56], %r2272;
	st.shared.u32 	[%r1134+60], %r2274;
	st.shared.u32 	[%r1134+64], %r2346;
	bar.sync 	0;
	neg.s32 	%r1135, %r340;
	and.b32  	%r1136, %r175, %r1135;
	mul.lo.s32 	%r1137, %r1136, 17;
	mul.lo.s32 	%r1138, %r1132, 17;
	and.b32  	%r1139, %r1131, %r175;
	mul.lo.s32 	%r1140, %r1139, 17;
	min.s32 	%r341, %r1140, %r174;
	min.s32 	%r342, %r1137, %r174;
	add.s32 	%r1141, %r342, %r1138;
	min.s32 	%r343, %r1141, %r174;
	add.s32 	%r1142, %r343, %r1138;
	min.s32 	%r344, %r1142, %r174;
	sub.s32 	%r1143, %r343, %r342;
	sub.s32 	%r1144, %r344, %r343;
	setp.lt.s32 	%p251, %r341, %r1144;
	sub.s32 	%r1145, %r341, %r1144;
	selp.b32 	%r2313, 0, %r1145, %p251;
	min.s32 	%r2311, %r1143, %r341;
	setp.ge.s32 	%p252, %r2313, %r2311;
	@%p252 bra 	$L__BB1_178;
	add.s32 	%r347, %r343, %r341;
$L__BB1_177:
	sub.s32 	%r1146, %r2311, %r2313;
	shr.u32 	%r1147, %r1146, 31;
	add.s32 	%r1148, %r1146, %r1147;
	shr.s32 	%r1149, %r1148, 1;
	add.s32 	%r1150, %r1149, %r2313;
	add.s32 	%r1151, %r1150, %r342;
	shl.b32 	%r1152, %r1151, 2;
	add.s32 	%r1154, %r1133, %r1152;
	ld.shared.u32 	%r1155, [%r1154];
	not.b32 	%r1156, %r1150;
	add.s32 	%r1157, %r347, %r1156;
	shl.b32 	%r1158, %r1157, 2;
	add.s32 	%r1159, %r1133, %r1158;
	ld.shared.u32 	%r1160, [%r1159];
	mad.lo.s32 	%r1161, %r1160, %r1160, -1;
	mad.lo.s32 	%r1162, %r1155, %r1155, 2;
	setp.gt.s32 	%p253, %r1161, %r1162;
	add.s32 	%r1163, %r1150, 1;
	selp.b32 	%r2313, %r1163, %r2313, %p253;
	selp.b32 	%r2311, %r2311, %r1150, %p253;
	setp.lt.s32 	%p254, %r2313, %r2311;
	@%p254 bra 	$L__BB1_177;
$L__BB1_178:
	add.s32 	%r353, %r2313, %r342;
	add.s32 	%r1164, %r343, %r341;
	sub.s32 	%r354, %r1164, %r2313;
	shl.b32 	%r1165, %r353, 2;
	add.s32 	%r1167, %r1133, %r1165;
	ld.shared.u32 	%r2316, [%r1167];
	shl.b32 	%r1168, %r354, 2;
	add.s32 	%r1169, %r1133, %r1168;
	ld.shared.u32 	%r2315, [%r1169];
	setp.ge.s32 	%p256, %r354, %r344;
	mov.pred 	%p617, 0;
	@%p256 bra 	$L__BB1_181;
	setp.ge.s32 	%p258, %r353, %r343;
	mov.pred 	%p617, -1;
	@%p258 bra 	$L__BB1_181;
	mad.lo.s32 	%r1170, %r2315, %r2315, -1;
	mul.lo.s32 	%r1171, %r2316, %r2316;
	or.b32  	%r1172, %r1171, 2;
	setp.le.s32 	%p617, %r1170, %r1172;
$L__BB1_181:
	selp.b32 	%r2309, %r2315, %r2316, %p617;
	selp.u32 	%r1173, 1, 0, %p617;
	add.s32 	%r358, %r354, %r1173;
	not.pred 	%p259, %p617;
	selp.u32 	%r1174, 1, 0, %p259;
	add.s32 	%r359, %r353, %r1174;
	@%p259 bra 	$L__BB1_183;
	shl.b32 	%r1178, %r358, 2;
	add.s32 	%r1180, %r1133, %r1178;
	ld.shared.u32 	%r2315, [%r1180];
	bra.uni 	$L__BB1_184;
$L__BB1_183:
	shl.b32 	%r1175, %r359, 2;
	add.s32 	%r1177, %r1133, %r1175;
	ld.shared.u32 	%r2316, [%r1177];
$L__BB1_184:
	setp.ge.s32 	%p261, %r358, %r344;
	mov.pred 	%p618, 0;
	@%p261 bra 	$L__BB1_187;
	setp.ge.s32 	%p263, %r359, %r343;
	mov.pred 	%p618, -1;
	@%p263 bra 	$L__BB1_187;
	mad.lo.s32 	%r1181, %r2315, %r2315, -1;
	mul.lo.s32 	%r1182, %r2316, %r2316;
	or.b32  	%r1183, %r1182, 2;
	setp.le.s32 	%p618, %r1181, %r1183;
$L__BB1_187:
	selp.b32 	%r2291, %r2315, %r2316, %p618;
	selp.u32 	%r1184, 1, 0, %p618;
	add.s32 	%r365, %r358, %r1184;
	not.pred 	%p264, %p618;
	selp.u32 	%r1185, 1, 0, %p264;
	add.s32 	%r366, %r359, %r1185;
	@%p618 bra 	$L__BB1_189;
	shl.b32 	%r1186, %r366, 2;
	add.s32 	%r1188, %r1133, %r1186;
	ld.shared.u32 	%r2316, [%r1188];
	bra.uni 	$L__BB1_190;
$L__BB1_189:
	shl.b32 	%r1189, %r365, 2;
	add.s32 	%r1191, %r1133, %r1189;
	ld.shared.u32 	%r2315, [%r1191];
$L__BB1_190:
	setp.ge.s32 	%p266, %r365, %r344;
	mov.pred 	%p619, 0;
	@%p266 bra 	$L__BB1_193;
	setp.ge.s32 	%p268, %r366, %r343;
	mov.pred 	%p619, -1;
	@%p268 bra 	$L__BB1_193;
	mad.lo.s32 	%r1192, %r2315, %r2315, -1;
	mul.lo.s32 	%r1193, %r2316, %r2316;
	or.b32  	%r1194, %r1193, 2;
	setp.le.s32 	%p619, %r1192, %r1194;
$L__BB1_193:
	selp.b32 	%r2248, %r2315, %r2316, %p619;
	selp.u32 	%r1195, 1, 0, %p619;
	add.s32 	%r372, %r365, %r1195;
	not.pred 	%p269, %p619;
	selp.u32 	%r1196, 1, 0, %p269;
	add.s32 	%r373, %r366, %r1196;
	@%p619 bra 	$L__BB1_195;
	shl.b32 	%r1197, %r373, 2;
	add.s32 	%r1199, %r1133, %r1197;
	ld.shared.u32 	%r2316, [%r1199];
	bra.uni 	$L__BB1_196;
$L__BB1_195:
	shl.b32 	%r1200, %r372, 2;
	add.s32 	%r1202, %r1133, %r1200;
	ld.shared.u32 	%r2315, [%r1202];
$L__BB1_196:
	setp.ge.s32 	%p271, %r372, %r344;
	mov.pred 	%p620, 0;
	@%p271 bra 	$L__BB1_199;
	setp.ge.s32 	%p273, %r373, %r343;
	mov.pred 	%p620, -1;
	@%p273 bra 	$L__BB1_199;
	mad.lo.s32 	%r1203, %r2315, %r2315, -1;
	mul.lo.s32 	%r1204, %r2316, %r2316;
	or.b32  	%r1205, %r1204, 2;
	setp.le.s32 	%p620, %r1203, %r1205;
$L__BB1_199:
	selp.b32 	%r2250, %r2315, %r2316, %p620;
	selp.u32 	%r1206, 1, 0, %p620;
	add.s32 	%r379, %r372, %r1206;
	not.pred 	%p274, %p620;
	selp.u32 	%r1207, 1, 0, %p274;
	add.s32 	%r380, %r373, %r1207;
	@%p620 bra 	$L__BB1_201;
	shl.b32 	%r1208, %r380, 2;
	add.s32 	%r1210, %r1133, %r1208;
	ld.shared.u32 	%r2316, [%r1210];
	bra.uni 	$L__BB1_202;
$L__BB1_201:
	shl.b32 	%r1211, %r379, 2;
	add.s32 	%r1213, %r1133, %r1211;
	ld.shared.u32 	%r2315, [%r1213];
$L__BB1_202:
	setp.ge.s32 	%p276, %r379, %r344;
	mov.pred 	%p621, 0;
	@%p276 bra 	$L__BB1_205;
	setp.ge.s32 	%p278, %r380, %r343;
	mov.pred 	%p621, -1;
	@%p278 bra 	$L__BB1_205;
	mad.lo.s32 	%r1214, %r2315, %r2315, -1;
	mul.lo.s32 	%r1215, %r2316, %r2316;
	or.b32  	%r1216, %r1215, 2;
	setp.le.s32 	%p621, %r1214, %r1216;
$L__BB1_205:
	selp.b32 	%r2252, %r2315, %r2316, %p621;
	selp.u32 	%r1217, 1, 0, %p621;
	add.s32 	%r386, %r379, %r1217;
	not.pred 	%p279, %p621;
	selp.u32 	%r1218, 1, 0, %p279;
	add.s32 	%r387, %r380, %r1218;
	@%p621 bra 	$L__BB1_207;
	shl.b32 	%r1219, %r387, 2;
	add.s32 	%r1221, %r1133, %r1219;
	ld.shared.u32 	%r2316, [%r1221];
	bra.uni 	$L__BB1_208;
$L__BB1_207:
	shl.b32 	%r1222, %r386, 2;
	add.s32 	%r1224, %r1133, %r1222;
	ld.shared.u32 	%r2315, [%r1224];
$L__BB1_208:
	setp.ge.s32 	%p281, %r386, %r344;
	mov.pred 	%p622, 0;
	@%p281 bra 	$L__BB1_211;
	setp.ge.s32 	%p283, %r387, %r343;
	mov.pred 	%p622, -1;
	@%p283 bra 	$L__BB1_211;
	mad.lo.s32 	%r1225, %r2315, %r2315, -1;
	mul.lo.s32 	%r1226, %r2316, %r2316;
	or.b32  	%r1227, %r1226, 2;
	setp.le.s32 	%p622, %r1225, %r1227;
$L__BB1_211:
	selp.b32 	%r2254, %r2315, %r2316, %p622;
	selp.u32 	%r1228, 1, 0, %p622;
	add.s32 	%r393, %r386, %r1228;
	not.pred 	%p284, %p622;
	selp.u32 	%r1229, 1, 0, %p284;
	add.s32 	%r394, %r387, %r1229;
	@%p622 bra 	$L__BB1_213;
	shl.b32 	%r1230, %r394, 2;
	add.s32 	%r1232, %r1133, %r1230;
	ld.shared.u32 	%r2316, [%r1232];
	bra.uni 	$L__BB1_214;
$L__BB1_213:
	shl.b32 	%r1233, %r393, 2;
	add.s32 	%r1235, %r1133, %r1233;
	ld.shared.u32 	%r2315, [%r1235];
$L__BB1_214:
	setp.ge.s32 	%p286, %r393, %r344;
	mov.pred 	%p623, 0;
	@%p286 bra 	$L__BB1_217;
	setp.ge.s32 	%p288, %r394, %r343;
	mov.pred 	%p623, -1;
	@%p288 bra 	$L__BB1_217;
	mad.lo.s32 	%r1236, %r2315, %r2315, -1;
	mul.lo.s32 	%r1237, %r2316, %r2316;
	or.b32  	%r1238, %r1237, 2;
	setp.le.s32 	%p623, %r1236, %r1238;
$L__BB1_217:
	selp.b32 	%r2256, %r2315, %r2316, %p623;
	selp.u32 	%r1239, 1, 0, %p623;
	add.s32 	%r400, %r393, %r1239;
	not.pred 	%p289, %p623;
	selp.u32 	%r1240, 1, 0, %p289;
	add.s32 	%r401, %r394, %r1240;
	@%p623 bra 	$L__BB1_219;
	shl.b32 	%r1241, %r401, 2;
	add.s32 	%r1243, %r1133, %r1241;
	ld.shared.u32 	%r2316, [%r1243];
	bra.uni 	$L__BB1_220;
$L__BB1_219:
	shl.b32 	%r1244, %r400, 2;
	add.s32 	%r1246, %r1133, %r1244;
	ld.shared.u32 	%r2315, [%r1246];
$L__BB1_220:
	setp.ge.s32 	%p291, %r400, %r344;
	mov.pred 	%p624, 0;
	@%p291 bra 	$L__BB1_223;
	setp.ge.s32 	%p293, %r401, %r343;
	mov.pred 	%p624, -1;
	@%p293 bra 	$L__BB1_223;
	mad.lo.s32 	%r1247, %r2315, %r2315, -1;
	mul.lo.s32 	%r1248, %r2316, %r2316;
	or.b32  	%r1249, %r1248, 2;
	setp.le.s32 	%p624, %r1247, %r1249;
$L__BB1_223:
	selp.b32 	%r2258, %r2315, %r2316, %p624;
	selp.u32 	%r1250, 1, 0, %p624;
	add.s32 	%r407, %r400, %r1250;
	not.pred 	%p294, %p624;
	selp.u32 	%r1251, 1, 0, %p294;
	add.s32 	%r408, %r401, %r1251;
	@%p624 bra 	$L__BB1_225;
	shl.b32 	%r1252, %r408, 2;
	mov.u32 	%r1253, _ZZN3cub18CUB_300001_SM_10006detail10merge_sort30DeviceMergeSortBlockSortKernelINS2_10policy_hubIN6thrust24THRUST_300001_SM_1000_NS6detail15normal_iteratorINS6_10device_ptrIiEEEEE9Policy600ESB_PNS0_8NullTypeESB_SF_j17IntegerComparatoriSE_EEvbT0_T1_T2_T3_T4_PT6_PT7_T5_NS1_7vsmem_tEE19static_temp_storage;
	add.s32 	%r1254, %r1253, %r1252;
	ld.shared.u32 	%r2316, [%r1254];
	bra.uni 	$L__BB1_226;
$L__BB1_225:
	shl.b32 	%r1255, %r407, 2;
	mov.u32 	%r1256, _ZZN3cub18CUB_300001_SM_10006detail10merge_sort30DeviceMergeSortBlockSortKernelINS2_10policy_hubIN6thrust24THRUST_300001_SM_1000_NS6detail15normal_iteratorINS6_10device_ptrIiEEEEE9Policy600ESB_PNS0_8NullTypeESB_SF_j17IntegerComparatoriSE_EEvbT0_T1_T2_T3_T4_PT6_PT7_T5_NS1_7vsmem_tEE19static_temp_storage;
	add.s32 	%r1257, %r1256, %r1255;
	ld.shared.u32 	%r2315, [%r1257];
$L__BB1_226:
	setp.ge.s32 	%p296, %r407, %r344;
	mov.pred 	%p625, 0;
	@%p296 bra 	$L__BB1_229;
	setp.ge.s32 	%p298, %r408, %r343;
	mov.pred 	%p625, -1;
	@%p298 bra 	$L__BB1_229;
	mad.lo.s32 	%r1258, %r2315, %r2315, -1;
	mul.lo.s32 	%r1259, %r2316, %r2316;
	or.b32  	%r1260, %r1259, 2;
	setp.le.s32 	%p625, %r1258, %r1260;
$L__BB1_229:
	selp.b32 	%r2260, %r2315, %r2316, %p625;
	selp.u32 	%r1261, 1, 0, %p625;
	add.s32 	%r414, %r407, %r1261;
	not.pred 	%p299, %p625;
	selp.u32 	%r1262, 1, 0, %p299;
	add.s32 	%r415, %r408, %r1262;
	@%p625 bra 	$L__BB1_231;
	shl.b32 	%r1263, %r415, 2;
	mov.u32 	%r1264, _ZZN3cub18CUB_300001_SM_10006detail10merge_sort30DeviceMergeSortBlockSortKernelINS2_10policy_hubIN6thrust24THRUST_300001_SM_1000_NS6detail15normal_iteratorINS6_10device_ptrIiEEEEE9Policy600ESB_PNS0_8NullTypeESB_SF_j17IntegerComparatoriSE_EEvbT0_T1_T2_T3_T4_PT6_PT7_T5_NS1_7vsmem_tEE19static_temp_storage;
	add.s32 	%r1265, %r1264, %r1263;
	ld.shared.u32 	%r2316, [%r1265];
	bra.uni 	$L__BB1_232;
$L__BB1_231:
	shl.b32 	%r1266, %r414, 2;
	mov.u32 	%r1267, _ZZN3cub18CUB_300001_SM_10006detail10merge_sort30DeviceMergeSortBlockSortKernelINS2_10policy_hubIN6thrust24THRUST_300001_SM_1000_NS6detail15normal_iteratorINS6_10device_ptrIiEEEEE9Policy600ESB_PNS0_8NullTypeESB_SF_j17IntegerComparatoriSE_EEvbT0_T1_T2_T3_T4_PT6_PT7_T5_NS1_7vsmem_tEE19static_temp_storage;
	add.s32 	%r1268, %r1267, %r1266;
	ld.shared.u32 	%r2315, [%r1268];
$L__BB1_232:
	setp.ge.s32 	%p301, %r414, %r344;
	mov.pred 	%p626, 0;
	@%p301 bra 	$L__BB1_235;
	setp.ge.s32 	%p303, %r415, %r343;
	mov.pred 	%p626, -1;
	@%p303 bra 	$L__BB1_235;
	mad.lo.s32 	%r1269, %r2315, %r2315, -1;
	mul.lo.s32 	%r1270, %r2316, %r2316;
	or.b32  	%r1271, %r1270, 2;
	setp.le.s32 	%p626, %r1269, %r1271;
$L__BB1_235:
	selp.b32 	%r2262, %r2315, %r2316, %p626;
	selp.u32 	%r1272, 1, 0, %p626;
	add.s32 	%r421, %r414, %r1272;
	not.pred 	%p304, %p626;
	selp.u32 	%r1273, 1, 0, %p304;
	add.s32 	%r422, %r415, %r1273;
	@%p626 bra 	$L__BB1_237;
	shl.b32 	%r1274, %r422, 2;
	mov.u32 	%r1275, _ZZN3cub18CUB_300001_SM_10006detail10merge_sort30DeviceMergeSortBlockSortKernelINS2_10policy_hubIN6thrust24THRUST_300001_SM_1000_NS6detail15normal_iteratorINS6_10device_ptrIiEEEEE9Policy600ESB_PNS0_8NullTypeESB_SF_j17IntegerComparatoriSE_EEvbT0_T1_T2_T3_T4_PT6_PT7_T5_NS1_7vsmem_tEE19static_temp_storage;
	add.s32 	%r1276, %r1275, %r1274;
	ld.shared.u32 	%r2316, [%r1276];
	bra.uni 	$L__BB1_238;
$L__BB1_237:
	shl.b32 	%r1277, %r421, 2;
	mov.u32 	%r1278, _ZZN3cub18CUB_300001_SM_10006detail10merge_sort30DeviceMergeSortBlockSortKernelINS2_10policy_hubIN6thrust24THRUST_300001_SM_1000_NS6detail15normal_iteratorINS6_10device_ptrIiEEEEE9Policy600ESB_PNS0_8NullTypeESB_SF_j17IntegerComparatoriSE_EEvbT0_T1_T2_T3_T4_PT6_PT7_T5_NS1_7vsmem_tEE19static_temp_storage;
	add.s32 	%r1279, %r1278, %r1277;
	ld.shared.u32 	%r2315, [%r1279];
$L__BB1_238:
	setp.ge.s32 	%p306, %r421, %r344;
	mov.pred 	%p627, 0;
	@%p306 bra 	$L__BB1_241;
	setp.ge.s32 	%p308, %r422, %r343;
	mov.pred 	%p627, -1;
	@%p308 bra 	$L__BB1_241;
	mad.lo.s32 	%r1280, %r2315, %r2315, -1;
	mul.lo.s32 	%r1281, %r2316, %r2316;
	or.b32  	%r1282, %r1281, 2;
	setp.le.s32 	%p627, %r1280, %r1282;
$L__BB1_241:
	selp.b32 	%r2264, %r2315, %r2316, %p627;
	selp.u32 	%r1283, 1, 0, %p627;
	add.s32 	%r428, %r421, %r1283;
	not.pred 	%p309, %p627;
	selp.u32 	%r1284, 1, 0, %p309;
	add.s32 	%r429, %r422, %r1284;
	@%p627 bra 	$L__BB1_243;
	shl.b32 	%r1285, %r429, 2;
	mov.u32 	%r1286, _ZZN3cub18CUB_300001_SM_10006detail10merge_sort30DeviceMergeSortBlockSortKernelINS2_10policy_hubIN6thrust24THRUST_300001_SM_1000_NS6detail15normal_iteratorINS6_10device_ptrIiEEEEE9Policy600ESB_PNS0_8NullTypeESB_SF_j17IntegerComparatoriSE_EEvbT0_T1_T2_T3_T4_PT6_PT7_T5_NS1_7vsmem_tEE19static_temp_storage;
	add.s32 	%r1287, %r1286, %r1285;
	ld.shared.u32 	%r2316, [%r1287];
	bra.uni 	$L__BB1_244;
$L__BB1_243:
	shl.b32 	%r1288, %r428, 2;
	mov.u32 	%r1289, _ZZN3cub18CUB_300001_SM_10006detail10merge_sort30DeviceMergeSortBlockSortKernelINS2_10policy_hubIN6thrust24THRUST_300001_SM_1000_NS6detail15normal_iteratorINS6_10device_ptrIiEEEEE9Policy600ESB_PNS0_8NullTypeESB_SF_j17IntegerComparatoriSE_EEvbT0_T1_T2_T3_T4_PT6_PT7_T5_NS1_7vsmem_tEE19static_temp_storage;
	add.s32 	%r1290, %r1289, %r1288;
	ld.shared.u32 	%r2315, [%r1290];
$L__BB1_244:
	setp.ge.s32 	%p311, %r428, %r344;
	mov.pred 	%p628, 0;
	@%p311 bra 	$L__BB1_247;
	setp.ge.s32 	%p313, %r429, %r343;
	mov.pred 	%p628, -1;
	@%p313 bra 	$L__BB1_247;
	mad.lo.s32 	%r1291, %r2315, %r2315, -1;
	mul.lo.s32 	%r1292, %r2316, %r2316;
	or.b32  	%r1293, %r1292, 2;
	setp.le.s32 	%p628, %r1291, %r1293;
$L__BB1_247:
	selp.b32 	%r2266, %r2315, %r2316, %p628;
	selp.u32 	%r1294, 1, 0, %p628;
	add.s32 	%r435, %r428, %r1294;
	not.pred 	%p314, %p628;
	selp.u32 	%r1295, 1, 0, %p314;
	add.s32 	%r436, %r429, %r1295;
	@%p628 bra 	$L__BB1_249;
	shl.b32 	%r1296, %r436, 2;
	mov.u32 	%r1297, _ZZN3cub18CUB_300001_SM_10006detail10merge_sort30DeviceMergeSortBlockSortKernelINS2_10policy_hubIN6thrust24THRUST_300001_SM_1000_NS6detail15normal_iteratorINS6_10device_ptrIiEEEEE9Policy600ESB_PNS0_8NullTypeESB_SF_j17IntegerComparatoriSE_EEvbT0_T1_T2_T3_T4_PT6_PT7_T5_NS1_7vsmem_tEE19static_temp_storage;
	add.s32 	%r1298, %r1297, %r1296;
	ld.shared.u32 	%r2316, [%r1298];
	bra.uni 	$L__BB1_250;
$L__BB1_249:
	shl.b32 	%r1299, %r435, 2;
	mov.u32 	%r1300, _ZZN3cub18CUB_300001_SM_10006detail10merge_sort30DeviceMergeSortBlockSortKernelINS2_10policy_hubIN6thrust24THRUST_300001_SM_1000_NS6detail15normal_iteratorINS6_10device_ptrIiEEEEE9Policy600ESB_PNS0_8NullTypeESB_SF_j17IntegerComparatoriSE_EEvbT0_T1_T2_T3_T4_PT6_PT7_T5_NS1_7vsmem_tEE19static_temp_storage;
	add.s32 	%r1301, %r1300, %r1299;
	ld.shared.u32 	%r2315, [%r1301];
$L__BB1_250:
	setp.ge.s32 	%p316, %r435, %r344;
	mov.pred 	%p629, 0;
	@%p316 bra 	$L__BB1_253;
	setp.ge.s32 	%p318, %r436, %r343;
	mov.pred 	%p629, -1;
	@%p318 bra 	$L__BB1_253;
	mad.lo.s32 	%r1302, %r2315, %r2315, -1;
	mul.lo.s32 	%r1303, %r2316, %r2316;
	or.b32  	%r1304, %r1303, 2;
	setp.le.s32 	%p629, %r1302, %r1304;
$L__BB1_253:
	selp.b32 	%r2268, %r2315, %r2316, %p629;
	selp.u32 	%r1305, 1, 0, %p629;
	add.s32 	%r442, %r435, %r1305;
	not.pred 	%p319, %p629;
	selp.u32 	%r1306, 1, 0, %p319;
	add.s32 	%r443, %r436, %r1306;
	@%p629 bra 	$L__BB1_255;
	shl.b32 	%r1307, %r443, 2;
	mov.u32 	%r1308, _ZZN3cub18CUB_300001_SM_10006detail10merge_sort30DeviceMergeSortBlockSortKernelINS2_10policy_hubIN6thrust24THRUST_300001_SM_1000_NS6detail15normal_iteratorINS6_10device_ptrIiEEEEE9Policy600ESB_PNS0_8NullTypeESB_SF_j17IntegerComparatoriSE_EEvbT0_T1_T2_T3_T4_PT6_PT7_T5_NS1_7vsmem_tEE19static_temp_storage;
	add.s32 	%r1309, %r1308, %r1307;
	ld.shared.u32 	%r2316, [%r1309];
	bra.uni 	$L__BB1_256;
$L__BB1_255:
	shl.b32 	%r1310, %r442, 2;
	mov.u32 	%r1311, _ZZN3cub18CUB_300001_SM_10006detail10merge_sort30DeviceMergeSortBlockSortKernelINS2_10policy_hubIN6thrust24THRUST_300001_SM_1000_NS6detail15normal_iteratorINS6_10device_ptrIiEEEEE9Policy600ESB_PNS0_8NullTypeESB_SF_j17IntegerComparatoriSE_EEvbT0_T1_T2_T3_T4_PT6_PT7_T5_NS1_7vsmem_tEE19static_temp_storage;
	add.s32 	%r1312, %r1311, %r1310;
	ld.shared.u32 	%r2315, [%r1312];
$L__BB1_256:
	setp.ge.s32 	%p321, %r442, %r344;
	mov.pred 	%p630, 0;
	@%p321 bra 	$L__BB1_259;
	setp.ge.s32 	%p323, %r443, %r343;
	mov.pred 	%p630, -1;
	@%p323 bra 	$L__BB1_259;
	mad.lo.s32 	%r1313, %r2315, %r2315, -1;
	mul.lo.s32 	%r1314, %r2316, %r2316;
	or.b32  	%r1315, %r1314, 2;
	setp.le.s32 	%p630, %r1313, %r1315;
$L__BB1_259:
	selp.b32 	%r2270, %r2315, %r2316, %p630;
	selp.u32 	%r1316, 1, 0, %p630;
	add.s32 	%r449, %r442, %r1316;
	not.pred 	%p324, %p630;
	selp.u32 	%r1317, 1, 0, %p324;
	add.s32 	%r450, %r443, %r1317;
	@%p630 bra 	$L__BB1_261;
	shl.b32 	%r1318, %r450, 2;
	mov.u32 	%r1319, _ZZN3cub18CUB_300001_SM_10006detail10merge_sort30DeviceMergeSortBlockSortKernelINS2_10policy_hubIN6thrust24THRUST_300001_SM_1000_NS6detail15normal_iteratorINS6_10device_ptrIiEEEEE9Policy600ESB_PNS0_8NullTypeESB_SF_j17IntegerComparatoriSE_EEvbT0_T1_T2_T3_T4_PT6_PT7_T5_NS1_7vsmem_tEE19static_temp_storage;
	add.s32 	%r1320, %r1319, %r1318;
	ld.shared.u32 	%r2316, [%r1320];
	bra.uni 	$L__BB1_262;
$L__BB1_261:
	shl.b32 	%r1321, %r449, 2;
	mov.u32 	%r1322, _ZZN3cub18CUB_300001_SM_10006detail10merge_sort30DeviceMergeSortBlockSortKernelINS2_10policy_hubIN6thrust24THRUST_300001_SM_1000_NS6detail15normal_iteratorINS6_10device_ptrIiEEEEE9Policy600ESB_PNS0_8NullTypeESB_SF_j17IntegerComparatoriSE_EEvbT0_T1_T2_T3_T4_PT6_PT7_T5_NS1_7vsmem_tEE19static_temp_storage;
	add.s32 	%r1323, %r1322, %r1321;
	ld.shared.u32 	%r2315, [%r1323];
$L__BB1_262:
	setp.ge.s32 	%p326, %r449, %r344;
	mov.pred 	%p631, 0;
	@%p326 bra 	$L__BB1_265;
	setp.ge.s32 	%p328, %r450, %r343;
	mov.pred 	%p631, -1;
	@%p328 bra 	$L__BB1_265;
	mad.lo.s32 	%r1324, %r2315, %r2315, -1;
	mul.lo.s32 	%r1325, %r2316, %r2316;
	or.b32  	%r1326, %r1325, 2;
	setp.le.s32 	%p631, %r1324, %r1326;
$L__BB1_265:
	selp.b32 	%r2272, %r2315, %r2316, %p631;
	selp.u32 	%r1327, 1, 0, %p631;
	add.s32 	%r456, %r449, %r1327;
	not.pred 	%p329, %p631;
	selp.u32 	%r1328, 1, 0, %p329;
	add.s32 	%r457, %r450, %r1328;
	@%p631 bra 	$L__BB1_267;
	shl.b32 	%r1329, %r457, 2;
	mov.u32 	%r1330, _ZZN3cub18CUB_300001_SM_10006detail10merge_sort30DeviceMergeSortBlockSortKernelINS2_10policy_hubIN6thrust24THRUST_300001_SM_1000_NS6detail15normal_iteratorINS6_10device_ptrIiEEEEE9Policy600ESB_PNS0_8NullTypeESB_SF_j17IntegerComparatoriSE_EEvbT0_T1_T2_T3_T4_PT6_PT7_T5_NS1_7vsmem_tEE19static_temp_storage;
	add.s32 	%r1331, %r1330, %r1329;
	ld.shared.u32 	%r2316, [%r1331];
	bra.uni 	$L__BB1_268;
$L__BB1_267:
	shl.b32 	%r1332, %r456, 2;
	mov.u32 	%r1333, _ZZN3cub18CUB_300001_SM_10006detail10merge_sort30DeviceMergeSortBlockSortKernelINS2_10policy_hubIN6thrust24THRUST_300001_SM_1000_NS6detail15normal_iteratorINS6_10device_ptrIiEEEEE9Policy600ESB_PNS0_8NullTypeESB_SF_j17IntegerComparatoriSE_EEvbT0_T1_T2_T3_T4_PT6_PT7_T5_NS1_7vsmem_tEE19static_temp_storage;
	add.s32 	%r1334, %r1333, %r1332;
	ld.shared.u32 	%r2315, [%r1334];
$L__BB1_268:
	setp.ge.s32 	%p331, %r456, %r344;
	mov.pred 	%p632, 0;
	@%p331 bra 	$L__BB1_271;
	setp.ge.s32 	%p333, %r457, %r343;
	mov.pred 	%p632, -1;
	@%p333 bra 	$L__BB1_271;
	mad.lo.s32 	%r1335, %r2315, %r2315, -1;
	mul.lo.s32 	%r1336, %r2316, %r2316;
	or.b32  	%r1337, %r1336, 2;
	setp.le.s32 	%p632, %r1335, %r1337;
$L__BB1_271:
	selp.b32 	%r2274, %r2315, %r2316, %p632;
	selp.u32 	%r1338, 1, 0, %p632;
	add.s32 	%r463, %r456, %r1338;
	not.pred 	%p334, %p632;
	selp.u32 	%r1339, 1, 0, %p334;
	add.s32 	%r464, %r457, %r1339;
	@%p632 bra 	$L__BB1_273;
	shl.b32 	%r1340, %r464, 2;
	mov.u32 	%r1341, _ZZN3cub18CUB_300001_SM_10006detail10merge_sort30DeviceMergeSortBlockSortKernelINS2_10policy_hubIN6thrust24THRUST_300001_SM_1000_NS6detail15normal_iteratorINS6_10device_ptrIiEEEEE9Policy600ESB_PNS0_8NullTypeESB_SF_j17IntegerComparatoriSE_EEvbT0_T1_T2_T3_T4_PT6_PT7_T5_NS1_7vsmem_tEE19static_temp_storage;
	add.s32 	%r1342, %r1341, %r1340;
	ld.shared.u32 	%r2316, [%r1342];
	bra.uni 	$L__BB1_274;
$L__BB1_273:
	shl.b32 	%r1343, %r463, 2;
	mov.u32 	%r1344, _ZZN3cub18CUB_300001_SM_10006detail10merge_sort30DeviceMergeSortBlockSortKernelINS2_10policy_hubIN6thrust24THRUST_300001_SM_1000_NS6detail15normal_iteratorINS6_10device_ptrIiEEEEE9Policy600ESB_PNS0_8NullTypeESB_SF_j17IntegerComparatoriSE_EEvbT0_T1_T2_T3_T4_PT6_PT7_T5_NS1_7vsmem_tEE19static_temp_storage;
	add.s32 	%r1345, %r1344, %r1343;
	ld.shared.u32 	%r2315, [%r1345];
$L__BB1_274:
	setp.ge.s32 	%p335, %r463, %r344;
	mov.u32 	%r2346, %r2316;
	@%p335 bra 	$L__BB1_277;
	setp.ge.s32 	%p336, %r464, %r343;
	mov.u32 	%r2346, %r2315;
	@%p336 bra 	$L__BB1_277;
	mad.lo.s32 	%r1346, %r2315, %r2315, -1;
	mul.lo.s32 	%r1347, %r2316, %r2316;
	or.b32  	%r1348, %r1347, 2;
	setp.gt.s32 	%p337, %r1346, %r1348;
	selp.b32 	%r2346, %r2316, %r2315, %p337;
$L__BB1_277:
	shl.b32 	%r2310, %r340, 1;
	setp.lt.u32 	%p338, %r340, 129;
	@%p338 bra 	$L__BB1_175;
	ld.param.s8 	%rs2, [_ZN3cub18CUB_300001_SM_10006detail10merge_sort30DeviceMergeSortBlockSortKernelINS2_10policy_hubIN6thrust24THRUST_300001_SM_1000_NS6detail15normal_iteratorINS6_10device_ptrIiEEEEE9Policy600ESB_PNS0_8NullTypeESB_SF_j17IntegerComparatoriSE_EEvbT0_T1_T2_T3_T4_PT6_PT7_T5_NS1_7vsmem_tE_param_0];
	add.s32 	%r472, %r177, 480;
	add.s32 	%r473, %r177, 448;
	add.s32 	%r474, %r177, 96;
	add.s32 	%r475, %r177, 64;
	add.s32 	%r476, %r177, 128;
	bar.sync 	0;
	setp.eq.s16 	%p339, %rs2, 0;
	@%p339 bra 	$L__BB1_315;
	st.shared.u32 	[%r224], %r2309;
	st.shared.u32 	[%r224+4], %r2291;
	st.shared.u32 	[%r224+8], %r2248;
	st.shared.u32 	[%r224+12], %r2250;
	st.shared.u32 	[%r224+16], %r2252;
	st.shared.u32 	[%r224+20], %r2254;
	st.shared.u32 	[%r224+24], %r2256;
	st.shared.u32 	[%r224+28], %r2258;
	st.shared.u32 	[%r224+32], %r2260;
	st.shared.u32 	[%r224+36], %r2262;
	st.shared.u32 	[%r224+40], %r2264;
	st.shared.u32 	[%r224+44], %r2266;
	st.shared.u32 	[%r224+48], %r2268;
	st.shared.u32 	[%r224+52], %r2270;
	st.shared.u32 	[%r224+56], %r2272;
	st.shared.u32 	[%r224+60], %r2274;
	st.shared.u32 	[%r224+64], %r2346;
	bar.warp.sync 	-1;
	ld.shared.u32 	%r477, [%r223];
	ld.shared.u32 	%r478, [%r223+128];
	ld.shared.u32 	%r479, [%r223+256];
	ld.shared.u32 	%r480, [%r223+384];
	ld.shared.u32 	%r481, [%r223+512];
	ld.shared.u32 	%r482, [%r223+640];
	ld.shared.u32 	%r483, [%r223+768];
	ld.shared.u32 	%r484, [%r223+896];
	ld.shared.u32 	%r485, [%r223+1024];
	ld.shared.u32 	%r486, [%r223+1152];
	ld.shared.u32 	%r487, [%r223+1280];
	ld.shared.u32 	%r488, [%r223+1408];
	ld.shared.u32 	%r489, [%r223+1536];
	ld.shared.u32 	%r490, [%r223+1664];
	ld.shared.u32 	%r491, [%r223+1792];
	ld.shared.u32 	%r492, [%r223+1920];
	ld.shared.u32 	%r493, [%r223+2048];
	setp.eq.s32 	%p340, %r175, 0;
	@%p340 bra 	$L__BB1_280;
	bra.uni 	$L__BB1_281;
$L__BB1_280:
	st.volatile.shared.u32 	[_ZZN3cub18CUB_300001_SM_10006detail10merge_sort30DeviceMergeSortBlockSortKernelINS2_10policy_hubIN6thrust24THRUST_300001_SM_1000_NS6detail15normal_iteratorINS6_10device_ptrIiEEEEE9Policy600ESB_PNS0_8NullTypeESB_SF_j17IntegerComparatoriSE_EEvbT0_T1_T2_T3_T4_PT6_PT7_T5_NS1_7vsmem_tEE19static_temp_storage+17408], %r174;
$L__BB1_281:
	bar.sync 	0;
	ld.volatile.shared.u32 	%r511, [_ZZN3cub18CUB_300001_SM_10006detail10merge_sort30DeviceMergeSortBlockSortKernelINS2_10policy_hubIN6thrust24THRUST_300001_SM_1000_NS6detail15normal_iteratorINS6_10device_ptrIiEEEEE9Policy600ESB_PNS0_8NullTypeESB_SF_j17IntegerComparatoriSE_EEvbT0_T1_T2_T3_T4_PT6_PT7_T5_NS1_7vsmem_tEE19static_temp_storage+17408];
	mov.u32 	%r1349, %tid.x;
	and.b32  	%r1350, %r1349, 992;
	mul.lo.s32 	%r1351, %r1350, 17;
	cvt.u64.u32 	%rd80, %r1351;
	and.b32  	%r1352, %r1349, 31;
	add.s32 	%r1353, %r1352, %r1;
	cvt.u64.u32 	%rd81, %r1353;
	add.s64 	%rd82, %rd81, %rd80;
	setp.ge.s32 	%p341, %r177, %r511;
	shl.b64 	%rd83, %rd82, 2;
	add.s64 	%rd6, %rd3, %rd83;
	@%p341 bra 	$L__BB1_283;
	st.global.u32 	[%rd6], %r477;
$L__BB1_283:
	setp.ge.s32 	%p342, %r180, %r511;
	@%p342 bra 	$L__BB1_285;
	st.global.u32 	[%rd6+128], %r478;
$L__BB1_285:
	setp.ge.s32 	%p343, %r475, %r511;
	@%p343 bra 	$L__BB1_287;
	st.global.u32 	[%rd6+256], %r479;
$L__BB1_287:
	setp.ge.s32 	%p344, %r474, %r511;
	@%p344 bra 	$L__BB1_289;
	st.global.u32 	[%rd6+384], %r480;
$L__BB1_289:
	setp.ge.s32 	%p345, %r476, %r511;
	@%p345 bra 	$L__BB1_291;
	st.global.u32 	[%rd6+512], %r481;
$L__BB1_291:
	setp.ge.s32 	%p346, %r189, %r511;
	@%p346 bra 	$L__BB1_293;
	st.global.u32 	[%rd6+640], %r482;
$L__BB1_293:
	setp.ge.s32 	%p347, %r192, %r511;
	@%p347 bra 	$L__BB1_295;
	st.global.u32 	[%rd6+768], %r483;
$L__BB1_295:
	setp.ge.s32 	%p348, %r195, %r511;
	@%p348 bra 	$L__BB1_297;
	st.global.u32 	[%rd6+896], %r484;
$L__BB1_297:
	setp.ge.s32 	%p349, %r198, %r511;
	@%p349 bra 	$L__BB1_299;
	st.global.u32 	[%rd6+1024], %r485;
$L__BB1_299:
	setp.ge.s32 	%p350, %r201, %r511;
	@%p350 bra 	$L__BB1_301;
	st.global.u32 	[%rd6+1152], %r486;
$L__BB1_301:
	setp.ge.s32 	%p351, %r204, %r511;
	@%p351 bra 	$L__BB1_303;
	st.global.u32 	[%rd6+1280], %r487;
$L__BB1_303:
	setp.ge.s32 	%p352, %r207, %r511;
	@%p352 bra 	$L__BB1_305;
	st.global.u32 	[%rd6+1408], %r488;
$L__BB1_305:
	setp.ge.s32 	%p353, %r210, %r511;
	@%p353 bra 	$L__BB1_307;
	st.global.u32 	[%rd6+1536], %r489;
$L__BB1_307:
	setp.ge.s32 	%p354, %r213, %r511;
	@%p354 bra 	$L__BB1_309;
	st.global.u32 	[%rd6+1664], %r490;
$L__BB1_309:
	setp.ge.s32 	%p355, %r473, %r511;
	@%p355 bra 	$L__BB1_311;
	st.global.u32 	[%rd6+1792], %r491;
$L__BB1_311:
	setp.ge.s32 	%p356, %r472, %r511;
	@%p356 bra 	$L__BB1_313;
	st.global.u32 	[%rd6+1920], %r492;
$L__BB1_313:
	setp.ge.s32 	%p357, %r220, %r511;
	@%p357 bra 	$L__BB1_351;
	st.global.u32 	[%rd6+2048], %r493;
	bra.uni 	$L__BB1_351;
$L__BB1_315:
	st.shared.u32 	[%r224], %r2309;
	st.shared.u32 	[%r224+4], %r2291;
	st.shared.u32 	[%r224+8], %r2248;
	st.shared.u32 	[%r224+12], %r2250;
	st.shared.u32 	[%r224+16], %r2252;
	st.shared.u32 	[%r224+20], %r2254;
	st.shared.u32 	[%r224+24], %r2256;
	st.shared.u32 	[%r224+28], %r2258;
	st.shared.u32 	[%r224+32], %r2260;
	st.shared.u32 	[%r224+36], %r2262;
	st.shared.u32 	[%r224+40], %r2264;
	st.shared.u32 	[%r224+44], %r2266;
	st.shared.u32 	[%r224+48], %r2268;
	st.shared.u32 	[%r224+52], %r2270;
	st.shared.u32 	[%r224+56], %r2272;
	st.shared.u32 	[%r224+60], %r2274;
	st.shared.u32 	[%r224+64], %r2346;
	bar.warp.sync 	-1;
	ld.shared.u32 	%r494, [%r223];
	ld.shared.u32 	%r495, [%r223+128];
	ld.shared.u32 	%r496, [%r223+256];
	ld.shared.u32 	%r497, [%r223+384];
	ld.shared.u32 	%r498, [%r223+512];
	ld.shared.u32 	%r499, [%r223+640];
	ld.shared.u32 	%r500, [%r223+768];
	ld.shared.u32 	%r501, [%r223+896];
	ld.shared.u32 	%r502, [%r223+1024];
	ld.shared.u32 	%r503, [%r223+1152];
	ld.shared.u32 	%r504, [%r223+1280];
	ld.shared.u32 	%r505, [%r223+1408];
	ld.shared.u32 	%r506, [%r223+1536];
	ld.shared.u32 	%r507, [%r223+1664];
	ld.shared.u32 	%r508, [%r223+1792];
	ld.shared.u32 	%r509, [%r223+1920];
	ld.shared.u32 	%r510, [%r223+2048];
	setp.eq.s32 	%p358, %r175, 0;
	@%p358 bra 	$L__BB1_316;
	bra.uni 	$L__BB1_317;
$L__BB1_316:
	st.volatile.shared.u32 	[_ZZN3cub18CUB_300001_SM_10006detail10merge_sort30DeviceMergeSortBlockSortKernelINS2_10policy_hubIN6thrust24THRUST_300001_SM_1000_NS6detail15normal_iteratorINS6_10device_ptrIiEEEEE9Policy600ESB_PNS0_8NullTypeESB_SF_j17IntegerComparatoriSE_EEvbT0_T1_T2_T3_T4_PT6_PT7_T5_NS1_7vsmem_tEE19static_temp_storage+17408], %r174;
$L__BB1_317:
	bar.sync 	0;
	ld.volatile.shared.u32 	%r512, [_ZZN3cub18CUB_300001_SM_10006detail10merge_sort30DeviceMergeSortBlockSortKernelINS2_10policy_hubIN6thrust24THRUST_300001_SM_1000_NS6detail15normal_iteratorINS6_10device_ptrIiEEEEE9Policy600ESB_PNS0_8NullTypeESB_SF_j17IntegerComparatoriSE_EEvbT0_T1_T2_T3_T4_PT6_PT7_T5_NS1_7vsmem_tEE19static_temp_storage+17408];
	setp.ge.s32 	%p359, %r177, %r512;
	@%p359 bra 	$L__BB1_319;
	cvt.u64.u32 	%rd84, %r177;
	add.s64 	%rd85, %rd84, %rd5;
	shl.b64 	%rd86, %rd85, 2;
	add.s64 	%rd87, %rd1, %rd86;
	st.global.u32 	[%rd87], %r494;
$L__BB1_319:
	setp.ge.s32 	%p360, %r180, %r512;
	@%p360 bra 	$L__BB1_321;
	cvt.u64.u32 	%rd88, %r177;
	add.s64 	%rd89, %rd88, %rd5;
	shl.b64 	%rd90, %rd89, 2;
	add.s64 	%rd91, %rd1, %rd90;
	st.global.u32 	[%rd91+128], %r495;
$L__BB1_321:
	setp.ge.s32 	%p361, %r475, %r512;
	@%p361 bra 	$L__BB1_323;
	cvt.u64.u32 	%rd92, %r177;
	add.s64 	%rd93, %rd92, %rd5;
	shl.b64 	%rd94, %rd93, 2;
	add.s64 	%rd95, %rd1, %rd94;
	st.global.u32 	[%rd95+256], %r496;
$L__BB1_323:
	setp.ge.s32 	%p362, %r474, %r512;
	@%p362 bra 	$L__BB1_325;
	cvt.u64.u32 	%rd96, %r177;
	add.s64 	%rd97, %rd96, %rd5;
	shl.b64 	%rd98, %rd97, 2;
	add.s64 	%rd99, %rd1, %rd98;
	st.global.u32 	[%rd99+384], %r497;
$L__BB1_325:
	setp.ge.s32 	%p363, %r476, %r512;
	@%p363 bra 	$L__BB1_327;
	cvt.u64.u32 	%rd100, %r177;
	add.s64 	%rd101, %rd100, %rd5;
	shl.b64 	%rd102, %rd101, 2;
	add.s64 	%rd103, %rd1, %rd102;
	st.global.u32 	[%rd103+512], %r498;
$L__BB1_327:
	setp.ge.s32 	%p364, %r189, %r512;
	@%p364 bra 	$L__BB1_329;
	cvt.u64.u32 	%rd104, %r177;
	add.s64 	%rd105, %rd104, %rd5;
	shl.b64 	%rd106, %rd105, 2;
	add.s64 	%rd107, %rd1, %rd106;
	st.global.u32 	[%rd107+640], %r499;
$L__BB1_329:
	setp.ge.s32 	%p365, %r192, %r512;
	@%p365 bra 	$L__BB1_331;
	cvt.u64.u32 	%rd108, %r177;
	add.s64 	%rd109, %rd108, %rd5;
	shl.b64 	%rd110, %rd109, 2;
	add.s64 	%rd111, %rd1, %rd110;
	st.global.u32 	[%rd111+768], %r500;
$L__BB1_331:
	setp.ge.s32 	%p366, %r195, %r512;
	@%p366 bra 	$L__BB1_333;
	cvt.u64.u32 	%rd112, %r177;
	add.s64 	%rd113, %rd112, %rd5;
	shl.b64 	%rd114, %rd113, 2;
	add.s64 	%rd115, %rd1, %rd114;
	st.global.u32 	[%rd115+896], %r501;
$L__BB1_333:
	setp.ge.s32 	%p367, %r198, %r512;
	@%p367 bra 	$L__BB1_335;
	cvt.u64.u32 	%rd116, %r177;
	add.s64 	%rd117, %rd116, %rd5;
	shl.b64 	%rd118, %rd117, 2;
	add.s64 	%rd119, %rd1, %rd118;
	st.global.u32 	[%rd119+1024], %r502;
$L__BB1_335:
	setp.ge.s32 	%p368, %r201, %r512;
	@%p368 bra 	$L__BB1_337;
	cvt.u64.u32 	%rd120, %r177;
	add.s64 	%rd121, %rd120, %rd5;
	shl.b64 	%rd122, %rd121, 2;
	add.s64 	%rd123, %rd1, %rd122;
	st.global.u32 	[%rd123+1152], %r503;
$L__BB1_337:
	setp.ge.s32 	%p369, %r204, %r512;
	@%p369 bra 	$L__BB1_339;
	cvt.u64.u32 	%rd124, %r177;
	add.s64 	%rd125, %rd124, %rd5;
	shl.b64 	%rd126, %rd125, 2;
	add.s64 	%rd127, %rd1, %rd126;
	st.global.u32 	[%rd127+1280], %r504;
$L__BB1_339:
	setp.ge.s32 	%p370, %r207, %r512;
	@%p370 bra 	$L__BB1_341;
	cvt.u64.u32 	%rd128, %r177;
	add.s64 	%rd129, %rd128, %rd5;
	shl.b64 	%rd130, %rd129, 2;
	add.s64 	%rd131, %rd1, %rd130;
	st.global.u32 	[%rd131+1408], %r505;
$L__BB1_341:
	setp.ge.s32 	%p371, %r210, %r512;
	@%p371 bra 	$L__BB1_343;
	cvt.u64.u32 	%rd132, %r177;
	add.s64 	%rd133, %rd132, %rd5;
	shl.b64 	%rd134, %rd133, 2;
	add.s64 	%rd135, %rd1, %rd134;
	st.global.u32 	[%rd135+1536], %r506;
$L__BB1_343:
	setp.ge.s32 	%p372, %r213, %r512;
	@%p372 bra 	$L__BB1_345;
	cvt.u64.u32 	%rd136, %r177;
	add.s64 	%rd137, %rd136, %rd5;
	shl.b64 	%rd138, %rd137, 2;
	add.s64 	%rd139, %rd1, %rd138;
	st.global.u32 	[%rd139+1664], %r507;
$L__BB1_345:
	setp.ge.s32 	%p373, %r473, %r512;
	@%p373 bra 	$L__BB1_347;
	cvt.u64.u32 	%rd140, %r177;
	add.s64 	%rd141, %rd140, %rd5;
	shl.b64 	%rd142, %rd141, 2;
	add.s64 	%rd143, %rd1, %rd142;
	st.global.u32 	[%rd143+1792], %r508;
$L__BB1_347:
	setp.ge.s32 	%p374, %r472, %r512;
	@%p374 bra 	$L__BB1_349;
	cvt.u64.u32 	%rd144, %r177;
	add.s64 	%rd145, %rd144, %rd5;
	shl.b64 	%rd146, %rd145, 2;
	add.s64 	%rd147, %rd1, %rd146;
	st.global.u32 	[%rd147+1920], %r509;
$L__BB1_349:
	setp.ge.s32 	%p375, %r220, %r512;
	@%p375 bra 	$L__BB1_351;
	cvt.u64.u32 	%rd148, %r177;
	add.s64 	%rd149, %rd148, %rd5;
	shl.b64 	%rd150, %rd149, 2;
	add.s64 	%rd151, %rd1, %rd150;
	st.global.u32 	[%rd151+2048], %r510;
$L__BB1_351:
	ret;

}
	// .globl	_ZN3cub18CUB_300001_SM_10006detail10merge_sort30DeviceMergeSortPartitionKernelIN6thrust24THRUST_300001_SM_1000_NS6detail15normal_iteratorINS5_10device_ptrIiEEEEj17IntegerComparatoriEEvbT_PT2_T0_SF_PSF_T1_SF_i
.visible .entry _ZN3cub18CUB_300001_SM_10006detail10merge_sort30DeviceMergeSortPartitionKernelIN6thrust24THRUST_300001_SM_1000_NS6detail15normal_iteratorINS5_10device_ptrIiEEEEj17IntegerComparatoriEEvbT_PT2_T0_SF_PSF_T1_SF_i(
	.param .u8 _ZN3cub18CUB_300001_SM_10006detail10merge_sort30DeviceMergeSortPartitionKernelIN6thrust24THRUST_300001_SM_1000_NS6detail15normal_iteratorINS5_10device_ptrIiEEEEj17IntegerComparatoriEEvbT_PT2_T0_SF_PSF_T1_SF_i_param_0,
	.param .align 8 .b8 _ZN3cub18CUB_300001_SM_10006detail10merge_sort30DeviceMergeSortPartitionKernelIN6thrust24THRUST_300001_SM_1000_NS6detail15normal_iteratorINS5_10device_ptrIiEEEEj17IntegerComparatoriEEvbT_PT2_T0_SF_PSF_T1_SF_i_param_1[8],
	.param .u64 .ptr .align 1 _ZN3cub18CUB_300001_SM_10006detail10merge_sort30DeviceMergeSortPartitionKernelIN6thrust24THRUST_300001_SM_1000_NS6detail15normal_iteratorINS5_10device_ptrIiEEEEj17IntegerComparatoriEEvbT_PT2_T0_SF_PSF_T1_SF_i_param_2,
	.param .u32 _ZN3cub18CUB_300001_SM_10006detail10merge_sort30DeviceMergeSortPartitionKernelIN6thrust24THRUST_300001_SM_1000_NS6detail15normal_iteratorINS5_10device_ptrIiEEEEj17IntegerComparatoriEEvbT_PT2_T0_SF_PSF_T1_SF_i_param_3,
	.param .u32 _ZN3cub18CUB_300001_SM_10006detail10merge_sort30DeviceMergeSortPartitionKernelIN6thrust24THRUST_300001_SM_1000_NS6detail15normal_iteratorINS5_10device_ptrIiEEEEj17IntegerComparatoriEEvbT_PT2_T0_SF_PSF_T1_SF_i_param_4,
	.param .u64 .ptr .align 1 _ZN3cub18CUB_300001_SM_10006detail10merge_sort30DeviceMergeSortPartitionKernelIN6thrust24THRUST_300001_SM_1000_NS6detail15normal_iteratorINS5_10device_ptrIiEEEEj17IntegerComparatoriEEvbT_PT2_T0_SF_PSF_T1_SF_i_param_5,
	.param .align 1 .b8 _ZN3cub18CUB_300001_SM_10006detail10merge_sort30DeviceMergeSortPartitionKernelIN6thrust24THRUST_300001_SM_1000_NS6detail15normal_iteratorINS5_10device_ptrIiEEEEj17IntegerComparatoriEEvbT_PT2_T0_SF_PSF_T1_SF_i_param_6[1],
	.param .u32 _ZN3cub18CUB_300001_SM_10006detail10merge_sort30DeviceMergeSortPartitionKernelIN6thrust24THRUST_300001_SM_1000_NS6detail15normal_iteratorINS5_10device_ptrIiEEEEj17IntegerComparatoriEEvbT_PT2_T0_SF_PSF_T1_SF_i_param_7,
	.param .u32 _ZN3cub18CUB_300001_SM_10006detail10merge_sort30DeviceMergeSortPartitionKernelIN6thrust24THRUST_300001_SM_1000_NS6detail15normal_iteratorINS5_10device_ptrIiEEEEj17IntegerComparatoriEEvbT_PT2_T0_SF_PSF_T1_SF_i_param_8
)
{
	.reg .pred 	%p<10>;
	.reg .b16 	%rs<2>;
	.reg .b32 	%r<74>;
	.reg .b64 	%rd<32>;

	ld.param.u64 	%rd9, [_ZN3cub18CUB_300001_SM_10006detail10merge_sort30DeviceMergeSortPartitionKernelIN6thrust24THRUST_300001_SM_1000_NS6detail15normal_iteratorINS5_10device_ptrIiEEEEj17IntegerComparatoriEEvbT_PT2_T0_SF_PSF_T1_SF_i_param_1];
	ld.param.s8 	%rs1, [_ZN3cub18CUB_300001_SM_10006detail10merge_sort30DeviceMergeSortPartitionKernelIN6thrust24THRUST_300001_SM_1000_NS6detail15normal_iteratorINS5_10device_ptrIiEEEEj17IntegerComparatoriEEvbT_PT2_T0_SF_PSF_T1_SF_i_param_0];
	ld.param.u64 	%rd10, [_ZN3cub18CUB_300001_SM_10006detail10merge_sort30DeviceMergeSortPartitionKernelIN6thrust24THRUST_300001_SM_1000_NS6detail15normal_iteratorINS5_10device_ptrIiEEEEj17IntegerComparatoriEEvbT_PT2_T0_SF_PSF_T1_SF_i_param_2];
	ld.param.u32 	%r20, [_ZN3cub18CUB_300001_SM_10006detail10merge_sort30DeviceMergeSortPartitionKernelIN6thrust24THRUST_300001_SM_1000_NS6detail15normal_iteratorINS5_10device_ptrIiEEEEj17IntegerComparatoriEEvbT_PT2_T0_SF_PSF_T1_SF_i_param_3];
	ld.param.u32 	%r21, [_ZN3cub18CUB_300001_SM_10006detail10merge_sort30DeviceMergeSortPartitionKernelIN6thrust24THRUST_300001_SM_1000_NS6detail15normal_iteratorINS5_10device_ptrIiEEEEj17IntegerComparatoriEEvbT_PT2_T0_SF_PSF_T1_SF_i_param_4];
	ld.param.u64 	%rd11, [_ZN3cub18CUB_300001_SM_10006detail10merge_sort30DeviceMergeSortPartitionKernelIN6thrust24THRUST_300001_SM_1000_NS6detail15normal_iteratorINS5_10device_ptrIiEEEEj17IntegerComparatoriEEvbT_PT2_T0_SF_PSF_T1_SF_i_param_5];
	ld.param.u32 	%r22, [_ZN3cub18CUB_300001_SM_10006detail10merge_sort30DeviceMergeSortPartitionKernelIN6thrust24THRUST_300001_SM_1000_NS6detail15normal_iteratorINS5_10device_ptrIiEEEEj17IntegerComparatoriEEvbT_PT2_T0_SF_PSF_T1_SF_i_param_7];
	ld.param.u32 	%r23, [_ZN3cub18CUB_300001_SM_10006detail10merge_sort30DeviceMergeSortPartitionKernelIN6thrust24THRUST_300001_SM_1000_NS6detail15normal_iteratorINS5_10device_ptrIiEEEEj17IntegerComparatoriEEvbT_PT2_T0_SF_PSF_T1_SF_i_param_8];
	cvta.to.global.u64 	%rd1, %rd11;
	mov.u32 	%r24, %ntid.x;
	mov.u32 	%r25, %ctaid.x;
	mov.u32 	%r26, %tid.x;
	mad.lo.s32 	%r1, %r24, %r25, %r26;
	setp.ge.u32 	%p1, %r1, %r21;
	@%p1 bra 	$L__BB2_11;
	shr.u32 	%r27, %r22, 1;
	add.s32 	%r2, %r22, -1;
	neg.s32 	%r28, %r22;
	and.b32  	%r29, %r1, %r28;
	mul.lo.s32 	%r30, %r23, %r29;
	mul.lo.s32 	%r31, %r23, %r27;
	min.u32 	%r3, %r30, %r20;
	not.b32 	%r32, %r30;
	min.u32 	%r33, %r31, %r32;
	add.s32 	%r34, %r33, %r30;
	min.u32 	%r4, %r34, %r20;
	not.b32 	%r35, %r4;
	min.u32 	%r36, %r31, %r35;
	add.s32 	%r37, %r36, %r4;
	min.u32 	%r5, %r37, %r20;
	// begin inline asm
	griddepcontrol.wait;
	// end inline asm
	add.s32 	%r38, %r1, 1;
	setp.ne.s32 	%p2, %r38, %r21;
	@%p2 bra 	$L__BB2_3;
	mul.wide.u32 	%rd30, %r1, 4;
	add.s64 	%rd31, %rd1, %rd30;
	st.global.u32 	[%rd31], %r4;
	bra.uni 	$L__BB2_11;
$L__BB2_3:
	sub.s32 	%r39, %r5, %r3;
	and.b32  	%r40, %r2, %r1;
	mul.lo.s32 	%r41, %r40, %r23;
	min.u32 	%r6, %r41, %r39;
	setp.eq.s16 	%p3, %rs1, 0;
	@%p3 bra 	$L__BB2_7;
	sub.s32 	%r42, %r4, %r3;
	sub.s32 	%r43, %r5, %r4;
	max.u32 	%r44, %r6, %r43;
	sub.s32 	%r73, %r44, %r43;
	min.u32 	%r69, %r42, %r6;
	setp.ge.u32 	%p4, %r73, %r69;
	@%p4 bra 	$L__BB2_10;
	cvta.to.global.u64 	%rd3, %rd9;
	cvt.u64.u32 	%rd4, %r4;
	cvt.u64.u32 	%rd5, %r3;
$L__BB2_6:
	sub.s32 	%r45, %r69, %r73;
	shr.u32 	%r46, %r45, 1;
	add.s32 	%r47, %r46, %r73;
	cvt.u64.u32 	%rd12, %r47;
	add.s64 	%rd13, %rd12, %rd5;
	shl.b64 	%rd14, %rd13, 2;
	add.s64 	%rd15, %rd3, %rd14;
	ld.global.u32 	%r48, [%rd15];
	not.b32 	%r49, %r47;
	add.s32 	%r50, %r6, %r49;
	cvt.u64.u32 	%rd16, %r50;
	add.s64 	%rd17, %rd16, %rd4;
	shl.b64 	%rd18, %rd17, 2;
	add.s64 	%rd19, %rd3, %rd18;
	ld.global.u32 	%r51, [%rd19];
	mad.lo.s32 	%r52, %r51, %r51, -1;
	mad.lo.s32 	%r53, %r48, %r48, 2;
	setp.gt.s32 	%p5, %r52, %r53;
	add.s32 	%r54, %r47, 1;
	selp.b32 	%r73, %r54, %r73, %p5;
	selp.b32 	%r69, %r69, %r47, %p5;
	setp.lt.u32 	%p6, %r73, %r69;
	@%p6 bra 	$L__BB2_6;
	bra.uni 	$L__BB2_10;
$L__BB2_7:
	sub.s32 	%r55, %r4, %r3;
	sub.s32 	%r56, %r5, %r4;
	max.u32 	%r57, %r6, %r56;
	sub.s32 	%r73, %r57, %r56;
	min.u32 	%r71, %r55, %r6;
	setp.ge.u32 	%p7, %r73, %r71;
	@%p7 bra 	$L__BB2_10;
	cvta.to.global.u64 	%rd6, %rd10;
	cvt.u64.u32 	%rd7, %r4;
	cvt.u64.u32 	%rd8, %r3;
$L__BB2_9:
	sub.s32 	%r58, %r71, %r73;
	shr.u32 	%r59, %r58, 1;
	add.s32 	%r60, %r59, %r73;
	cvt.u64.u32 	%rd20, %r60;
	add.s64 	%rd21, %rd20, %rd8;
	shl.b64 	%rd22, %rd21, 2;
	add.s64 	%rd23, %rd6, %rd22;
	ld.global.u32 	%r61, [%rd23];
	not.b32 	%r62, %r60;
	add.s32 	%r63, %r6, %r62;
	cvt.u64.u32 	%rd24, %r63;
	add.s64 	%rd25, %rd24, %rd7;
	shl.b64 	%rd26, %rd25, 2;
	add.s64 	%rd27, %rd6, %rd26;
	ld.global.u32 	%r64, [%rd27];
	mad.lo.s32 	%r65, %r64, %r64, -1;
	mad.lo.s32 	%r66, %r61, %r61, 2;
	setp.gt.s32 	%p8, %r65, %r66;
	add.s32 	%r67, %r60, 1;
	selp.b32 	%r73, %r67, %r73, %p8;
	selp.b32 	%r71, %r71, %r60, %p8;
	setp.lt.u32 	%p9, %r73, %r71;
	@%p9 bra 	$L__BB2_9;
$L__BB2_10:
	add.s32 	%r68, %r73, %r3;
	mul.wide.u32 	%rd28, %r1, 4;
	add.s64 	%rd29, %rd1, %rd28;
	st.global.u32 	[%rd29], %r68;
$L__BB2_11:
	ret;

}
	// .globl	_ZN3cub18CUB_300001_SM_10006detail10merge_sort26DeviceMergeSortMergeKernelINS2_10policy_hubIN6thrust24THRUST_300001_SM_1000_NS6detail15normal_iteratorINS6_10device_ptrIiEEEEE9Policy600ESB_PNS0_8NullTypeESB_SF_j17IntegerComparatoriSE_EEvbT2_T3_T4_PT6_PT7_T5_PSJ_SJ_NS1_7vsmem_tE
.visible .entry _ZN3cub18CUB_300001_SM_10006detail10merge_sort26DeviceMergeSortMergeKernelINS2_10policy_hubIN6thrust24THRUST_300001_SM_1000_NS6detail15normal_iteratorINS6_10device_ptrIiEEEEE9Policy600ESB_PNS0_8NullTypeESB_SF_j17IntegerComparatoriSE_EEvbT2_T3_T4_PT6_PT7_T5_PSJ_SJ_NS1_7vsmem_tE(
	.param .u8 _ZN3cub18CUB_300001_SM_10006detail10merge_sort26DeviceMergeSortMergeKernelINS2_10policy_hubIN6thrust24THRUST_300001_SM_1000_NS6detail15normal_iteratorINS6_10device_ptrIiEEEEE9Policy600ESB_PNS0_8NullTypeESB_SF_j17IntegerComparatoriSE_EEvbT2_T3_T4_PT6_PT7_T5_PSJ_SJ_NS1_7vsmem_tE_param_0,
	.param .align 8 .b8 _ZN3cub18CUB_300001_SM_10006detail10merge_sort26DeviceMergeSortMergeKernelINS2_10policy_hubIN6thrust24THRUST_300001_SM_1000_NS6detail15normal_iteratorINS6_10device_ptrIiEEEEE9Policy600ESB_PNS0_8NullTypeESB_SF_j17IntegerComparatoriSE_EEvbT2_T3_T4_PT6_PT7_T5_PSJ_SJ_NS1_7vsmem_tE_param_1[8],
	.param .u64 .ptr .align 1 _ZN3cub18CUB_300001_SM_10006detail10merge_sort26DeviceMergeSortMergeKernelINS2_10policy_hubIN6thrust24THRUST_300001_SM_1000_NS6detail15normal_iteratorINS6_10device_ptrIiEEEEE9Policy600ESB_PNS0_8NullTypeESB_SF_j17IntegerComparatoriSE_EEvbT2_T3_T4_PT6_PT7_T5_PSJ_SJ_NS1_7vsmem_tE_param_2,
	.param .u32 _ZN3cub18CUB_300001_SM_10006detail10merge_sort26DeviceMergeSortMergeKernelINS2_10policy_hubIN6thrust24THRUST_300001_SM_1000_NS6detail15normal_iteratorINS6_10device_ptrIiEEEEE9Policy600ESB_PNS0_8NullTypeESB_SF_j17IntegerComparatoriSE_EEvbT2_T3_T4_PT6_PT7_T5_PSJ_SJ_NS1_7vsmem_tE_param_3,
	.param .u64 .ptr .align 1 _ZN3cub18CUB_300001_SM_10006detail10merge_sort26DeviceMergeSortMergeKernelINS2_10policy_hubIN6thrust24THRUST_300001_SM_1000_NS6detail15normal_iteratorINS6_10device_ptrIiEEEEE9Policy600ESB_PNS0_8NullTypeESB_SF_j17IntegerComparatoriSE_EEvbT2_T3_T4_PT6_PT7_T5_PSJ_SJ_NS1_7vsmem_tE_param_4,
	.param .u64 .ptr .align 1 _ZN3cub18CUB_300001_SM_10006detail10merge_sort26DeviceMergeSortMergeKernelINS2_10policy_hubIN6thrust24THRUST_300001_SM_1000_NS6detail15normal_iteratorINS6_10device_ptrIiEEEEE9Policy600ESB_PNS0_8NullTypeESB_SF_j17IntegerComparatoriSE_EEvbT2_T3_T4_PT6_PT7_T5_PSJ_SJ_NS1_7vsmem_tE_param_5,
	.param .align 1 .b8 _ZN3cub18CUB_300001_SM_10006detail10merge_sort26DeviceMergeSortMergeKernelINS2_10policy_hubIN6thrust24THRUST_300001_SM_1000_NS6detail15normal_iteratorINS6_10device_ptrIiEEEEE9Policy600ESB_PNS0_8NullTypeESB_SF_j17IntegerComparatoriSE_EEvbT2_T3_T4_PT6_PT7_T5_PSJ_SJ_NS1_7vsmem_tE_param_6[1],
	.param .u64 .ptr .align 1 _ZN3cub18CUB_300001_SM_10006detail10merge_sort26DeviceMergeSortMergeKernelINS2_10policy_hubIN6thrust24THRUST_300001_SM_1000_NS6detail15normal_iteratorINS6_10device_ptrIiEEEEE9Policy600ESB_PNS0_8NullTypeESB_SF_j17IntegerComparatoriSE_EEvbT2_T3_T4_PT6_PT7_T5_PSJ_SJ_NS1_7vsmem_tE_param_7,
	.param .u32 _ZN3cub18CUB_300001_SM_10006detail10merge_sort26DeviceMergeSortMergeKernelINS2_10policy_hubIN6thrust24THRUST_300001_SM_1000_NS6detail15normal_iteratorINS6_10device_ptrIiEEEEE9Policy600ESB_PNS0_8NullTypeESB_SF_j17IntegerComparatoriSE_EEvbT2_T3_T4_PT6_PT7_T5_PSJ_SJ_NS1_7vsmem_tE_param_8,
	.param .align 8 .b8 _ZN3cub18CUB_300001_SM_10006detail10merge_sort26DeviceMergeSortMergeKernelINS2_10policy_hubIN6thrust24THRUST_300001_SM_1000_NS6detail15normal_iteratorINS6_10device_ptrIiEEEEE9Policy600ESB_PNS0_8NullTypeESB_SF_j17IntegerComparatoriSE_EEvbT2_T3_T4_PT6_PT7_T5_PSJ_SJ_NS1_7vsmem_tE_param_9[8]
)
.maxntid 256
{
	.reg .pred 	%p<416>;
	.reg .b16 	%rs<6>;
	.reg .b32 	%r<1369>;
	.reg .b64 	%rd<335>;
	// demoted variable
	.shared .align 16 .b8 _ZZN3cub18CUB_300001_SM_10006detail10merge_sort26DeviceMergeSortMergeKernelINS2_10policy_hubIN6thrust24THRUST_300001_SM_1000_NS6detail15normal_iteratorINS6_10device_ptrIiEEEEE9Policy600ESB_PNS0_8NullTypeESB_SF_j17IntegerComparatoriSE_EEvbT2_T3_T4_PT6_PT7_T5_PSJ_SJ_NS1_7vsmem_tEE19static_temp_storage[17424];
	ld.param.u64 	%rd13, [_ZN3cub18CUB_300001_SM_10006detail10merge_sort26DeviceMergeSortMergeKernelINS2_10policy_hubIN6thrust24THRUST_300001_SM_1000_NS6detail15normal_iteratorINS6_10device_ptrIiEEEEE9Policy600ESB_PNS0_8NullTypeESB_SF_j17IntegerComparatoriSE_EEvbT2_T3_T4_PT6_PT7_T5_PSJ_SJ_NS1_7vsmem_tE_param_1];
	ld.param.u32 	%r525, [_ZN3cub18CUB_300001_SM_10006detail10merge_sort26DeviceMergeSortMergeKernelINS2_10policy_hubIN6thrust24THRUST_300001_SM_1000_NS6detail15normal_iteratorINS6_10device_ptrIiEEEEE9Policy600ESB_PNS0_8NullTypeESB_SF_j17IntegerComparatoriSE_EEvbT2_T3_T4_PT6_PT7_T5_PSJ_SJ_NS1_7vsmem_tE_param_3];
	ld.param.u64 	%rd12, [_ZN3cub18CUB_300001_SM_10006detail10merge_sort26DeviceMergeSortMergeKernelINS2_10policy_hubIN6thrust24THRUST_300001_SM_1000_NS6detail15normal_iteratorINS6_10device_ptrIiEEEEE9Policy600ESB_PNS0_8NullTypeESB_SF_j17IntegerComparatoriSE_EEvbT2_T3_T4_PT6_PT7_T5_PSJ_SJ_NS1_7vsmem_tE_param_4];
	ld.param.u64 	%rd14, [_ZN3cub18CUB_300001_SM_10006detail10merge_sort26DeviceMergeSortMergeKernelINS2_10policy_hubIN6thrust24THRUST_300001_SM_1000_NS6detail15normal_iteratorINS6_10device_ptrIiEEEEE9Policy600ESB_PNS0_8NullTypeESB_SF_j17IntegerComparatoriSE_EEvbT2_T3_T4_PT6_PT7_T5_PSJ_SJ_NS1_7vsmem_tE_param_7];
	cvta.to.global.u64 	%rd1, %rd12;
	cvta.to.global.u64 	%rd2, %rd14;
	cvta.to.global.u64 	%rd3, %rd13;
	mov.u32 	%r1, %ctaid.x;
	mov.u32 	%r527, %nctaid.x;
	mov.u32 	%r2, %tid.x;
	add.s32 	%r528, %r527, -1;
	setp.ge.u32 	%p65, %r1, %r528;
	@%p65 bra 	$L__BB3_159;
	ld.param.u32 	%r1213, [_ZN3cub18CUB_300001_SM_10006detail10merge_sort26DeviceMergeSortMergeKernelINS2_10policy_hubIN6thrust24THRUST_300001_SM_1000_NS6detail15normal_iteratorINS6_10device_ptrIiEEEEE9Policy600ESB_PNS0_8NullTypeESB_SF_j17IntegerComparatoriSE_EEvbT2_T3_T4_PT6_PT7_T5_PSJ_SJ_NS1_7vsmem_tE_param_8];
	ld.param.s8 	%rs4, [_ZN3cub18CUB_300001_SM_10006detail10merge_sort26DeviceMergeSortMergeKernelINS2_10policy_hubIN6thrust24THRUST_300001_SM_1000_NS6detail15normal_iteratorINS6_10device_ptrIiEEEEE9Policy600ESB_PNS0_8NullTypeESB_SF_j17IntegerComparatoriSE_EEvbT2_T3_T4_PT6_PT7_T5_PSJ_SJ_NS1_7vsmem_tE_param_0];
	mul.wide.u32 	%rd171, %r1, 4;
	add.s64 	%rd172, %rd2, %rd171;
	ld.global.u32 	%r875, [%rd172];
	ld.global.u32 	%r876, [%rd172+4];
	shr.u32 	%r877, %r1213, 1;
	neg.s32 	%r878, %r1213;
	and.b32  	%r879, %r1, %r878;
	mul.lo.s32 	%r3, %r879, 4352;
	mul.lo.s32 	%r4, %r877, 4352;
	sub.s32 	%r880, %r1, %r879;
	mul.lo.s32 	%r881, %r880, 4352;
	sub.s32 	%r5, %r875, %r3;
	sub.s32 	%r882, %r876, %r3;
	sub.s32 	%r883, %r525, %r3;
	max.u32 	%r884, %r883, %r4;
	sub.s32 	%r885, %r884, %r4;
	sub.s32 	%r886, %r881, %r5;
	min.u32 	%r6, %r886, %r885;
	max.u32 	%r887, %r881, -4353;
	not.b32 	%r888, %r887;
	add.s32 	%r889, %r881, %r888;
	sub.s32 	%r890, %r889, %r882;
	or.b32  	%r891, %r1, %r878;
	setp.eq.s32 	%p260, %r891, -1;
	min.u32 	%r892, %r4, %r883;
	selp.b32 	%r893, %r892, %r882, %p260;
	selp.b32 	%r894, %r4, %r890, %p260;
	min.u32 	%r7, %r894, %r885;
	sub.s32 	%r8, %r893, %r5;
	// begin inline asm
	griddepcontrol.wait;
	// end inline asm
	setp.eq.s16 	%p261, %rs4, 0;
	@%p261 bra 	$L__BB3_53;
	cvt.u64.u32 	%rd173, %r3;
	cvt.u64.u32 	%rd174, %r5;
	add.s64 	%rd175, %rd174, %rd173;
	cvt.u64.u32 	%rd176, %r4;
	add.s64 	%rd177, %rd173, %rd176;
	cvt.u64.u32 	%rd178, %r6;
	add.s64 	%rd179, %rd177, %rd178;
	setp.ge.s32 	%p262, %r2, %r8;
	cvt.u64.u32 	%rd180, %r2;
	add.s64 	%rd181, %rd175, %rd180;
	shl.b64 	%rd182, %rd181, 2;
	add.s64 	%rd4, %rd3, %rd182;
	sub.s32 	%r895, %r2, %r8;
	cvt.s64.s32 	%rd183, %r895;
	add.s64 	%rd184, %rd179, %rd183;
	shl.b64 	%rd185, %rd184, 2;
	add.s64 	%rd5, %rd3, %rd185;
	@%p262 bra 	$L__BB3_4;
	ld.global.u32 	%r1247, [%rd4];
	bra.uni 	$L__BB3_5;
$L__BB3_4:
	ld.global.u32 	%r1247, [%rd5];
$L__BB3_5:
	add.s32 	%r896, %r2, 256;
	setp.lt.s32 	%p263, %r896, %r8;
	@%p263 bra 	$L__BB3_7;
	ld.global.u32 	%r1246, [%rd5+1024];
	bra.uni 	$L__BB3_8;
$L__BB3_7:
	ld.global.u32 	%r1246, [%rd4+1024];
$L__BB3_8:
	add.s32 	%r897, %r2, 512;
	setp.lt.s32 	%p264, %r897, %r8;
	@%p264 bra 	$L__BB3_10;
	ld.global.u32 	%r1245, [%rd5+2048];
	bra.uni 	$L__BB3_11;
$L__BB3_10:
	ld.global.u32 	%r1245, [%rd4+2048];
$L__BB3_11:
	add.s32 	%r898, %r2, 768;
	setp.lt.s32 	%p265, %r898, %r8;
	@%p265 bra 	$L__BB3_13;
	ld.global.u32 	%r1244, [%rd5+3072];
	bra.uni 	$L__BB3_14;
$L__BB3_13:
	ld.global.u32 	%r1244, [%rd4+3072];
$L__BB3_14:
	or.b32  	%r899, %r2, 1024;
	setp.lt.s32 	%p266, %r899, %r8;
	@%p266 bra 	$L__BB3_16;
	ld.global.u32 	%r1243, [%rd5+4096];
	bra.uni 	$L__BB3_17;
$L__BB3_16:
	ld.global.u32 	%r1243, [%rd4+4096];
$L__BB3_17:
	add.s32 	%r900, %r2, 1280;
	setp.lt.s32 	%p267, %r900, %r8;
	@%p267 bra 	$L__BB3_19;
	ld.global.u32 	%r1242, [%rd5+5120];
	bra.uni 	$L__BB3_20;
$L__BB3_19:
	ld.global.u32 	%r1242, [%rd4+5120];
$L__BB3_20:
	add.s32 	%r901, %r2, 1536;
	setp.lt.s32 	%p268, %r901, %r8;
	@%p268 bra 	$L__BB3_22;
	ld.global.u32 	%r1241, [%rd5+6144];
	bra.uni 	$L__BB3_23;
$L__BB3_22:
	ld.global.u32 	%r1241, [%rd4+6144];
$L__BB3_23:
	add.s32 	%r902, %r2, 1792;
	setp.lt.s32 	%p269, %r902, %r8;
	@%p269 bra 	$L__BB3_25;
	ld.global.u32 	%r1240, [%rd5+7168];
	bra.uni 	$L__BB3_26;
$L__BB3_25:
	ld.global.u32 	%r1240, [%rd4+7168];
$L__BB3_26:
	or.b32  	%r903, %r2, 2048;
	setp.lt.s32 	%p270, %r903, %r8;
	@%p270 bra 	$L__BB3_28;
	ld.global.u32 	%r1239, [%rd5+8192];
	bra.uni 	$L__BB3_29;
$L__BB3_28:
	ld.global.u32 	%r1239, [%rd4+8192];
$L__BB3_29:
	add.s32 	%r904, %r2, 2304;
	setp.lt.s32 	%p271, %r904, %r8;
	@%p271 bra 	$L__BB3_31;
	ld.global.u32 	%r1238, [%rd5+9216];
	bra.uni 	$L__BB3_32;
$L__BB3_31:
	ld.global.u32 	%r1238, [%rd4+9216];
$L__BB3_32:
	add.s32 	%r905, %r2, 2560;
	setp.lt.s32 	%p272, %r905, %r8;
	@%p272 bra 	$L__BB3_34;
	ld.global.u32 	%r1237, [%rd5+10240];
	bra.uni 	$L__BB3_35;
$L__BB3_34:
	ld.global.u32 	%r1237, [%rd4+10240];
$L__BB3_35:
	add.s32 	%r906, %r2, 2816;
	setp.lt.s32 	%p273, %r906, %r8;
	@%p273 bra 	$L__BB3_37;
	ld.global.u32 	%r1236, [%rd5+11264];
	bra.uni 	$L__BB3_38;
$L__BB3_37:
	ld.global.u32 	%r1236, [%rd4+11264];
$L__BB3_38:
	or.b32  	%r907, %r2, 3072;
	setp.lt.s32 	%p274, %r907, %r8;
	@%p274 bra 	$L__BB3_40;
	ld.global.u32 	%r1235, [%rd5+12288];
	bra.uni 	$L__BB3_41;
$L__BB3_40:
	ld.global.u32 	%r1235, [%rd4+12288];
$L__BB3_41:
	add.s32 	%r908, %r2, 3328;
	setp.lt.s32 	%p275, %r908, %r8;
	@%p275 bra 	$L__BB3_43;
	ld.global.u32 	%r1234, [%rd5+13312];
	bra.uni 	$L__BB3_44;
$L__BB3_43:
	ld.global.u32 	%r1234, [%rd4+13312];
$L__BB3_44:
	add.s32 	%r909, %r2, 3584;
	setp.lt.s32 	%p276, %r909, %r8;
	@%p276 bra 	$L__BB3_46;
	ld.global.u32 	%r1233, [%rd5+14336];
	bra.uni 	$L__BB3_47;
$L__BB3_46:
	ld.global.u32 	%r1233, [%rd4+14336];
$L__BB3_47:
	add.s32 	%r910, %r2, 3840;
	setp.lt.s32 	%p277, %r910, %r8;
	@%p277 bra 	$L__BB3_49;
	ld.global.u32 	%r1232, [%rd5+15360];
	bra.uni 	$L__BB3_50;
$L__BB3_49:
	ld.global.u32 	%r1232, [%rd4+15360];
$L__BB3_50:
	or.b32  	%r911, %r2, 4096;
	setp.lt.s32 	%p278, %r911, %r8;
	@%p278 bra 	$L__BB3_52;
	ld.global.u32 	%r1231, [%rd5+16384];
	bra.uni 	$L__BB3_54;
$L__BB3_52:
	ld.global.u32 	%r1231, [%rd4+16384];
	bra.uni 	$L__BB3_54;
$L__BB3_53:
	ld.param.u32 	%r1214, [_ZN3cub18CUB_300001_SM_10006detail10merge_sort26DeviceMergeSortMergeKernelINS2_10policy_hubIN6thrust24THRUST_300001_SM_1000_NS6detail15normal_iteratorINS6_10device_ptrIiEEEEE9Policy600ESB_PNS0_8NullTypeESB_SF_j17IntegerComparatoriSE_EEvbT2_T3_T4_PT6_PT7_T5_PSJ_SJ_NS1_7vsmem_tE_param_8];
	ld.param.u64 	%rd333, [_ZN3cub18CUB_300001_SM_10006detail10merge_sort26DeviceMergeSortMergeKernelINS2_10policy_hubIN6thrust24THRUST_300001_SM_1000_NS6detail15normal_iteratorINS6_10device_ptrIiEEEEE9Policy600ESB_PNS0_8NullTypeESB_SF_j17IntegerComparatoriSE_EEvbT2_T3_T4_PT6_PT7_T5_PSJ_SJ_NS1_7vsmem_tE_param_4];
	cvt.u64.u32 	%rd186, %r3;
	cvt.u64.u32 	%rd187, %r5;
	add.s64 	%rd188, %rd187, %rd186;
	shr.u32 	%r912, %r1214, 1;
	mul.lo.s32 	%r913, %r912, 4352;
	cvt.u64.u32 	%rd189, %r913;
	add.s64 	%rd190, %rd186, %rd189;
	cvt.u64.u32 	%rd191, %r6;
	add.s64 	%rd192, %rd190, %rd191;
	setp.lt.s32 	%p279, %r2, %r8;
	sub.s32 	%r914, %r2, %r8;
	cvt.s64.s32 	%rd193, %r914;
	cvt.u64.u32 	%rd194, %r2;
	selp.b64 	%rd195, %rd188, %rd192, %p279;
	selp.b64 	%rd196, %rd194, %rd193, %p279;
	add.s64 	%rd197, %rd196, %rd195;
	cvta.to.global.u64 	%rd198, %rd333;
	shl.b64 	%rd199, %rd197, 2;
	add.s64 	%rd200, %rd198, %rd199;
	ld.global.u32 	%r1247, [%rd200];
	add.s32 	%r915, %r2, 256;
	setp.lt.s32 	%p280, %r915, %r8;
	sub.s32 	%r916, %r915, %r8;
	cvt.s64.s32 	%rd201, %r916;
	cvt.u64.u32 	%rd202, %r915;
	selp.b64 	%rd203, %rd188, %rd192, %p280;
	selp.b64 	%rd204, %rd202, %rd201, %p280;
	add.s64 	%rd205, %rd204, %rd203;
	shl.b64 	%rd206, %rd205, 2;
	add.s64 	%rd207, %rd198, %rd206;
	ld.global.u32 	%r1246, [%rd207];
	add.s32 	%r917, %r2, 512;
	setp.lt.s32 	%p281, %r917, %r8;
	sub.s32 	%r918, %r917, %r8;
	cvt.s64.s32 	%rd208, %r918;
	cvt.u64.u32 	%rd209, %r917;
	selp.b64 	%rd210, %rd188, %rd192, %p281;
	selp.b64 	%rd211, %rd209, %rd208, %p281;
	add.s64 	%rd212, %rd211, %rd210;
	shl.b64 	%rd213, %rd212, 2;
	add.s64 	%rd214, %rd198, %rd213;
	ld.global.u32 	%r1245, [%rd214];
	add.s32 	%r919, %r2, 768;
	setp.lt.s32 	%p282, %r919, %r8;
	sub.s32 	%r920, %r919, %r8;
	cvt.s64.s32 	%rd215, %r920;
	cvt.u64.u32 	%rd216, %r919;
	selp.b64 	%rd217, %rd188, %rd192, %p282;
	selp.b64 	%rd218, %rd216, %rd215, %p282;
	add.s64 	%rd219, %rd218, %rd217;
	shl.b64 	%rd220, %rd219, 2;
	add.s64 	%rd221, %rd198, %rd220;
	ld.global.u32 	%r1244, [%rd221];
	or.b32  	%r921, %r2, 1024;
	setp.lt.s32 	%p283, %r921, %r8;
	sub.s32 	%r922, %r921, %r8;
	cvt.s64.s32 	%rd222, %r922;
	cvt.u64.u32 	%rd223, %r921;
	selp.b64 	%rd224, %rd188, %rd192, %p283;
	selp.b64 	%rd225, %rd223, %rd222, %p283;
	add.s64 	%rd226, %rd225, %rd224;
	shl.b64 	%rd227, %rd226, 2;
	add.s64 	%rd228, %rd198, %rd227;
	ld.global.u32 	%r1243, [%rd228];
	add.s32 	%r923, %r2, 1280;
	setp.lt.s32 	%p284, %r923, %r8;
	sub.s32 	%r924, %r923, %r8;
	cvt.s64.s32 	%rd229, %r924;
	cvt.u64.u32 	%rd230, %r923;
	selp.b64 	%rd231, %rd188, %rd192, %p284;
	selp.b64 	%rd232, %rd230, %rd229, %p284;
	add.s64 	%rd233, %rd232, %rd231;
	shl.b64 	%rd234, %rd233, 2;
	add.s64 	%rd235, %rd198, %rd234;
	ld.global.u32 	%r1242, [%rd235];
	add.s32 	%r925, %r2, 1536;
	setp.lt.s32 	%p285, %r925, %r8;
	sub.s32 	%r926, %r925, %r8;
	cvt.s64.s32 	%rd236, %r926;
	cvt.u64.u32 	%rd237, %r925;
	selp.b64 	%rd238, %rd188, %rd192, %p285;
	selp.b64 	%rd239, %rd237, %rd236, %p285;
	add.s64 	%rd240, %rd239, %rd238;
	shl.b64 	%rd241, %rd240, 2;
	add.s64 	%rd242, %rd198, %rd241;
	ld.global.u32 	%r1241, [%rd242];
	add.s32 	%r927, %r2, 1792;
	setp.lt.s32 	%p286, %r927, %r8;
	sub.s32 	%r928, %r927, %r8;
	cvt.s64.s32 	%rd243, %r928;
	cvt.u64.u32 	%rd244, %r927;
	selp.b64 	%rd245, %rd188, %rd192, %p286;
	selp.b64 	%rd246, %rd244, %rd243, %p286;
	add.s64 	%rd247, %rd246, %rd245;
	shl.b64 	%rd248, %rd247, 2;
	add.s64 	%rd249, %rd198, %rd248;
	ld.global.u32 	%r1240, [%rd249];
	or.b32  	%r929, %r2, 2048;
	setp.lt.s32 	%p287, %r929, %r8;
	sub.s32 	%r930, %r929, %r8;
	cvt.s64.s32 	%rd250, %r930;
	cvt.u64.u32 	%rd251, %r929;
	selp.b64 	%rd252, %rd188, %rd192, %p287;
	selp.b64 	%rd253, %rd251, %rd250, %p287;
	add.s64 	%rd254, %rd253, %rd252;
	shl.b64 	%rd255, %rd254, 2;
	add.s64 	%rd256, %rd198, %rd255;
	ld.global.u32 	%r1239, [%rd256];
	add.s32 	%r931, %r2, 2304;
	setp.lt.s32 	%p288, %r931, %r8;
	sub.s32 	%r932, %r931, %r8;
	cvt.s64.s32 	%rd257, %r932;
	cvt.u64.u32 	%rd258, %r931;
	selp.b64 	%rd259, %rd188, %rd192, %p288;
	selp.b64 	%rd260, %rd258, %rd257, %p288;
	add.s64 	%rd261, %rd260, %rd259;
	shl.b64 	%rd262, %rd261, 2;
	add.s64 	%rd263, %rd198, %rd262;
	ld.global.u32 	%r1238, [%rd263];
	add.s32 	%r933, %r2, 2560;
	setp.lt.s32 	%p289, %r933, %r8;
	sub.s32 	%r934, %r933, %r8;
	cvt.s64.s32 	%rd264, %r934;
	cvt.u64.u32 	%rd265, %r933;
	selp.b64 	%rd266, %rd188, %rd192, %p289;
	selp.b64 	%rd267, %rd265, %rd264, %p289;
	add.s64 	%rd268, %rd267, %rd266;
	shl.b64 	%rd269, %rd268, 2;
	add.s64 	%rd270, %rd198, %rd269;
	ld.global.u32 	%r1237, [%rd270];
	add.s32 	%r935, %r2, 2816;
	setp.lt.s32 	%p290, %r935, %r8;
	sub.s32 	%r936, %r935, %r8;
	cvt.s64.s32 	%rd271, %r936;
	cvt.u64.u32 	%rd272, %r935;
	selp.b64 	%rd273, %rd188, %rd192, %p290;
	selp.b64 	%rd274, %rd272, %rd271, %p290;
	add.s64 	%rd275, %rd274, %rd273;
	shl.b64 	%rd276, %rd275, 2;
	add.s64 	%rd277, %rd198, %rd276;
	ld.global.u32 	%r1236, [%rd277];
	or.b32  	%r937, %r2, 3072;
	setp.lt.s32 	%p291, %r937, %r8;
	sub.s32 	%r938, %r937, %r8;
	cvt.s64.s32 	%rd278, %r938;
	cvt.u64.u32 	%rd279, %r937;
	selp.b64 	%rd280, %rd188, %rd192, %p291;
	selp.b64 	%rd281, %rd279, %rd278, %p291;
	add.s64 	%rd282, %rd281, %rd280;
	shl.b64 	%rd283, %rd282, 2;
	add.s64 	%rd284, %rd198, %rd283;
	ld.global.u32 	%r1235, [%rd284];
	add.s32 	%r939, %r2, 3328;
	setp.lt.s32 	%p292, %r939, %r8;
	sub.s32 	%r940, %r939, %r8;
	cvt.s64.s32 	%rd285, %r940;
	cvt.u64.u32 	%rd286, %r939;
	selp.b64 	%rd287, %rd188, %rd192, %p292;
	selp.b64 	%rd288, %rd286, %rd285, %p292;
	add.s64 	%rd289, %rd288, %rd287;
	shl.b64 	%rd290, %rd289, 2;
	add.s64 	%rd291, %rd198, %rd290;
	ld.global.u32 	%r1234, [%rd291];
	add.s32 	%r941, %r2, 3584;
	setp.lt.s32 	%p293, %r941, %r8;
	sub.s32 	%r942, %r941, %r8;
	cvt.s64.s32 	%rd292, %r942;
	cvt.u64.u32 	%rd293, %r941;
	selp.b64 	%rd294, %rd188, %rd192, %p293;
	selp.b64 	%rd295, %rd293, %rd292, %p293;
	add.s64 	%rd296, %rd295, %rd294;
	shl.b64 	%rd297, %rd296, 2;
	add.s64 	%rd298, %rd198, %rd297;
	ld.global.u32 	%r1233, [%rd298];
	add.s32 	%r943, %r2, 3840;
	setp.lt.s32 	%p294, %r943, %r8;
	sub.s32 	%r944, %r943, %r8;
	cvt.s64.s32 	%rd299, %r944;
	cvt.u64.u32 	%rd300, %r943;
	selp.b64 	%rd301, %rd188, %rd192, %p294;
	selp.b64 	%rd302, %rd300, %rd299, %p294;
	add.s64 	%rd303, %rd302, %rd301;
	shl.b64 	%rd304, %rd303, 2;
	add.s64 	%rd305, %rd198, %rd304;
	ld.global.u32 	%r1232, [%rd305];
	or.b32  	%r945, %r2, 4096;
	setp.lt.s32 	%p295, %r945, %r8;
	sub.s32 	%r946, %r945, %r8;
	cvt.s64.s32 	%rd306, %r946;
	cvt.u64.u32 	%rd307, %r945;
	selp.b64 	%rd308, %rd188, %rd192, %p295;
	selp.b64 	%rd309, %rd307, %rd306, %p295;
	add.s64 	%rd310, %rd309, %rd308;
	shl.b64 	%rd311, %rd310, 2;
	add.s64 	%rd312, %rd198, %rd311;
	ld.global.u32 	%r1231, [%rd312];
$L__BB3_54:
	sub.s32 	%r947, %r7, %r6;
	shl.b32 	%r948, %r2, 2;
	mov.u32 	%r949, _ZZN3cub18CUB_300001_SM_10006detail10merge_sort26DeviceMergeSortMergeKernelINS2_10policy_hubIN6thrust24THRUST_300001_SM_1000_NS6detail15normal_iteratorINS6_10device_ptrIiEEEEE9Policy600ESB_PNS0_8NullTypeESB_SF_j17IntegerComparatoriSE_EEvbT2_T3_T4_PT6_PT7_T5_PSJ_SJ_NS1_7vsmem_tEE19static_temp_storage;
	add.s32 	%r950, %r949, %r948;
	st.shared.u32 	[%r950], %r1247;
	st.shared.u32 	[%r950+1024], %r1246;
	st.shared.u32 	[%r950+2048], %r1245;
	st.shared.u32 	[%r950+3072], %r1244;
	st.shared.u32 	[%r950+4096], %r1243;
	st.shared.u32 	[%r950+5120], %r1242;
	st.shared.u32 	[%r950+6144], %r1241;
	st.shared.u32 	[%r950+7168], %r1240;
	st.shared.u32 	[%r950+8192], %r1239;
	st.shared.u32 	[%r950+9216], %r1238;
	st.shared.u32 	[%r950+10240], %r1237;
	st.shared.u32 	[%r950+11264], %r1236;
	st.shared.u32 	[%r950+12288], %r1235;
	st.shared.u32 	[%r950+13312], %r1234;
	st.shared.u32 	[%r950+14336], %r1233;
	st.shared.u32 	[%r950+15360], %r1232;
	st.shared.u32 	[%r950+16384], %r1231;
	bar.sync 	0;
	// begin inline asm
	griddepcontrol.launch_dependents;
	// end inline asm
	add.s32 	%r93, %r947, %r8;
	mul.lo.s32 	%r951, %r2, 17;
	min.s32 	%r94, %r951, %r93;
	setp.lt.s32 	%p296, %r94, %r947;
	sub.s32 	%r952, %r94, %r947;
	selp.b32 	%r1250, 0, %r952, %p296;
	min.s32 	%r1248, %r8, %r94;
	setp.ge.s32 	%p297, %r1250, %r1248;
	@%p297 bra 	$L__BB3_57;
	add.s32 	%r97, %r94, %r8;
$L__BB3_56:
	sub.s32 	%r953, %r1248, %r1250;
	shr.u32 	%r954, %r953, 31;
	add.s32 	%r955, %r953, %r954;
	shr.s32 	%r956, %r955, 1;
	add.s32 	%r957, %r956, %r1250;
	shl.b32 	%r958, %r957, 2;
	add.s32 	%r960, %r949, %r958;
	ld.shared.u32 	%r961, [%r960];
	not.b32 	%r962, %r957;
	add.s32 	%r963, %r97, %r962;
	shl.b32 	%r964, %r963, 2;
	add.s32 	%r965, %r949, %r964;
	ld.shared.u32 	%r966, [%r965];
	mad.lo.s32 	%r967, %r966, %r966, -1;
	mad.lo.s32 	%r968, %r961, %r961, 2;
	setp.gt.s32 	%p298, %r967, %r968;
	add.s32 	%r969, %r957, 1;
	selp.b32 	%r1250, %r969, %r1250, %p298;
	selp.b32 	%r1248, %r1248, %r957, %p298;
	setp.lt.s32 	%p299, %r1250, %r1248;
	@%p299 bra 	$L__BB3_56;
$L__BB3_57:
	sub.s32 	%r970, %r94, %r1250;
	add.s32 	%r103, %r970, %r8;
	shl.b32 	%r971, %r103, 2;
	add.s32 	%r104, %r949, %r971;
	ld.shared.u32 	%r1252, [%r104];
	shl.b32 	%r973, %r1250, 2;
	add.s32 	%r106, %r949, %r973;
	ld.shared.u32 	%r1253, [%r106];
	setp.ge.s32 	%p301, %r103, %r93;
	mov.pred 	%p384, 0;
	@%p301 bra 	$L__BB3_60;
	setp.ge.s32 	%p303, %r1250, %r8;
	mov.pred 	%p384, -1;
	@%p303 bra 	$L__BB3_60;
	mad.lo.s32 	%r974, %r1252, %r1252, -1;
	mul.lo.s32 	%r975, %r1253, %r1253;
	or.b32  	%r976, %r975, 2;
	setp.le.s32 	%p384, %r974, %r976;
$L__BB3_60:
	selp.b32 	%r108, %r1252, %r1253, %p384;
	selp.u32 	%r977, 1, 0, %p384;
	add.s32 	%r109, %r103, %r977;
	not.pred 	%p304, %p384;
	selp.u32 	%r978, 1, 0, %p304;
	add.s32 	%r110, %r1250, %r978;
	@%p304 bra 	$L__BB3_62;
	ld.shared.u32 	%r1252, [%r104+4];
	bra.uni 	$L__BB3_63;
$L__BB3_62:
	ld.shared.u32 	%r1253, [%r106+4];
$L__BB3_63:
	setp.ge.s32 	%p306, %r109, %r93;
	mov.pred 	%p385, 0;
	@%p306 bra 	$L__BB3_66;
	setp.ge.s32 	%p308, %r110, %r8;
	mov.pred 	%p385, -1;
	@%p308 bra 	$L__BB3_66;
	mad.lo.s32 	%r979, %r1252, %r1252, -1;
	mul.lo.s32 	%r980, %r1253, %r1253;
	or.b32  	%r981, %r980, 2;
	setp.le.s32 	%p385, %r979, %r981;
$L__BB3_66:
	selp.b32 	%r115, %r1252, %r1253, %p385;
	selp.u32 	%r982, 1, 0, %p385;
	add.s32 	%r116, %r109, %r982;
	not.pred 	%p309, %p385;
	selp.u32 	%r983, 1, 0, %p309;
	add.s32 	%r117, %r110, %r983;
	@%p385 bra 	$L__BB3_68;
	shl.b32 	%r984, %r117, 2;
	add.s32 	%r986, %r949, %r984;
	ld.shared.u32 	%r1253, [%r986];
	bra.uni 	$L__BB3_69;
$L__BB3_68:
	shl.b32 	%r987, %r116, 2;
	add.s32 	%r989, %r949, %r987;
	ld.shared.u32 	%r1252, [%r989];
$L__BB3_69:
	setp.ge.s32 	%p311, %r116, %r93;
	mov.pred 	%p386, 0;
	@%p311 bra 	$L__BB3_72;
	setp.ge.s32 	%p313, %r117, %r8;
	mov.pred 	%p386, -1;
	@%p313 bra 	$L__BB3_72;
	mad.lo.s32 	%r990, %r1252, %r1252, -1;
	mul.lo.s32 	%r991, %r1253, %r1253;
	or.b32  	%r992, %r991, 2;
	setp.le.s32 	%p386, %r990, %r992;
$L__BB3_72:
	selp.b32 	%r122, %r1252, %r1253, %p386;
	selp.u32 	%r993, 1, 0, %p386;
	add.s32 	%r123, %r116, %r993;
	not.pred 	%p314, %p386;
	selp.u32 	%r994, 1, 0, %p314;
	add.s32 	%r124, %r117, %r994;
	@%p386 bra 	$L__BB3_74;
	shl.b32 	%r995, %r124, 2;
	add.s32 	%r997, %r949, %r995;
	ld.shared.u32 	%r1253, [%r997];
	bra.uni 	$L__BB3_75;
$L__BB3_74:
	shl.b32 	%r998, %r123, 2;
	add.s32 	%r1000, %r949, %r998;
	ld.shared.u32 	%r1252, [%r1000];
$L__BB3_75:
	setp.ge.s32 	%p316, %r123, %r93;
	mov.pred 	%p387, 0;
	@%p316 bra 	$L__BB3_78;
	setp.ge.s32 	%p318, %r124, %r8;
	mov.pred 	%p387, -1;
	@%p318 bra 	$L__BB3_78;
	mad.lo.s32 	%r1001, %r1252, %r1252, -1;
	mul.lo.s32 	%r1002, %r1253, %r1253;
	or.b32  	%r1003, %r1002, 2;
	setp.le.s32 	%p387, %r1001, %r1003;
$L__BB3_78:
	selp.b32 	%r129, %r1252, %r1253, %p387;
	selp.u32 	%r1004, 1, 0, %p387;
	add.s32 	%r130, %r123, %r1004;
	not.pred 	%p319, %p387;
	selp.u32 	%r1005, 1, 0, %p319;
	add.s32 	%r131, %r124, %r1005;
	@%p387 bra 	$L__BB3_80;
	shl.b32 	%r1006, %r131, 2;
	add.s32 	%r1008, %r949, %r1006;
	ld.shared.u32 	%r1253, [%r1008];
	bra.uni 	$L__BB3_81;
$L__BB3_80:
	shl.b32 	%r1009, %r130, 2;
	add.s32 	%r1011, %r949, %r1009;
	ld.shared.u32 	%r1252, [%r1011];
$L__BB3_81:
	setp.ge.s32 	%p321, %r130, %r93;
	mov.pred 	%p388, 0;
	@%p321 bra 	$L__BB3_84;
	setp.ge.s32 	%p323, %r131, %r8;
	mov.pred 	%p388, -1;
	@%p323 bra 	$L__BB3_84;
	mad.lo.s32 	%r1012, %r1252, %r1252, -1;
	mul.lo.s32 	%r1013, %r1253, %r1253;
	or.b32  	%r1014, %r1013, 2;
	setp.le.s32 	%p388, %r1012, %r1014;
$L__BB3_84:
	selp.b32 	%r136, %r1252, %r1253, %p388;
	selp.u32 	%r1015, 1, 0, %p388;
	add.s32 	%r137, %r130, %r1015;
	not.pred 	%p324, %p388;
	selp.u32 	%r1016, 1, 0, %p324;
	add.s32 	%r138, %r131, %r1016;
	@%p388 bra 	$L__BB3_86;
	shl.b32 	%r1017, %r138, 2;
	add.s32 	%r1019, %r949, %r1017;
	ld.shared.u32 	%r1253, [%r1019];
	bra.uni 	$L__BB3_87;
$L__BB3_86:
	shl.b32 	%r1020, %r137, 2;
	add.s32 	%r1022, %r949, %r1020;
	ld.shared.u32 	%r1252, [%r1022];
$L__BB3_87:
	setp.ge.s32 	%p326, %r137, %r93;
	mov.pred 	%p389, 0;
	@%p326 bra 	$L__BB3_90;
	setp.ge.s32 	%p328, %r138, %r8;
	mov.pred 	%p389, -1;
	@%p328 bra 	$L__BB3_90;
	mad.lo.s32 	%r1023, %r1252, %r1252, -1;
	mul.lo.s32 	%r1024, %r1253, %r1253;
	or.b32  	%r1025, %r1024, 2;
	setp.le.s32 	%p389, %r1023, %r1025;
$L__BB3_90:
	selp.b32 	%r143, %r1252, %r1253, %p389;
	selp.u32 	%r1026, 1, 0, %p389;
	add.s32 	%r144, %r137, %r1026;
	not.pred 	%p329, %p389;
	selp.u32 	%r1027, 1, 0, %p329;
	add.s32 	%r145, %r138, %r1027;
	@%p389 bra 	$L__BB3_92;
	shl.b32 	%r1028, %r145, 2;
	add.s32 	%r1030, %r949, %r1028;
	ld.shared.u32 	%r1253, [%r1030];
	bra.uni 	$L__BB3_93;
$L__BB3_92:
	shl.b32 	%r1031, %r144, 2;
	add.s32 	%r1033, %r949, %r1031;
	ld.shared.u32 	%r1252, [%r1033];
$L__BB3_93:
	setp.ge.s32 	%p331, %r144, %r93;
	mov.pred 	%p390, 0;
	@%p331 bra 	$L__BB3_96;
	setp.ge.s32 	%p333, %r145, %r8;
	mov.pred 	%p390, -1;
	@%p333 bra 	$L__BB3_96;
	mad.lo.s32 	%r1034, %r1252, %r1252, -1;
	mul.lo.s32 	%r1035, %r1253, %r1253;
	or.b32  	%r1036, %r1035, 2;
	setp.le.s32 	%p390, %r1034, %r1036;
$L__BB3_96:
	selp.b32 	%r150, %r1252, %r1253, %p390;
	selp.u32 	%r1037, 1, 0, %p390;
	add.s32 	%r151, %r144, %r1037;
	not.pred 	%p334, %p390;
	selp.u32 	%r1038, 1, 0, %p334;
	add.s32 	%r152, %r145, %r1038;
	@%p390 bra 	$L__BB3_98;
	shl.b32 	%r1039, %r152, 2;
	add.s32 	%r1041, %r949, %r1039;
	ld.shared.u32 	%r1253, [%r1041];
	bra.uni 	$L__BB3_99;
$L__BB3_98:
	shl.b32 	%r1042, %r151, 2;
	add.s32 	%r1044, %r949, %r1042;
	ld.shared.u32 	%r1252, [%r1044];
$L__BB3_99:
	setp.ge.s32 	%p336, %r151, %r93;
	mov.pred 	%p391, 0;
	@%p336 bra 	$L__BB3_102;
	setp.ge.s32 	%p338, %r152, %r8;
	mov.pred 	%p391, -1;
	@%p338 bra 	$L__BB3_102;
	mad.lo.s32 	%r1045, %r1252, %r1252, -1;
	mul.lo.s32 	%r1046, %r1253, %r1253;
	or.b32  	%r1047, %r1046, 2;
	setp.le.s32 	%p391, %r1045, %r1047;
$L__BB3_102:
	selp.b32 	%r157, %r1252, %r1253, %p391;
	selp.u32 	%r1048, 1, 0, %p391;
	add.s32 	%r158, %r151, %r1048;
	not.pred 	%p339, %p391;
	selp.u32 	%r1049, 1, 0, %p339;
	add.s32 	%r159, %r152, %r1049;
	@%p391 bra 	$L__BB3_104;
	shl.b32 	%r1050, %r159, 2;
	add.s32 	%r1052, %r949, %r1050;
	ld.shared.u32 	%r1253, [%r1052];
	bra.uni 	$L__BB3_105;
$L__BB3_104:
	shl.b32 	%r1053, %r158, 2;
	add.s32 	%r1055, %r949, %r1053;
	ld.shared.u32 	%r1252, [%r1055];
$L__BB3_105:
	setp.ge.s32 	%p341, %r158, %r93;
	mov.pred 	%p392, 0;
	@%p341 bra 	$L__BB3_108;
	setp.ge.s32 	%p343, %r159, %r8;
	mov.pred 	%p392, -1;
	@%p343 bra 	$L__BB3_108;
	mad.lo.s32 	%r1056, %r1252, %r1252, -1;
	mul.lo.s32 	%r1057, %r1253, %r1253;
	or.b32  	%r1058, %r1057, 2;
	setp.le.s32 	%p392, %r1056, %r1058;
$L__BB3_108:
	selp.b32 	%r164, %r1252, %r1253, %p392;
	selp.u32 	%r1059, 1, 0, %p392;
	add.s32 	%r165, %r158, %r1059;
	not.pred 	%p344, %p392;
	selp.u32 	%r1060, 1, 0, %p344;
	add.s32 	%r166, %r159, %r1060;
	@%p392 bra 	$L__BB3_110;
	shl.b32 	%r1061, %r166, 2;
	add.s32 	%r1063, %r949, %r1061;
	ld.shared.u32 	%r1253, [%r1063];
	bra.uni 	$L__BB3_111;
$L__BB3_110:
	shl.b32 	%r1064, %r165, 2;
	add.s32 	%r1066, %r949, %r1064;
	ld.shared.u32 	%r1252, [%r1066];
$L__BB3_111:
	setp.ge.s32 	%p346, %r165, %r93;
	mov.pred 	%p393, 0;
	@%p346 bra 	$L__BB3_114;
	setp.ge.s32 	%p348, %r166, %r8;
	mov.pred 	%p393, -1;
	@%p348 bra 	$L__BB3_114;
	mad.lo.s32 	%r1067, %r1252, %r1252, -1;
	mul.lo.s32 	%r1068, %r1253, %r1253;
	or.b32  	%r1069, %r1068, 2;
	setp.le.s32 	%p393, %r1067, %r1069;
$L__BB3_114:
	selp.b32 	%r171, %r1252, %r1253, %p393;
	selp.u32 	%r1070, 1, 0, %p393;
	add.s32 	%r172, %r165, %r1070;
	not.pred 	%p349, %p393;
	selp.u32 	%r1071, 1, 0, %p349;
	add.s32 	%r173, %r166, %r1071;
	@%p393 bra 	$L__BB3_116;
	shl.b32 	%r1072, %r173, 2;
	add.s32 	%r1074, %r949, %r1072;
	ld.shared.u32 	%r1253, [%r1074];
	bra.uni 	$L__BB3_117;
$L__BB3_116:
	shl.b32 	%r1075, %r172, 2;
	add.s32 	%r1077, %r949, %r1075;
	ld.shared.u32 	%r1252, [%r1077];
$L__BB3_117:
	setp.ge.s32 	%p351, %r172, %r93;
	mov.pred 	%p394, 0;
	@%p351 bra 	$L__BB3_120;
	setp.ge.s32 	%p353, %r173, %r8;
	mov.pred 	%p394, -1;
	@%p353 bra 	$L__BB3_120;
	mad.lo.s32 	%r1078, %r1252, %r1252, -1;
	mul.lo.s32 	%r1079, %r1253, %r1253;
	or.b32  	%r1080, %r1079, 2;
	setp.le.s32 	%p394, %r1078, %r1080;
$L__BB3_120:
	selp.b32 	%r178, %r1252, %r1253, %p394;
	selp.u32 	%r1081, 1, 0, %p394;
	add.s32 	%r179, %r172, %r1081;
	not.pred 	%p354, %p394;
	selp.u32 	%r1082, 1, 0, %p354;
	add.s32 	%r180, %r173, %r1082;
	@%p394 bra 	$L__BB3_122;
	shl.b32 	%r1083, %r180, 2;
	add.s32 	%r1085, %r949, %r1083;
	ld.shared.u32 	%r1253, [%r1085];
	bra.uni 	$L__BB3_123;
$L__BB3_122:
	shl.b32 	%r1086, %r179, 2;
	add.s32 	%r1088, %r949, %r1086;
	ld.shared.u32 	%r1252, [%r1088];
$L__BB3_123:
	setp.ge.s32 	%p356, %r179, %r93;
	mov.pred 	%p395, 0;
	@%p356 bra 	$L__BB3_126;
	setp.ge.s32 	%p358, %r180, %r8;
	mov.pred 	%p395, -1;
	@%p358 bra 	$L__BB3_126;
	mad.lo.s32 	%r1089, %r1252, %r1252, -1;
	mul.lo.s32 	%r1090, %r1253, %r1253;
	or.b32  	%r1091, %r1090, 2;
	setp.le.s32 	%p395, %r1089, %r1091;
$L__BB3_126:
	selp.b32 	%r185, %r1252, %r1253, %p395;
	selp.u32 	%r1092, 1, 0, %p395;
	add.s32 	%r186, %r179, %r1092;
	not.pred 	%p359, %p395;
	selp.u32 	%r1093, 1, 0, %p359;
	add.s32 	%r187, %r180, %r1093;
	@%p395 bra 	$L__BB3_128;
	shl.b32 	%r1094, %r187, 2;
	add.s32 	%r1096, %r949, %r1094;
	ld.shared.u32 	%r1253, [%r1096];
	bra.uni 	$L__BB3_129;
$L__BB3_128:
	shl.b32 	%r1097, %r186, 2;
	add.s32 	%r1099, %r949, %r1097;
	ld.shared.u32 	%r1252, [%r1099];
$L__BB3_129:
	setp.ge.s32 	%p361, %r186, %r93;
	mov.pred 	%p396, 0;
	@%p361 bra 	$L__BB3_132;
	setp.ge.s32 	%p363, %r187, %r8;
	mov.pred 	%p396, -1;
	@%p363 bra 	$L__BB3_132;
	mad.lo.s32 	%r1100, %r1252, %r1252, -1;
	mul.lo.s32 	%r1101, %r1253, %r1253;
	or.b32  	%r1102, %r1101, 2;
	setp.le.s32 	%p396, %r1100, %r1102;
$L__BB3_132:
	selp.b32 	%r192, %r1252, %r1253, %p396;
	selp.u32 	%r1103, 1, 0, %p396;
	add.s32 	%r193, %r186, %r1103;
	not.pred 	%p364, %p396;
	selp.u32 	%r1104, 1, 0, %p364;
	add.s32 	%r194, %r187, %r1104;
	@%p396 bra 	$L__BB3_134;
	shl.b32 	%r1105, %r194, 2;
	add.s32 	%r1107, %r949, %r1105;
	ld.shared.u32 	%r1253, [%r1107];
	bra.uni 	$L__BB3_135;
$L__BB3_134:
	shl.b32 	%r1108, %r193, 2;
	add.s32 	%r1110, %r949, %r1108;
	ld.shared.u32 	%r1252, [%r1110];
$L__BB3_135:
	setp.ge.s32 	%p366, %r193, %r93;
	mov.pred 	%p397, 0;
	@%p366 bra 	$L__BB3_138;
	setp.ge.s32 	%p368, %r194, %r8;
	mov.pred 	%p397, -1;
	@%p368 bra 	$L__BB3_138;
	mad.lo.s32 	%r1111, %r1252, %r1252, -1;
	mul.lo.s32 	%r1112, %r1253, %r1253;
	or.b32  	%r1113, %r1112, 2;
	setp.le.s32 	%p397, %r1111, %r1113;
$L__BB3_138:
	selp.b32 	%r199, %r1252, %r1253, %p397;
	selp.u32 	%r1114, 1, 0, %p397;
	add.s32 	%r200, %r193, %r1114;
	not.pred 	%p369, %p397;
	selp.u32 	%r1115, 1, 0, %p369;
	add.s32 	%r201, %r194, %r1115;
	@%p397 bra 	$L__BB3_140;
	shl.b32 	%r1116, %r201, 2;
	add.s32 	%r1118, %r949, %r1116;
	ld.shared.u32 	%r1253, [%r1118];
	bra.uni 	$L__BB3_141;
$L__BB3_140:
	shl.b32 	%r1119, %r200, 2;
	add.s32 	%r1121, %r949, %r1119;
	ld.shared.u32 	%r1252, [%r1121];
$L__BB3_141:
	setp.ge.s32 	%p371, %r200, %r93;
	mov.pred 	%p398, 0;
	@%p371 bra 	$L__BB3_144;
	setp.ge.s32 	%p373, %r201, %r8;
	mov.pred 	%p398, -1;
	@%p373 bra 	$L__BB3_144;
	mad.lo.s32 	%r1122, %r1252, %r1252, -1;
	mul.lo.s32 	%r1123, %r1253, %r1253;
	or.b32  	%r1124, %r1123, 2;
	setp.le.s32 	%p398, %r1122, %r1124;
$L__BB3_144:
	selp.b32 	%r206, %r1252, %r1253, %p398;
	selp.u32 	%r1125, 1, 0, %p398;
	add.s32 	%r207, %r200, %r1125;
	not.pred 	%p374, %p398;
	selp.u32 	%r1126, 1, 0, %p374;
	add.s32 	%r208, %r201, %r1126;
	@%p398 bra 	$L__BB3_146;
	shl.b32 	%r1127, %r208, 2;
	add.s32 	%r1129, %r949, %r1127;
	ld.shared.u32 	%r1253, [%r1129];
	bra.uni 	$L__BB3_147;
$L__BB3_146:
	shl.b32 	%r1130, %r207, 2;
	add.s32 	%r1132, %r949, %r1130;
	ld.shared.u32 	%r1252, [%r1132];
$L__BB3_147:
	setp.ge.s32 	%p376, %r207, %r93;
	mov.pred 	%p399, 0;
	@%p376 bra 	$L__BB3_150;
	setp.ge.s32 	%p378, %r208, %r8;
	mov.pred 	%p399, -1;
	@%p378 bra 	$L__BB3_150;
	mad.lo.s32 	%r1133, %r1252, %r1252, -1;
	mul.lo.s32 	%r1134, %r1253, %r1253;
	or.b32  	%r1135, %r1134, 2;
	setp.le.s32 	%p399, %r1133, %r1135;
$L__BB3_150:
	selp.b32 	%r213, %r1252, %r1253, %p399;
	selp.u32 	%r1136, 1, 0, %p399;
	add.s32 	%r214, %r207, %r1136;
	not.pred 	%p379, %p399;
	selp.u32 	%r1137, 1, 0, %p379;
	add.s32 	%r215, %r208, %r1137;
	@%p399 bra 	$L__BB3_152;
	shl.b32 	%r1138, %r215, 2;
	add.s32 	%r1140, %r949, %r1138;
	ld.shared.u32 	%r1253, [%r1140];
	bra.uni 	$L__BB3_153;
$L__BB3_152:
	shl.b32 	%r1141, %r214, 2;
	add.s32 	%r1143, %r949, %r1141;
	ld.shared.u32 	%r1252, [%r1143];
$L__BB3_153:
	setp.ge.s32 	%p380, %r214, %r93;
	mov.u32 	%r1283, %r1253;
	@%p380 bra 	$L__BB3_156;
	setp.ge.s32 	%p381, %r215, %r8;
	mov.u32 	%r1283, %r1252;
	@%p381 bra 	$L__BB3_156;
	mad.lo.s32 	%r1144, %r1252, %r1252, -1;
	mul.lo.s32 	%r1145, %r1253, %r1253;
	or.b32  	%r1146, %r1145, 2;
	setp.gt.s32 	%p382, %r1144, %r1146;
	selp.b32 	%r1283, %r1253, %r1252, %p382;
$L__BB3_156:
	ld.param.s8 	%rs5, [_ZN3cub18CUB_300001_SM_10006detail10merge_sort26DeviceMergeSortMergeKernelINS2_10policy_hubIN6thrust24THRUST_300001_SM_1000_NS6detail15normal_iteratorINS6_10device_ptrIiEEEEE9Policy600ESB_PNS0_8NullTypeESB_SF_j17IntegerComparatoriSE_EEvbT2_T3_T4_PT6_PT7_T5_PSJ_SJ_NS1_7vsmem_tE_param_0];
	mov.u32 	%r1147, %ctaid.x;
	mul.lo.s32 	%r222, %r1147, 4352;
	setp.eq.s16 	%p383, %rs5, 0;
	bar.sync 	0;
	@%p383 bra 	$L__BB3_158;
	ld.param.u64 	%rd334, [_ZN3cub18CUB_300001_SM_10006detail10merge_sort26DeviceMergeSortMergeKernelINS2_10policy_hubIN6thrust24THRUST_300001_SM_1000_NS6detail15normal_iteratorINS6_10device_ptrIiEEEEE9Policy600ESB_PNS0_8NullTypeESB_SF_j17IntegerComparatoriSE_EEvbT2_T3_T4_PT6_PT7_T5_PSJ_SJ_NS1_7vsmem_tE_param_4];
	cvt.u64.u32 	%rd313, %r222;
	// begin inline asm
	mov.u32 %r1148, %laneid;
	// end inline asm
	shr.u32 	%r1149, %r2, 5;
	mul.lo.s32 	%r1150, %r1149, 544;
	mad.lo.s32 	%r1151, %r1148, 17, %r1150;
	shl.b32 	%r1152, %r1151, 2;
	add.s32 	%r1154, %r949, %r1152;
	st.shared.u32 	[%r1154], %r108;
	st.shared.u32 	[%r1154+4], %r115;
	st.shared.u32 	[%r1154+8], %r122;
	st.shared.u32 	[%r1154+12], %r129;
	st.shared.u32 	[%r1154+16], %r136;
	st.shared.u32 	[%r1154+20], %r143;
	st.shared.u32 	[%r1154+24], %r150;
	st.shared.u32 	[%r1154+28], %r157;
	st.shared.u32 	[%r1154+32], %r164;
	st.shared.u32 	[%r1154+36], %r171;
	st.shared.u32 	[%r1154+40], %r178;
	st.shared.u32 	[%r1154+44], %r185;
	st.shared.u32 	[%r1154+48], %r192;
	st.shared.u32 	[%r1154+52], %r199;
	st.shared.u32 	[%r1154+56], %r206;
	st.shared.u32 	[%r1154+60], %r213;
	st.shared.u32 	[%r1154+64], %r1283;
	bar.warp.sync 	-1;
	shl.b32 	%r1155, %r1148, 4;
	sub.s32 	%r1156, %r1151, %r1155;
	shl.b32 	%r1157, %r1156, 2;
	add.s32 	%r1158, %r949, %r1157;
	ld.shared.u32 	%r1159, [%r1158];
	ld.shared.u32 	%r1160, [%r1158+128];
	ld.shared.u32 	%r1161, [%r1158+256];
	ld.shared.u32 	%r1162, [%r1158+384];
	ld.shared.u32 	%r1163, [%r1158+512];
	ld.shared.u32 	%r1164, [%r1158+640];
	ld.shared.u32 	%r1165, [%r1158+768];
	ld.shared.u32 	%r1166, [%r1158+896];
	ld.shared.u32 	%r1167, [%r1158+1024];
	ld.shared.u32 	%r1168, [%r1158+1152];
	ld.shared.u32 	%r1169, [%r1158+1280];
	ld.shared.u32 	%r1170, [%r1158+1408];
	ld.shared.u32 	%r1171, [%r1158+1536];
	ld.shared.u32 	%r1172, [%r1158+1664];
	ld.shared.u32 	%r1173, [%r1158+1792];
	ld.shared.u32 	%r1174, [%r1158+1920];
	ld.shared.u32 	%r1175, [%r1158+2048];
	and.b32  	%r1176, %r2, 31;
	and.b32  	%r1177, %r2, 992;
	mul.lo.s32 	%r1178, %r1177, 17;
	or.b32  	%r1179, %r1178, %r1176;
	cvt.u64.u32 	%rd314, %r1179;
	add.s64 	%rd315, %rd314, %rd313;
	cvta.to.global.u64 	%rd316, %rd334;
	shl.b64 	%rd317, %rd315, 2;
	add.s64 	%rd318, %rd316, %rd317;
	st.global.u32 	[%rd318], %r1159;
	st.global.u32 	[%rd318+128], %r1160;
	st.global.u32 	[%rd318+256], %r1161;
	st.global.u32 	[%rd318+384], %r1162;
	st.global.u32 	[%rd318+512], %r1163;
	st.global.u32 	[%rd318+640], %r1164;
	st.global.u32 	[%rd318+768], %r1165;
	st.global.u32 	[%rd318+896], %r1166;
	st.global.u32 	[%rd318+1024], %r1167;
	st.global.u32 	[%rd318+1152], %r1168;
	st.global.u32 	[%rd318+1280], %r1169;
	st.global.u32 	[%rd318+1408], %r1170;
	st.global.u32 	[%rd318+1536], %r1171;
	st.global.u32 	[%rd318+1664], %r1172;
	st.global.u32 	[%rd318+1792], %r1173;
	st.global.u32 	[%rd318+1920], %r1174;
	st.global.u32 	[%rd318+2048], %r1175;
	bra.uni 	$L__BB3_437;
$L__BB3_158:
	// begin inline asm
	mov.u32 %r1180, %laneid;
	// end inline asm
	shr.u32 	%r1181, %r2, 5;
	mul.lo.s32 	%r1182, %r1181, 544;
	mad.lo.s32 	%r1183, %r1180, 17, %r1182;
	shl.b32 	%r1184, %r1183, 2;
	add.s32 	%r1186, %r949, %r1184;
	st.shared.u32 	[%r1186], %r108;
	st.shared.u32 	[%r1186+4], %r115;
	st.shared.u32 	[%r1186+8], %r122;
	st.shared.u32 	[%r1186+12], %r129;
	st.shared.u32 	[%r1186+16], %r136;
	st.shared.u32 	[%r1186+20], %r143;
	st.shared.u32 	[%r1186+24], %r150;
	st.shared.u32 	[%r1186+28], %r157;
	st.shared.u32 	[%r1186+32], %r164;
	st.shared.u32 	[%r1186+36], %r171;
	st.shared.u32 	[%r1186+40], %r178;
	st.shared.u32 	[%r1186+44], %r185;
	st.shared.u32 	[%r1186+48], %r192;
	st.shared.u32 	[%r1186+52], %r199;
	st.shared.u32 	[%r1186+56], %r206;
	st.shared.u32 	[%r1186+60], %r213;
	st.shared.u32 	[%r1186+64], %r1283;
	bar.warp.sync 	-1;
	shl.b32 	%r1187, %r1180, 4;
	sub.s32 	%r1188, %r1183, %r1187;
	shl.b32 	%r1189, %r1188, 2;
	add.s32 	%r1190, %r949, %r1189;
	ld.shared.u32 	%r1191, [%r1190];
	ld.shared.u32 	%r1192, [%r1190+128];
	ld.shared.u32 	%r1193, [%r1190+256];
	ld.shared.u32 	%r1194, [%r1190+384];
	ld.shared.u32 	%r1195, [%r1190+512];
	ld.shared.u32 	%r1196, [%r1190+640];
	ld.shared.u32 	%r1197, [%r1190+768];
	ld.shared.u32 	%r1198, [%r1190+896];
	ld.shared.u32 	%r1199, [%r1190+1024];
	ld.shared.u32 	%r1200, [%r1190+1152];
	ld.shared.u32 	%r1201, [%r1190+1280];
	ld.shared.u32 	%r1202, [%r1190+1408];
	ld.shared.u32 	%r1203, [%r1190+1536];
	ld.shared.u32 	%r1204, [%r1190+1664];
	ld.shared.u32 	%r1205, [%r1190+1792];
	ld.shared.u32 	%r1206, [%r1190+1920];
	ld.shared.u32 	%r1207, [%r1190+2048];
	and.b32  	%r1208, %r2, 31;
	and.b32  	%r1209, %r2, 992;
	mul.lo.s32 	%r1210, %r1209, 17;
	cvt.u64.u32 	%rd319, %r1210;
	add.s32 	%r1211, %r1208, %r222;
	cvt.u64.u32 	%rd320, %r1211;
	add.s64 	%rd321, %rd320, %rd319;
	shl.b64 	%rd322, %rd321, 2;
	add.s64 	%rd323, %rd3, %rd322;
	st.global.u32 	[%rd323], %r1191;
	st.global.u32 	[%rd323+128], %r1192;
	st.global.u32 	[%rd323+256], %r1193;
	st.global.u32 	[%rd323+384], %r1194;
	st.global.u32 	[%rd323+512], %r1195;
	st.global.u32 	[%rd323+640], %r1196;
	st.global.u32 	[%rd323+768], %r1197;
	st.global.u32 	[%rd323+896], %r1198;
	st.global.u32 	[%rd323+1024], %r1199;
	st.global.u32 	[%rd323+1152], %r1200;
	st.global.u32 	[%rd323+1280], %r1201;
	st.global.u32 	[%rd323+1408], %r1202;
	st.global.u32 	[%rd323+1536], %r1203;
	st.global.u32 	[%rd323+1664], %r1204;
	st.global.u32 	[%rd323+1792], %r1205;
	st.global.u32 	[%rd323+1920], %r1206;
	st.global.u32 	[%rd323+2048], %r1207;
	bra.uni 	$L__BB3_437;
$L__BB3_159:
	ld.param.u32 	%r1212, [_ZN3cub18CUB_300001_SM_10006detail10merge_sort26DeviceMergeSortMergeKernelINS2_10policy_hubIN6thrust24THRUST_300001_SM_1000_NS6detail15normal_iteratorINS6_10device_ptrIiEEEEE9Policy600ESB_PNS0_8NullTypeESB_SF_j17IntegerComparatoriSE_EEvbT2_T3_T4_PT6_PT7_T5_PSJ_SJ_NS1_7vsmem_tE_param_8];
	ld.param.s8 	%rs2, [_ZN3cub18CUB_300001_SM_10006detail10merge_sort26DeviceMergeSortMergeKernelINS2_10policy_hubIN6thrust24THRUST_300001_SM_1000_NS6detail15normal_iteratorINS6_10device_ptrIiEEEEE9Policy600ESB_PNS0_8NullTypeESB_SF_j17IntegerComparatoriSE_EEvbT2_T3_T4_PT6_PT7_T5_PSJ_SJ_NS1_7vsmem_tE_param_0];
	mul.wide.u32 	%rd15, %r1, 4;
	add.s64 	%rd16, %rd2, %rd15;
	ld.global.u32 	%r529, [%rd16];
	ld.global.u32 	%r530, [%rd16+4];
	shr.u32 	%r531, %r1212, 1;
	neg.s32 	%r532, %r1212;
	and.b32  	%r533, %r1, %r532;
	mul.lo.s32 	%r223, %r533, 4352;
	mul.lo.s32 	%r224, %r531, 4352;
	sub.s32 	%r534, %r1, %r533;
	mul.lo.s32 	%r535, %r534, 4352;
	sub.s32 	%r225, %r529, %r223;
	sub.s32 	%r536, %r530, %r223;
	sub.s32 	%r537, %r525, %r223;
	max.u32 	%r538, %r537, %r224;
	sub.s32 	%r539, %r538, %r224;
	sub.s32 	%r540, %r535, %r225;
	min.u32 	%r226, %r540, %r539;
	max.u32 	%r541, %r535, -4353;
	not.b32 	%r542, %r541;
	add.s32 	%r543, %r535, %r542;
	sub.s32 	%r544, %r543, %r536;
	or.b32  	%r545, %r1, %r532;
	setp.eq.s32 	%p66, %r545, -1;
	min.u32 	%r546, %r224, %r537;
	selp.b32 	%r547, %r546, %r536, %p66;
	selp.b32 	%r548, %r224, %r544, %p66;
	min.u32 	%r549, %r548, %r539;
	sub.s32 	%r227, %r547, %r225;
	sub.s32 	%r228, %r549, %r226;
	// begin inline asm
	griddepcontrol.wait;
	// end inline asm
	setp.eq.s16 	%p67, %rs2, 0;
	@%p67 bra 	$L__BB3_228;
	cvt.u64.u32 	%rd17, %r223;
	cvt.u64.u32 	%rd18, %r225;
	add.s64 	%rd19, %rd18, %rd17;
	cvt.u64.u32 	%rd20, %r224;
	add.s64 	%rd21, %rd17, %rd20;
	cvt.u64.u32 	%rd22, %r226;
	add.s64 	%rd23, %rd21, %rd22;
	add.s32 	%r229, %r228, %r227;
	setp.ge.s32 	%p68, %r2, %r229;
	cvt.u64.u32 	%rd24, %r2;
	add.s64 	%rd25, %rd19, %rd24;
	shl.b64 	%rd26, %rd25, 2;
	add.s64 	%rd6, %rd3, %rd26;
	sub.s32 	%r551, %r2, %r227;
	cvt.s64.s32 	%rd27, %r551;
	add.s64 	%rd28, %rd23, %rd27;
	shl.b64 	%rd29, %rd28, 2;
	add.s64 	%rd7, %rd3, %rd29;
	@%p68 bra 	$L__BB3_164;
	setp.ge.s32 	%p69, %r2, %r227;
	@%p69 bra 	$L__BB3_163;
	ld.global.u32 	%r1332, [%rd6];
	bra.uni 	$L__BB3_164;
$L__BB3_163:
	ld.global.u32 	%r1332, [%rd7];
$L__BB3_164:
	add.s32 	%r233, %r2, 256;
	setp.ge.s32 	%p70, %r233, %r229;
	@%p70 bra 	$L__BB3_168;
	setp.lt.s32 	%p71, %r233, %r227;
	@%p71 bra 	$L__BB3_167;
	ld.global.u32 	%r1331, [%rd7+1024];
	bra.uni 	$L__BB3_168;
$L__BB3_167:
	ld.global.u32 	%r1331, [%rd6+1024];
$L__BB3_168:
	add.s32 	%r237, %r2, 512;
	setp.ge.s32 	%p72, %r237, %r229;
	@%p72 bra 	$L__BB3_172;
	setp.lt.s32 	%p73, %r237, %r227;
	@%p73 bra 	$L__BB3_171;
	ld.global.u32 	%r1330, [%rd7+2048];
	bra.uni 	$L__BB3_172;
$L__BB3_171:
	ld.global.u32 	%r1330, [%rd6+2048];
$L__BB3_172:
	add.s32 	%r241, %r2, 768;
	setp.ge.s32 	%p74, %r241, %r229;
	@%p74 bra 	$L__BB3_176;
	setp.lt.s32 	%p75, %r241, %r227;
	@%p75 bra 	$L__BB3_175;
	ld.global.u32 	%r1329, [%rd7+3072];
	bra.uni 	$L__BB3_176;
$L__BB3_175:
	ld.global.u32 	%r1329, [%rd6+3072];
$L__BB3_176:
	or.b32  	%r245, %r2, 1024;
	setp.ge.s32 	%p76, %r245, %r229;
	@%p76 bra 	$L__BB3_180;
	setp.lt.s32 	%p77, %r245, %r227;
	@%p77 bra 	$L__BB3_179;
	ld.global.u32 	%r1328, [%rd7+4096];
	bra.uni 	$L__BB3_180;
$L__BB3_179:
	ld.global.u32 	%r1328, [%rd6+4096];
$L__BB3_180:
	add.s32 	%r249, %r2, 1280;
	setp.ge.s32 	%p78, %r249, %r229;
	@%p78 bra 	$L__BB3_184;
	setp.lt.s32 	%p79, %r249, %r227;
	@%p79 bra 	$L__BB3_183;
	ld.global.u32 	%r1327, [%rd7+5120];
	bra.uni 	$L__BB3_184;
$L__BB3_183:
	ld.global.u32 	%r1327, [%rd6+5120];
$L__BB3_184:
	add.s32 	%r253, %r2, 1536;
	setp.ge.s32 	%p80, %r253, %r229;
	@%p80 bra 	$L__BB3_188;
	setp.lt.s32 	%p81, %r253, %r227;
	@%p81 bra 	$L__BB3_187;
	ld.global.u32 	%r1326, [%rd7+6144];
	bra.uni 	$L__BB3_188;
$L__BB3_187:
	ld.global.u32 	%r1326, [%rd6+6144];
$L__BB3_188:
	add.s32 	%r257, %r2, 1792;
	setp.ge.s32 	%p82, %r257, %r229;
	@%p82 bra 	$L__BB3_192;
	setp.lt.s32 	%p83, %r257, %r227;
	@%p83 bra 	$L__BB3_191;
	ld.global.u32 	%r1325, [%rd7+7168];
	bra.uni 	$L__BB3_192;
$L__BB3_191:
	ld.global.u32 	%r1325, [%rd6+7168];
$L__BB3_192:
	or.b32  	%r261, %r2, 2048;
	setp.ge.s32 	%p84, %r261, %r229;
	@%p84 bra 	$L__BB3_196;
	setp.lt.s32 	%p85, %r261, %r227;
	@%p85 bra 	$L__BB3_195;
	ld.global.u32 	%r1324, [%rd7+8192];
	bra.uni 	$L__BB3_196;
$L__BB3_195:
	ld.global.u32 	%r1324, [%rd6+8192];
$L__BB3_196:
	add.s32 	%r265, %r2, 2304;
	setp.ge.s32 	%p86, %r265, %r229;
	@%p86 bra 	$L__BB3_200;
	setp.lt.s32 	%p87, %r265, %r227;
	@%p87 bra 	$L__BB3_199;
	ld.global.u32 	%r1323, [%rd7+9216];
	bra.uni 	$L__BB3_200;
$L__BB3_199:
	ld.global.u32 	%r1323, [%rd6+9216];
$L__BB3_200:
	add.s32 	%r269, %r2, 2560;
	setp.ge.s32 	%p88, %r269, %r229;
	@%p88 bra 	$L__BB3_204;
	setp.lt.s32 	%p89, %r269, %r227;
	@%p89 bra 	$L__BB3_203;
	ld.global.u32 	%r1322, [%rd7+10240];
	bra.uni 	$L__BB3_204;
$L__BB3_203:
	ld.global.u32 	%r1322, [%rd6+10240];
$L__BB3_204:
	add.s32 	%r273, %r2, 2816;
	setp.ge.s32 	%p90, %r273, %r229;
	@%p90 bra 	$L__BB3_208;
	setp.lt.s32 	%p91, %r273, %r227;
	@%p91 bra 	$L__BB3_207;
	ld.global.u32 	%r1321, [%rd7+11264];
	bra.uni 	$L__BB3_208;
$L__BB3_207:
	ld.global.u32 	%r1321, [%rd6+11264];
$L__BB3_208:
	or.b32  	%r277, %r2, 3072;
	setp.ge.s32 	%p92, %r277, %r229;
	@%p92 bra 	$L__BB3_212;
	setp.lt.s32 	%p93, %r277, %r227;
	@%p93 bra 	$L__BB3_211;
	ld.global.u32 	%r1320, [%rd7+12288];
	bra.uni 	$L__BB3_212;
$L__BB3_211:
	ld.global.u32 	%r1320, [%rd6+12288];
$L__BB3_212:
	add.s32 	%r281, %r2, 3328;
	setp.ge.s32 	%p94, %r281, %r229;
	@%p94 bra 	$L__BB3_216;
	setp.lt.s32 	%p95, %r281, %r227;
	@%p95 bra 	$L__BB3_215;
	ld.global.u32 	%r1319, [%rd7+13312];
	bra.uni 	$L__BB3_216;
$L__BB3_215:
	ld.global.u32 	%r1319, [%rd6+13312];
$L__BB3_216:
	add.s32 	%r285, %r2, 3584;
	setp.ge.s32 	%p96, %r285, %r229;
	@%p96 bra 	$L__BB3_220;
	setp.lt.s32 	%p97, %r285, %r227;
	@%p97 bra 	$L__BB3_219;
	ld.global.u32 	%r1318, [%rd7+14336];
	bra.uni 	$L__BB3_220;
$L__BB3_219:
	ld.global.u32 	%r1318, [%rd6+14336];
$L__BB3_220:
	add.s32 	%r289, %r2, 3840;
	setp.ge.s32 	%p98, %r289, %r229;
	@%p98 bra 	$L__BB3_224;
	setp.lt.s32 	%p99, %r289, %r227;
	@%p99 bra 	$L__BB3_223;
	ld.global.u32 	%r1317, [%rd7+15360];
	bra.uni 	$L__BB3_224;
$L__BB3_223:
	ld.global.u32 	%r1317, [%rd6+15360];
$L__BB3_224:
	or.b32  	%r293, %r2, 4096;
	setp.ge.s32 	%p100, %r293, %r229;
	@%p100 bra 	$L__BB3_262;
	setp.lt.s32 	%p101, %r293, %r227;
	@%p101 bra 	$L__BB3_227;
	ld.global.u32 	%r1316, [%rd7+16384];
	bra.uni 	$L__BB3_262;
$L__BB3_227:
	ld.global.u32 	%r1316, [%rd6+16384];
	bra.uni 	$L__BB3_262;
$L__BB3_228:
	cvt.u64.u32 	%rd30, %r223;
	cvt.u64.u32 	%rd31, %r225;
	add.s64 	%rd8, %rd31, %rd30;
	cvt.u64.u32 	%rd32, %r224;
	add.s64 	%rd33, %rd30, %rd32;
	cvt.u64.u32 	%rd34, %r226;
	add.s64 	%rd9, %rd33, %rd34;
	add.s32 	%r296, %r228, %r227;
	setp.ge.s32 	%p102, %r2, %r296;
	@%p102 bra 	$L__BB3_230;
	setp.lt.s32 	%p103, %r2, %r227;
	sub.s32 	%r569, %r2, %r227;
	cvt.s64.s32 	%rd35, %r569;
	cvt.u64.u32 	%rd36, %r2;
	selp.b64 	%rd37, %rd8, %rd9, %p103;
	selp.b64 	%rd38, %rd36, %rd35, %p103;
	add.s64 	%rd39, %rd38, %rd37;
	shl.b64 	%rd40, %rd39, 2;
	add.s64 	%rd41, %rd1, %rd40;
	ld.global.u32 	%r1332, [%rd41];
$L__BB3_230:
	add.s32 	%r299, %r2, 256;
	setp.ge.s32 	%p104, %r299, %r296;
	@%p104 bra 	$L__BB3_232;
	setp.lt.s32 	%p105, %r299, %r227;
	sub.s32 	%r571, %r299, %r227;
	cvt.s64.s32 	%rd42, %r571;
	cvt.u64.u32 	%rd43, %r299;
	selp.b64 	%rd44, %rd8, %rd9, %p105;
	selp.b64 	%rd45, %rd43, %rd42, %p105;
	add.s64 	%rd46, %rd45, %rd44;
	shl.b64 	%rd47, %rd46, 2;
	add.s64 	%rd48, %rd1, %rd47;
	ld.global.u32 	%r1331, [%rd48];
$L__BB3_232:
	add.s32 	%r302, %r2, 512;
	setp.ge.s32 	%p106, %r302, %r296;
	@%p106 bra 	$L__BB3_234;
	setp.lt.s32 	%p107, %r302, %r227;
	sub.s32 	%r573, %r302, %r227;
	cvt.s64.s32 	%rd49, %r573;
	cvt.u64.u32 	%rd50, %r302;
	selp.b64 	%rd51, %rd8, %rd9, %p107;
	selp.b64 	%rd52, %rd50, %rd49, %p107;
	add.s64 	%rd53, %rd52, %rd51;
	shl.b64 	%rd54, %rd53, 2;
	add.s64 	%rd55, %rd1, %rd54;
	ld.global.u32 	%r1330, [%rd55];
$L__BB3_234:
	add.s32 	%r305, %r2, 768;
	setp.ge.s32 	%p108, %r305, %r296;
	@%p108 bra 	$L__BB3_236;
	setp.lt.s32 	%p109, %r305, %r227;
	sub.s32 	%r575, %r305, %r227;
	cvt.s64.s32 	%rd56, %r575;
	cvt.u64.u32 	%rd57, %r305;
	selp.b64 	%rd58, %rd8, %rd9, %p109;
	selp.b64 	%rd59, %rd57, %rd56, %p109;
	add.s64 	%rd60, %rd59, %rd58;
	shl.b64 	%rd61, %rd60, 2;
	add.s64 	%rd62, %rd1, %rd61;
	ld.global.u32 	%r1329, [%rd62];
$L__BB3_236:
	or.b32  	%r308, %r2, 1024;
	setp.ge.s32 	%p110, %r308, %r296;
	@%p110 bra 	$L__BB3_238;
	setp.lt.s32 	%p111, %r308, %r227;
	sub.s32 	%r577, %r308, %r227;
	cvt.s64.s32 	%rd63, %r577;
	cvt.u64.u32 	%rd64, %r308;
	selp.b64 	%rd65, %rd8, %rd9, %p111;
	selp.b64 	%rd66, %rd64, %rd63, %p111;
	add.s64 	%rd67, %rd66, %rd65;
	shl.b64 	%rd68, %rd67, 2;
	add.s64 	%rd69, %rd1, %rd68;
	ld.global.u32 	%r1328, [%rd69];
$L__BB3_238:
	add.s32 	%r311, %r2, 1280;
	setp.ge.s32 	%p112, %r311, %r296;
	@%p112 bra 	$L__BB3_240;
	setp.lt.s32 	%p113, %r311, %r227;
	sub.s32 	%r579, %r311, %r227;
	cvt.s64.s32 	%rd70, %r579;
	cvt.u64.u32 	%rd71, %r311;
	selp.b64 	%rd72, %rd8, %rd9, %p113;
	selp.b64 	%rd73, %rd71, %rd70, %p113;
	add.s64 	%rd74, %rd73, %rd72;
	shl.b64 	%rd75, %rd74, 2;
	add.s64 	%rd76, %rd1, %rd75;
	ld.global.u32 	%r1327, [%rd76];
$L__BB3_240:
	add.s32 	%r314, %r2, 1536;
	setp.ge.s32 	%p114, %r314, %r296;
	@%p114 bra 	$L__BB3_242;
	setp.lt.s32 	%p115, %r314, %r227;
	sub.s32 	%r581, %r314, %r227;
	cvt.s64.s32 	%rd77, %r581;
	cvt.u64.u32 	%rd78, %r314;
	selp.b64 	%rd79, %rd8, %rd9, %p115;
	selp.b64 	%rd80, %rd78, %rd77, %p115;
	add.s64 	%rd81, %rd80, %rd79;
	shl.b64 	%rd82, %rd81, 2;
	add.s64 	%rd83, %rd1, %rd82;
	ld.global.u32 	%r1326, [%rd83];
$L__BB3_242:
	add.s32 	%r317, %r2, 1792;
	setp.ge.s32 	%p116, %r317, %r296;
	@%p116 bra 	$L__BB3_244;
	setp.lt.s32 	%p117, %r317, %r227;
	sub.s32 	%r583, %r317, %r227;
	cvt.s64.s32 	%rd84, %r583;
	cvt.u64.u32 	%rd85, %r317;
	selp.b64 	%rd86, %rd8, %rd9, %p117;
	selp.b64 	%rd87, %rd85, %rd84, %p117;
	add.s64 	%rd88, %rd87, %rd86;
	shl.b64 	%rd89, %rd88, 2;
	add.s64 	%rd90, %rd1, %rd89;
	ld.global.u32 	%r1325, [%rd90];
$L__BB3_244:
	or.b32  	%r320, %r2, 2048;
	setp.ge.s32 	%p118, %r320, %r296;
	@%p118 bra 	$L__BB3_246;
	setp.lt.s32 	%p119, %r320, %r227;
	sub.s32 	%r585, %r320, %r227;
	cvt.s64.s32 	%rd91, %r585;
	cvt.u64.u32 	%rd92, %r320;
	selp.b64 	%rd93, %rd8, %rd9, %p119;
	selp.b64 	%rd94, %rd92, %rd91, %p119;
	add.s64 	%rd95, %rd94, %rd93;
	shl.b64 	%rd96, %rd95, 2;
	add.s64 	%rd97, %rd1, %rd96;
	ld.global.u32 	%r1324, [%rd97];
$L__BB3_246:
	add.s32 	%r323, %r2, 2304;
	setp.ge.s32 	%p120, %r323, %r296;
	@%p120 bra 	$L__BB3_248;
	ld.param.u64 	%rd324, [_ZN3cub18CUB_300001_SM_10006detail10merge_sort26DeviceMergeSortMergeKernelINS2_10policy_hubIN6thrust24THRUST_300001_SM_1000_NS6detail15normal_iteratorINS6_10device_ptrIiEEEEE9Policy600ESB_PNS0_8NullTypeESB_SF_j17IntegerComparatoriSE_EEvbT2_T3_T4_PT6_PT7_T5_PSJ_SJ_NS1_7vsmem_tE_param_4];
	setp.lt.s32 	%p121, %r323, %r227;
	sub.s32 	%r587, %r323, %r227;
	cvt.s64.s32 	%rd98, %r587;
	cvt.u64.u32 	%rd99, %r323;
	selp.b64 	%rd100, %rd8, %rd9, %p121;
	selp.b64 	%rd101, %rd99, %rd98, %p121;
	add.s64 	%rd102, %rd101, %rd100;
	cvta.to.global.u64 	%rd103, %rd324;
	shl.b64 	%rd104, %rd102, 2;
	add.s64 	%rd105, %rd103, %rd104;
	ld.global.u32 	%r1323, [%rd105];
$L__BB3_248:
	add.s32 	%r326, %r2, 2560;
	setp.ge.s32 	%p122, %r326, %r296;
	@%p122 bra 	$L__BB3_250;
	ld.param.u64 	%rd325, [_ZN3cub18CUB_300001_SM_10006detail10merge_sort26DeviceMergeSortMergeKernelINS2_10policy_hubIN6thrust24THRUST_300001_SM_1000_NS6detail15normal_iteratorINS6_10device_ptrIiEEEEE9Policy600ESB_PNS0_8NullTypeESB_SF_j17IntegerComparatoriSE_EEvbT2_T3_T4_PT6_PT7_T5_PSJ_SJ_NS1_7vsmem_tE_param_4];
	setp.lt.s32 	%p123, %r326, %r227;
	sub.s32 	%r589, %r326, %r227;
	cvt.s64.s32 	%rd106, %r589;
	cvt.u64.u32 	%rd107, %r326;
	selp.b64 	%rd108, %rd8, %rd9, %p123;
	selp.b64 	%rd109, %rd107, %rd106, %p123;
	add.s64 	%rd110, %rd109, %rd108;
	cvta.to.global.u64 	%rd111, %rd325;
	shl.b64 	%rd112, %rd110, 2;
	add.s64 	%rd113, %rd111, %rd112;
	ld.global.u32 	%r1322, [%rd113];
$L__BB3_250:
	add.s32 	%r591, %r2, 2816;
	setp.ge.s32 	%p124, %r591, %r296;
	@%p124 bra 	$L__BB3_252;
	ld.param.u64 	%rd326, [_ZN3cub18CUB_300001_SM_10006detail10merge_sort26DeviceMergeSortMergeKernelINS2_10policy_hubIN6thrust24THRUST_300001_SM_1000_NS6detail15normal_iteratorINS6_10device_ptrIiEEEEE9Policy600ESB_PNS0_8NullTypeESB_SF_j17IntegerComparatoriSE_EEvbT2_T3_T4_PT6_PT7_T5_PSJ_SJ_NS1_7vsmem_tE_param_4];
	setp.lt.s32 	%p125, %r591, %r227;
	sub.s32 	%r593, %r591, %r227;
	cvt.s64.s32 	%rd114, %r593;
	cvt.u64.u32 	%rd115, %r591;
	selp.b64 	%rd116, %rd8, %rd9, %p125;
	selp.b64 	%rd117, %rd115, %rd114, %p125;
	add.s64 	%rd118, %rd117, %rd116;
	cvta.to.global.u64 	%rd119, %rd326;
	shl.b64 	%rd120, %rd118, 2;
	add.s64 	%rd121, %rd119, %rd120;
	ld.global.u32 	%r1321, [%rd121];
$L__BB3_252:
	or.b32  	%r595, %r2, 3072;
	setp.ge.s32 	%p126, %r595, %r296;
	@%p126 bra 	$L__BB3_254;
	ld.param.u64 	%rd327, [_ZN3cub18CUB_300001_SM_10006detail10merge_sort26DeviceMergeSortMergeKernelINS2_10policy_hubIN6thrust24THRUST_300001_SM_1000_NS6detail15normal_iteratorINS6_10device_ptrIiEEEEE9Policy600ESB_PNS0_8NullTypeESB_SF_j17IntegerComparatoriSE_EEvbT2_T3_T4_PT6_PT7_T5_PSJ_SJ_NS1_7vsmem_tE_param_4];
	or.b32  	%r596, %r2, 3072;
	setp.lt.s32 	%p127, %r596, %r227;
	sub.s32 	%r597, %r596, %r227;
	cvt.s64.s32 	%rd122, %r597;
	cvt.u64.u32 	%rd123, %r596;
	selp.b64 	%rd124, %rd8, %rd9, %p127;
	selp.b64 	%rd125, %rd123, %rd122, %p127;
	add.s64 	%rd126, %rd125, %rd124;
	cvta.to.global.u64 	%rd127, %rd327;
	shl.b64 	%rd128, %rd126, 2;
	add.s64 	%rd129, %rd127, %rd128;
	ld.global.u32 	%r1320, [%rd129];
$L__BB3_254:
	add.s32 	%r599, %r2, 3328;
	setp.ge.s32 	%p128, %r599, %r296;
	@%p128 bra 	$L__BB3_256;
	ld.param.u64 	%rd328, [_ZN3cub18CUB_300001_SM_10006detail10merge_sort26DeviceMergeSortMergeKernelINS2_10policy_hubIN6thrust24THRUST_300001_SM_1000_NS6detail15normal_iteratorINS6_10device_ptrIiEEEEE9Policy600ESB_PNS0_8NullTypeESB_SF_j17IntegerComparatoriSE_EEvbT2_T3_T4_PT6_PT7_T5_PSJ_SJ_NS1_7vsmem_tE_param_4];
	add.s32 	%r600, %r2, 3328;
	setp.lt.s32 	%p129, %r600, %r227;
	sub.s32 	%r601, %r600, %r227;
	cvt.s64.s32 	%rd130, %r601;
	cvt.u64.u32 	%rd131, %r600;
	selp.b64 	%rd132, %rd8, %rd9, %p129;
	selp.b64 	%rd133, %rd131, %rd130, %p129;
	add.s64 	%rd134, %rd133, %rd132;
	cvta.to.global.u64 	%rd135, %rd328;
	shl.b64 	%rd136, %rd134, 2;
	add.s64 	%rd137, %rd135, %rd136;
	ld.global.u32 	%r1319, [%rd137];
$L__BB3_256:
	add.s32 	%r603, %r2, 3584;
	setp.ge.s32 	%p130, %r603, %r296;
	@%p130 bra 	$L__BB3_258;
	ld.param.u64 	%rd329, [_ZN3cub18CUB_300001_SM_10006detail10merge_sort26DeviceMergeSortMergeKernelINS2_10policy_hubIN6thrust24THRUST_300001_SM_1000_NS6detail15normal_iteratorINS6_10device_ptrIiEEEEE9Policy600ESB_PNS0_8NullTypeESB_SF_j17IntegerComparatoriSE_EEvbT2_T3_T4_PT6_PT7_T5_PSJ_SJ_NS1_7vsmem_tE_param_4];
	add.s32 	%r604, %r2, 3584;
	setp.lt.s32 	%p131, %r604, %r227;
	sub.s32 	%r605, %r604, %r227;
	cvt.s64.s32 	%rd138, %r605;
	cvt.u64.u32 	%rd139, %r604;
	selp.b64 	%rd140, %rd8, %rd9, %p131;
	selp.b64 	%rd141, %rd139, %rd138, %p131;
	add.s64 	%rd142, %rd141, %rd140;
	cvta.to.global.u64 	%rd143, %rd329;
	shl.b64 	%rd144, %rd142, 2;
	add.s64 	%rd145, %rd143, %rd144;
	ld.global.u32 	%r1318, [%rd145];
$L__BB3_258:
	add.s32 	%r607, %r2, 3840;
	setp.ge.s32 	%p132, %r607, %r296;
	@%p132 bra 	$L__BB3_260;
	ld.param.u64 	%rd330, [_ZN3cub18CUB_300001_SM_10006detail10merge_sort26DeviceMergeSortMergeKernelINS2_10policy_hubIN6thrust24THRUST_300001_SM_1000_NS6detail15normal_iteratorINS6_10device_ptrIiEEEEE9Policy600ESB_PNS0_8NullTypeESB_SF_j17IntegerComparatoriSE_EEvbT2_T3_T4_PT6_PT7_T5_PSJ_SJ_NS1_7vsmem_tE_param_4];
	add.s32 	%r608, %r2, 3840;
	setp.lt.s32 	%p133, %r608, %r227;
	sub.s32 	%r609, %r608, %r227;
	cvt.s64.s32 	%rd146, %r609;
	cvt.u64.u32 	%rd147, %r608;
	selp.b64 	%rd148, %rd8, %rd9, %p133;
	selp.b64 	%rd149, %rd147, %rd146, %p133;
	add.s64 	%rd150, %rd149, %rd148;
	cvta.to.global.u64 	%rd151, %rd330;
	shl.b64 	%rd152, %rd150, 2;
	add.s64 	%rd153, %rd151, %rd152;
	ld.global.u32 	%r1317, [%rd153];
$L__BB3_260:
	or.b32  	%r611, %r2, 4096;
	setp.ge.s32 	%p134, %r611, %r296;
	@%p134 bra 	$L__BB3_262;
	ld.param.u64 	%rd331, [_ZN3cub18CUB_300001_SM_10006detail10merge_sort26DeviceMergeSortMergeKernelINS2_10policy_hubIN6thrust24THRUST_300001_SM_1000_NS6detail15normal_iteratorINS6_10device_ptrIiEEEEE9Policy600ESB_PNS0_8NullTypeESB_SF_j17IntegerComparatoriSE_EEvbT2_T3_T4_PT6_PT7_T5_PSJ_SJ_NS1_7vsmem_tE_param_4];
	or.b32  	%r612, %r2, 4096;
	setp.lt.s32 	%p135, %r612, %r227;
	sub.s32 	%r613, %r612, %r227;
	cvt.s64.s32 	%rd154, %r613;
	cvt.u64.u32 	%rd155, %r612;
	selp.b64 	%rd156, %rd8, %rd9, %p135;
	selp.b64 	%rd157, %rd155, %rd154, %p135;
	add.s64 	%rd158, %rd157, %rd156;
	cvta.to.global.u64 	%rd159, %rd331;
	shl.b64 	%rd160, %rd158, 2;
	add.s64 	%rd161, %rd159, %rd160;
	ld.global.u32 	%r1316, [%rd161];
$L__BB3_262:
	shl.b32 	%r614, %r2, 2;
	mov.u32 	%r615, _ZZN3cub18CUB_300001_SM_10006detail10merge_sort26DeviceMergeSortMergeKernelINS2_10policy_hubIN6thrust24THRUST_300001_SM_1000_NS6detail15normal_iteratorINS6_10device_ptrIiEEEEE9Policy600ESB_PNS0_8NullTypeESB_SF_j17IntegerComparatoriSE_EEvbT2_T3_T4_PT6_PT7_T5_PSJ_SJ_NS1_7vsmem_tEE19static_temp_storage;
	add.s32 	%r616, %r615, %r614;
	st.shared.u32 	[%r616], %r1332;
	st.shared.u32 	[%r616+1024], %r1331;
	st.shared.u32 	[%r616+2048], %r1330;
	st.shared.u32 	[%r616+3072], %r1329;
	st.shared.u32 	[%r616+4096], %r1328;
	st.shared.u32 	[%r616+5120], %r1327;
	st.shared.u32 	[%r616+6144], %r1326;
	st.shared.u32 	[%r616+7168], %r1325;
	st.shared.u32 	[%r616+8192], %r1324;
	st.shared.u32 	[%r616+9216], %r1323;
	st.shared.u32 	[%r616+10240], %r1322;
	st.shared.u32 	[%r616+11264], %r1321;
	st.shared.u32 	[%r616+12288], %r1320;
	st.shared.u32 	[%r616+13312], %r1319;
	st.shared.u32 	[%r616+14336], %r1318;
	st.shared.u32 	[%r616+15360], %r1317;
	st.shared.u32 	[%r616+16384], %r1316;
	bar.sync 	0;
	// begin inline asm
	griddepcontrol.launch_dependents;
	// end inline asm
	add.s32 	%r357, %r228, %r227;
	mul.lo.s32 	%r617, %r2, 17;
	min.s32 	%r358, %r617, %r357;
	setp.lt.s32 	%p136, %r358, %r228;
	sub.s32 	%r618, %r358, %r228;
	selp.b32 	%r1335, 0, %r618, %p136;
	min.s32 	%r1333, %r227, %r358;
	setp.ge.s32 	%p137, %r1335, %r1333;
	@%p137 bra 	$L__BB3_265;
	add.s32 	%r361, %r358, %r227;
$L__BB3_264:
	sub.s32 	%r619, %r1333, %r1335;
	shr.u32 	%r620, %r619, 31;
	add.s32 	%r621, %r619, %r620;
	shr.s32 	%r622, %r621, 1;
	add.s32 	%r623, %r622, %r1335;
	shl.b32 	%r624, %r623, 2;
	add.s32 	%r626, %r615, %r624;
	ld.shared.u32 	%r627, [%r626];
	not.b32 	%r628, %r623;
	add.s32 	%r629, %r361, %r628;
	shl.b32 	%r630, %r629, 2;
	add.s32 	%r631, %r615, %r630;
	ld.shared.u32 	%r632, [%r631];
	mad.lo.s32 	%r633, %r632, %r632, -1;
	mad.lo.s32 	%r634, %r627, %r627, 2;
	setp.gt.s32 	%p138, %r633, %r634;
	add.s32 	%r635, %r623, 1;
	selp.b32 	%r1335, %r635, %r1335, %p138;
	selp.b32 	%r1333, %r1333, %r623, %p138;
	setp.lt.s32 	%p139, %r1335, %r1333;
	@%p139 bra 	$L__BB3_264;
$L__BB3_265:
	sub.s32 	%r636, %r358, %r1335;
	add.s32 	%r367, %r636, %r227;
	shl.b32 	%r637, %r367, 2;
	add.s32 	%r368, %r615, %r637;
	ld.shared.u32 	%r1337, [%r368];
	shl.b32 	%r639, %r1335, 2;
	add.s32 	%r370, %r615, %r639;
	ld.shared.u32 	%r1338, [%r370];
	setp.ge.s32 	%p141, %r367, %r357;
	mov.pred 	%p400, 0;
	@%p141 bra 	$L__BB3_268;
	setp.ge.s32 	%p143, %r1335, %r227;
	mov.pred 	%p400, -1;
	@%p143 bra 	$L__BB3_268;
	mad.lo.s32 	%r640, %r1337, %r1337, -1;
	mul.lo.s32 	%r641, %r1338, %r1338;
	or.b32  	%r642, %r641, 2;
	setp.le.s32 	%p400, %r640, %r642;
$L__BB3_268:
	selp.b32 	%r372, %r1337, %r1338, %p400;
	selp.u32 	%r643, 1, 0, %p400;
	add.s32 	%r373, %r367, %r643;
	not.pred 	%p144, %p400;
	selp.u32 	%r644, 1, 0, %p144;
	add.s32 	%r374, %r1335, %r644;
	@%p144 bra 	$L__BB3_270;
	ld.shared.u32 	%r1337, [%r368+4];
	bra.uni 	$L__BB3_271;
$L__BB3_270:
	ld.shared.u32 	%r1338, [%r370+4];
$L__BB3_271:
	setp.ge.s32 	%p146, %r373, %r357;
	mov.pred 	%p401, 0;
	@%p146 bra 	$L__BB3_274;
	setp.ge.s32 	%p148, %r374, %r227;
	mov.pred 	%p401, -1;
	@%p148 bra 	$L__BB3_274;
	mad.lo.s32 	%r645, %r1337, %r1337, -1;
	mul.lo.s32 	%r646, %r1338, %r1338;
	or.b32  	%r647, %r646, 2;
	setp.le.s32 	%p401, %r645, %r647;
$L__BB3_274:
	selp.b32 	%r379, %r1337, %r1338, %p401;
	selp.u32 	%r648, 1, 0, %p401;
	add.s32 	%r380, %r373, %r648;
	not.pred 	%p149, %p401;
	selp.u32 	%r649, 1, 0, %p149;
	add.s32 	%r381, %r374, %r649;
	@%p401 bra 	$L__BB3_276;
	shl.b32 	%r650, %r381, 2;
	add.s32 	%r652, %r615, %r650;
	ld.shared.u32 	%r1338, [%r652];
	bra.uni 	$L__BB3_277;
$L__BB3_276:
	shl.b32 	%r653, %r380, 2;
	add.s32 	%r655, %r615, %r653;
	ld.shared.u32 	%r1337, [%r655];
$L__BB3_277:
	setp.ge.s32 	%p151, %r380, %r357;
	mov.pred 	%p402, 0;
	@%p151 bra 	$L__BB3_280;
	setp.ge.s32 	%p153, %r381, %r227;
	mov.pred 	%p402, -1;
	@%p153 bra 	$L__BB3_280;
	mad.lo.s32 	%r656, %r1337, %r1337, -1;
	mul.lo.s32 	%r657, %r1338, %r1338;
	or.b32  	%r658, %r657, 2;
	setp.le.s32 	%p402, %r656, %r658;
$L__BB3_280:
	selp.b32 	%r386, %r1337, %r1338, %p402;
	selp.u32 	%r659, 1, 0, %p402;
	add.s32 	%r387, %r380, %r659;
	not.pred 	%p154, %p402;
	selp.u32 	%r660, 1, 0, %p154;
	add.s32 	%r388, %r381, %r660;
	@%p402 bra 	$L__BB3_282;
	shl.b32 	%r661, %r388, 2;
	add.s32 	%r663, %r615, %r661;
	ld.shared.u32 	%r1338, [%r663];
	bra.uni 	$L__BB3_283;
$L__BB3_282:
	shl.b32 	%r664, %r387, 2;
	add.s32 	%r666, %r615, %r664;
	ld.shared.u32 	%r1337, [%r666];
$L__BB3_283:
	setp.ge.s32 	%p156, %r387, %r357;
	mov.pred 	%p403, 0;
	@%p156 bra 	$L__BB3_286;
	setp.ge.s32 	%p158, %r388, %r227;
	mov.pred 	%p403, -1;
	@%p158 bra 	$L__BB3_286;
	mad.lo.s32 	%r667, %r1337, %r1337, -1;
	mul.lo.s32 	%r668, %r1338, %r1338;
	or.b32  	%r669, %r668, 2;
	setp.le.s32 	%p403, %r667, %r669;
$L__BB3_286:
	selp.b32 	%r393, %r1337, %r1338, %p403;
	selp.u32 	%r670, 1, 0, %p403;
	add.s32 	%r394, %r387, %r670;
	not.pred 	%p159, %p403;
	selp.u32 	%r671, 1, 0, %p159;
	add.s32 	%r395, %r388, %r671;
	@%p403 bra 	$L__BB3_288;
	shl.b32 	%r672, %r395, 2;
	add.s32 	%r674, %r615, %r672;
	ld.shared.u32 	%r1338, [%r674];
	bra.uni 	$L__BB3_289;
$L__BB3_288:
	shl.b32 	%r675, %r394, 2;
	add.s32 	%r677, %r615, %r675;
	ld.shared.u32 	%r1337, [%r677];
$L__BB3_289:
	setp.ge.s32 	%p161, %r394, %r357;
	mov.pred 	%p404, 0;
	@%p161 bra 	$L__BB3_292;
	setp.ge.s32 	%p163, %r395, %r227;
	mov.pred 	%p404, -1;
	@%p163 bra 	$L__BB3_292;
	mad.lo.s32 	%r678, %r1337, %r1337, -1;
	mul.lo.s32 	%r679, %r1338, %r1338;
	or.b32  	%r680, %r679, 2;
	setp.le.s32 	%p404, %r678, %r680;
$L__BB3_292:
	selp.b32 	%r400, %r1337, %r1338, %p404;
	selp.u32 	%r681, 1, 0, %p404;
	add.s32 	%r401, %r394, %r681;
	not.pred 	%p164, %p404;
	selp.u32 	%r682, 1, 0, %p164;
	add.s32 	%r402, %r395, %r682;
	@%p404 bra 	$L__BB3_294;
	shl.b32 	%r683, %r402, 2;
	add.s32 	%r685, %r615, %r683;
	ld.shared.u32 	%r1338, [%r685];
	bra.uni 	$L__BB3_295;
$L__BB3_294:
	shl.b32 	%r686, %r401, 2;
	add.s32 	%r688, %r615, %r686;
	ld.shared.u32 	%r1337, [%r688];
$L__BB3_295:
	setp.ge.s32 	%p166, %r401, %r357;
	mov.pred 	%p405, 0;
	@%p166 bra 	$L__BB3_298;
	setp.ge.s32 	%p168, %r402, %r227;
	mov.pred 	%p405, -1;
	@%p168 bra 	$L__BB3_298;
	mad.lo.s32 	%r689, %r1337, %r1337, -1;
	mul.lo.s32 	%r690, %r1338, %r1338;
	or.b32  	%r691, %r690, 2;
	setp.le.s32 	%p405, %r689, %r691;
$L__BB3_298:
	selp.b32 	%r407, %r1337, %r1338, %p405;
	selp.u32 	%r692, 1, 0, %p405;
	add.s32 	%r408, %r401, %r692;
	not.pred 	%p169, %p405;
	selp.u32 	%r693, 1, 0, %p169;
	add.s32 	%r409, %r402, %r693;
	@%p405 bra 	$L__BB3_300;
	shl.b32 	%r694, %r409, 2;
	add.s32 	%r696, %r615, %r694;
	ld.shared.u32 	%r1338, [%r696];
	bra.uni 	$L__BB3_301;
$L__BB3_300:
	shl.b32 	%r697, %r408, 2;
	add.s32 	%r699, %r615, %r697;
	ld.shared.u32 	%r1337, [%r699];
$L__BB3_301:
	setp.ge.s32 	%p171, %r408, %r357;
	mov.pred 	%p406, 0;
	@%p171 bra 	$L__BB3_304;
	setp.ge.s32 	%p173, %r409, %r227;
	mov.pred 	%p406, -1;
	@%p173 bra 	$L__BB3_304;
	mad.lo.s32 	%r700, %r1337, %r1337, -1;
	mul.lo.s32 	%r701, %r1338, %r1338;
	or.b32  	%r702, %r701, 2;
	setp.le.s32 	%p406, %r700, %r702;
$L__BB3_304:
	selp.b32 	%r414, %r1337, %r1338, %p406;
	selp.u32 	%r703, 1, 0, %p406;
	add.s32 	%r415, %r408, %r703;
	not.pred 	%p174, %p406;
	selp.u32 	%r704, 1, 0, %p174;
	add.s32 	%r416, %r409, %r704;
	@%p406 bra 	$L__BB3_306;
	shl.b32 	%r705, %r416, 2;
	add.s32 	%r707, %r615, %r705;
	ld.shared.u32 	%r1338, [%r707];
	bra.uni 	$L__BB3_307;
$L__BB3_306:
	shl.b32 	%r708, %r415, 2;
	add.s32 	%r710, %r615, %r708;
	ld.shared.u32 	%r1337, [%r710];
$L__BB3_307:
	setp.ge.s32 	%p176, %r415, %r357;
	mov.pred 	%p407, 0;
	@%p176 bra 	$L__BB3_310;
	setp.ge.s32 	%p178, %r416, %r227;
	mov.pred 	%p407, -1;
	@%p178 bra 	$L__BB3_310;
	mad.lo.s32 	%r711, %r1337, %r1337, -1;
	mul.lo.s32 	%r712, %r1338, %r1338;
	or.b32  	%r713, %r712, 2;
	setp.le.s32 	%p407, %r711, %r713;
$L__BB3_310:
	selp.b32 	%r421, %r1337, %r1338, %p407;
	selp.u32 	%r714, 1, 0, %p407;
	add.s32 	%r422, %r415, %r714;
	not.pred 	%p179, %p407;
	selp.u32 	%r715, 1, 0, %p179;
	add.s32 	%r423, %r416, %r715;
	@%p407 bra 	$L__BB3_312;
	shl.b32 	%r716, %r423, 2;
	add.s32 	%r718, %r615, %r716;
	ld.shared.u32 	%r1338, [%r718];
	bra.uni 	$L__BB3_313;
$L__BB3_312:
	shl.b32 	%r719, %r422, 2;
	add.s32 	%r721, %r615, %r719;
	ld.shared.u32 	%r1337, [%r721];
$L__BB3_313:
	setp.ge.s32 	%p181, %r422, %r357;
	mov.pred 	%p408, 0;
	@%p181 bra 	$L__BB3_316;
	setp.ge.s32 	%p183, %r423, %r227;
	mov.pred 	%p408, -1;
	@%p183 bra 	$L__BB3_316;
	mad.lo.s32 	%r722, %r1337, %r1337, -1;
	mul.lo.s32 	%r723, %r1338, %r1338;
	or.b32  	%r724, %r723, 2;
	setp.le.s32 	%p408, %r722, %r724;
$L__BB3_316:
	selp.b32 	%r428, %r1337, %r1338, %p408;
	selp.u32 	%r725, 1, 0, %p408;
	add.s32 	%r429, %r422, %r725;
	not.pred 	%p184, %p408;
	selp.u32 	%r726, 1, 0, %p184;
	add.s32 	%r430, %r423, %r726;
	@%p408 bra 	$L__BB3_318;
	shl.b32 	%r727, %r430, 2;
	add.s32 	%r729, %r615, %r727;
	ld.shared.u32 	%r1338, [%r729];
	bra.uni 	$L__BB3_319;
$L__BB3_318:
	shl.b32 	%r730, %r429, 2;
	add.s32 	%r732, %r615, %r730;
	ld.shared.u32 	%r1337, [%r732];
$L__BB3_319:
	setp.ge.s32 	%p186, %r429, %r357;
	mov.pred 	%p409, 0;
	@%p186 bra 	$L__BB3_322;
	setp.ge.s32 	%p188, %r430, %r227;
	mov.pred 	%p409, -1;
	@%p188 bra 	$L__BB3_322;
	mad.lo.s32 	%r733, %r1337, %r1337, -1;
	mul.lo.s32 	%r734, %r1338, %r1338;
	or.b32  	%r735, %r734, 2;
	setp.le.s32 	%p409, %r733, %r735;
$L__BB3_322:
	selp.b32 	%r435, %r1337, %r1338, %p409;
	selp.u32 	%r736, 1, 0, %p409;
	add.s32 	%r436, %r429, %r736;
	not.pred 	%p189, %p409;
	selp.u32 	%r737, 1, 0, %p189;
	add.s32 	%r437, %r430, %r737;
	@%p409 bra 	$L__BB3_324;
	shl.b32 	%r738, %r437, 2;
	add.s32 	%r740, %r615, %r738;
	ld.shared.u32 	%r1338, [%r740];
	bra.uni 	$L__BB3_325;
$L__BB3_324:
	shl.b32 	%r741, %r436, 2;
	add.s32 	%r743, %r615, %r741;
	ld.shared.u32 	%r1337, [%r743];
$L__BB3_325:
	setp.ge.s32 	%p191, %r436, %r357;
	mov.pred 	%p410, 0;
	@%p191 bra 	$L__BB3_328;
	setp.ge.s32 	%p193, %r437, %r227;
	mov.pred 	%p410, -1;
	@%p193 bra 	$L__BB3_328;
	mad.lo.s32 	%r744, %r1337, %r1337, -1;
	mul.lo.s32 	%r745, %r1338, %r1338;
	or.b32  	%r746, %r745, 2;
	setp.le.s32 	%p410, %r744, %r746;
$L__BB3_328:
	selp.b32 	%r442, %r1337, %r1338, %p410;
	selp.u32 	%r747, 1, 0, %p410;
	add.s32 	%r443, %r436, %r747;
	not.pred 	%p194, %p410;
	selp.u32 	%r748, 1, 0, %p194;
	add.s32 	%r444, %r437, %r748;
	@%p410 bra 	$L__BB3_330;
	shl.b32 	%r749, %r444, 2;
	add.s32 	%r751, %r615, %r749;
	ld.shared.u32 	%r1338, [%r751];
	bra.uni 	$L__BB3_331;
$L__BB3_330:
	shl.b32 	%r752, %r443, 2;
	add.s32 	%r754, %r615, %r752;
	ld.shared.u32 	%r1337, [%r754];
$L__BB3_331:
	setp.ge.s32 	%p196, %r443, %r357;
	mov.pred 	%p411, 0;
	@%p196 bra 	$L__BB3_334;
	setp.ge.s32 	%p198, %r444, %r227;
	mov.pred 	%p411, -1;
	@%p198 bra 	$L__BB3_334;
	mad.lo.s32 	%r755, %r1337, %r1337, -1;
	mul.lo.s32 	%r756, %r1338, %r1338;
	or.b32  	%r757, %r756, 2;
	setp.le.s32 	%p411, %r755, %r757;
$L__BB3_334:
	selp.b32 	%r449, %r1337, %r1338, %p411;
	selp.u32 	%r758, 1, 0, %p411;
	add.s32 	%r450, %r443, %r758;
	not.pred 	%p199, %p411;
	selp.u32 	%r759, 1, 0, %p199;
	add.s32 	%r451, %r444, %r759;
	@%p411 bra 	$L__BB3_336;
	shl.b32 	%r760, %r451, 2;
	add.s32 	%r762, %r615, %r760;
	ld.shared.u32 	%r1338, [%r762];
	bra.uni 	$L__BB3_337;
$L__BB3_336:
	shl.b32 	%r763, %r450, 2;
	add.s32 	%r765, %r615, %r763;
	ld.shared.u32 	%r1337, [%r765];
$L__BB3_337:
	setp.ge.s32 	%p201, %r450, %r357;
	mov.pred 	%p412, 0;
	@%p201 bra 	$L__BB3_340;
	setp.ge.s32 	%p203, %r451, %r227;
	mov.pred 	%p412, -1;
	@%p203 bra 	$L__BB3_340;
	mad.lo.s32 	%r766, %r1337, %r1337, -1;
	mul.lo.s32 	%r767, %r1338, %r1338;
	or.b32  	%r768, %r767, 2;
	setp.le.s32 	%p412, %r766, %r768;
$L__BB3_340:
	selp.b32 	%r456, %r1337, %r1338, %p412;
	selp.u32 	%r769, 1, 0, %p412;
	add.s32 	%r457, %r450, %r769;
	not.pred 	%p204, %p412;
	selp.u32 	%r770, 1, 0, %p204;
	add.s32 	%r458, %r451, %r770;
	@%p412 bra 	$L__BB3_342;
	shl.b32 	%r771, %r458, 2;
	add.s32 	%r773, %r615, %r771;
	ld.shared.u32 	%r1338, [%r773];
	bra.uni 	$L__BB3_343;
$L__BB3_342:
	shl.b32 	%r774, %r457, 2;
	add.s32 	%r776, %r615, %r774;
	ld.shared.u32 	%r1337, [%r776];
$L__BB3_343:
	setp.ge.s32 	%p206, %r457, %r357;
	mov.pred 	%p413, 0;
	@%p206 bra 	$L__BB3_346;
	setp.ge.s32 	%p208, %r458, %r227;
	mov.pred 	%p413, -1;
	@%p208 bra 	$L__BB3_346;
	mad.lo.s32 	%r777, %r1337, %r1337, -1;
	mul.lo.s32 	%r778, %r1338, %r1338;
	or.b32  	%r779, %r778, 2;
	setp.le.s32 	%p413, %r777, %r779;
$L__BB3_346:
	selp.b32 	%r463, %r1337, %r1338, %p413;
	selp.u32 	%r780, 1, 0, %p413;
	add.s32 	%r464, %r457, %r780;
	not.pred 	%p209, %p413;
	selp.u32 	%r781, 1, 0, %p209;
	add.s32 	%r465, %r458, %r781;
	@%p413 bra 	$L__BB3_348;
	shl.b32 	%r782, %r465, 2;
	add.s32 	%r784, %r615, %r782;
	ld.shared.u32 	%r1338, [%r784];
	bra.uni 	$L__BB3_349;
$L__BB3_348:
	shl.b32 	%r785, %r464, 2;
	add.s32 	%r787, %r615, %r785;
	ld.shared.u32 	%r1337, [%r787];
$L__BB3_349:
	setp.ge.s32 	%p211, %r464, %r357;
	mov.pred 	%p414, 0;
	@%p211 bra 	$L__BB3_352;
	setp.ge.s32 	%p213, %r465, %r227;
	mov.pred 	%p414, -1;
	@%p213 bra 	$L__BB3_352;
	mad.lo.s32 	%r788, %r1337, %r1337, -1;
	mul.lo.s32 	%r789, %r1338, %r1338;
	or.b32  	%r790, %r789, 2;
	setp.le.s32 	%p414, %r788, %r790;
$L__BB3_352:
	selp.b32 	%r470, %r1337, %r1338, %p414;
	selp.u32 	%r791, 1, 0, %p414;
	add.s32 	%r471, %r464, %r791;
	not.pred 	%p214, %p414;
	selp.u32 	%r792, 1, 0, %p214;
	add.s32 	%r472, %r465, %r792;
	@%p414 bra 	$L__BB3_354;
	shl.b32 	%r793, %r472, 2;
	add.s32 	%r795, %r615, %r793;
	ld.shared.u32 	%r1338, [%r795];
	bra.uni 	$L__BB3_355;
$L__BB3_354:
	shl.b32 	%r796, %r471, 2;
	add.s32 	%r798, %r615, %r796;
	ld.shared.u32 	%r1337, [%r798];
$L__BB3_355:
	setp.ge.s32 	%p216, %r471, %r357;
	mov.pred 	%p415, 0;
	@%p216 bra 	$L__BB3_358;
	setp.ge.s32 	%p218, %r472, %r227;
	mov.pred 	%p415, -1;
	@%p218 bra 	$L__BB3_358;
	mad.lo.s32 	%r799, %r1337, %r1337, -1;
	mul.lo.s32 	%r800, %r1338, %r1338;
	or.b32  	%r801, %r800, 2;
	setp.le.s32 	%p415, %r799, %r801;
$L__BB3_358:
	selp.b32 	%r477, %r1337, %r1338, %p415;
	selp.u32 	%r802, 1, 0, %p415;
	add.s32 	%r478, %r471, %r802;
	not.pred 	%p219, %p415;
	selp.u32 	%r803, 1, 0, %p219;
	add.s32 	%r479, %r472, %r803;
	@%p415 bra 	$L__BB3_360;
	shl.b32 	%r804, %r479, 2;
	add.s32 	%r806, %r615, %r804;
	ld.shared.u32 	%r1338, [%r806];
	bra.uni 	$L__BB3_361;
$L__BB3_360:
	shl.b32 	%r807, %r478, 2;
	add.s32 	%r809, %r615, %r807;
	ld.shared.u32 	%r1337, [%r809];
$L__BB3_361:
	setp.ge.s32 	%p220, %r478, %r357;
	mov.u32 	%r1368, %r1338;
	@%p220 bra 	$L__BB3_364;
	setp.ge.s32 	%p221, %r479, %r227;
	mov.u32 	%r1368, %r1337;
	@%p221 bra 	$L__BB3_364;
	mad.lo.s32 	%r810, %r1337, %r1337, -1;
	mul.lo.s32 	%r811, %r1338, %r1338;
	or.b32  	%r812, %r811, 2;
	setp.gt.s32 	%p222, %r810, %r812;
	selp.b32 	%r1368, %r1338, %r1337, %p222;
$L__BB3_364:
	ld.param.s8 	%rs3, [_ZN3cub18CUB_300001_SM_10006detail10merge_sort26DeviceMergeSortMergeKernelINS2_10policy_hubIN6thrust24THRUST_300001_SM_1000_NS6detail15normal_iteratorINS6_10device_ptrIiEEEEE9Policy600ESB_PNS0_8NullTypeESB_SF_j17IntegerComparatoriSE_EEvbT2_T3_T4_PT6_PT7_T5_PSJ_SJ_NS1_7vsmem_tE_param_0];
	mov.u32 	%r813, %ctaid.x;
	mul.lo.s32 	%r486, %r813, 4352;
	setp.eq.s16 	%p223, %rs3, 0;
	bar.sync 	0;
	@%p223 bra 	$L__BB3_401;
	// begin inline asm
	mov.u32 %r814, %laneid;
	// end inline asm
	shr.u32 	%r815, %r2, 5;
	mul.lo.s32 	%r816, %r815, 544;
	mad.lo.s32 	%r817, %r814, 17, %r816;
	shl.b32 	%r818, %r817, 2;
	add.s32 	%r820, %r615, %r818;
	st.shared.u32 	[%r820], %r372;
	st.shared.u32 	[%r820+4], %r379;
	st.shared.u32 	[%r820+8], %r386;
	st.shared.u32 	[%r820+12], %r393;
	st.shared.u32 	[%r820+16], %r400;
	st.shared.u32 	[%r820+20], %r407;
	st.shared.u32 	[%r820+24], %r414;
	st.shared.u32 	[%r820+28], %r421;
	st.shared.u32 	[%r820+32], %r428;
	st.shared.u32 	[%r820+36], %r435;
	st.shared.u32 	[%r820+40], %r442;
	st.shared.u32 	[%r820+44], %r449;
	st.shared.u32 	[%r820+48], %r456;
	st.shared.u32 	[%r820+52], %r463;
	st.shared.u32 	[%r820+56], %r470;
	st.shared.u32 	[%r820+60], %r477;
	st.shared.u32 	[%r820+64], %r1368;
	bar.warp.sync 	-1;
	shl.b32 	%r821, %r814, 4;
	sub.s32 	%r822, %r817, %r821;
	shl.b32 	%r823, %r822, 2;
	add.s32 	%r824, %r615, %r823;
	ld.shared.u32 	%r487, [%r824];
	ld.shared.u32 	%r488, [%r824+128];
	ld.shared.u32 	%r489, [%r824+256];
	ld.shared.u32 	%r490, [%r824+384];
	ld.shared.u32 	%r491, [%r824+512];
	ld.shared.u32 	%r492, [%r824+640];
	ld.shared.u32 	%r493, [%r824+768];
	ld.shared.u32 	%r494, [%r824+896];
	ld.shared.u32 	%r495, [%r824+1024];
	ld.shared.u32 	%r496, [%r824+1152];
	ld.shared.u32 	%r497, [%r824+1280];
	ld.shared.u32 	%r498, [%r824+1408];
	ld.shared.u32 	%r499, [%r824+1536];
	ld.shared.u32 	%r500, [%r824+1664];
	ld.shared.u32 	%r501, [%r824+1792];
	ld.shared.u32 	%r502, [%r824+1920];
	ld.shared.u32 	%r503, [%r824+2048];
	setp.ne.s32 	%p224, %r2, 0;
	@%p224 bra 	$L__BB3_367;
	st.volatile.shared.u32 	[_ZZN3cub18CUB_300001_SM_10006detail10merge_sort26DeviceMergeSortMergeKernelINS2_10policy_hubIN6thrust24THRUST_300001_SM_1000_NS6detail15normal_iteratorINS6_10device_ptrIiEEEEE9Policy600ESB_PNS0_8NullTypeESB_SF_j17IntegerComparatoriSE_EEvbT2_T3_T4_PT6_PT7_T5_PSJ_SJ_NS1_7vsmem_tEE19static_temp_storage+17408], %r357;
$L__BB3_367:
	ld.param.u64 	%rd332, [_ZN3cub18CUB_300001_SM_10006detail10merge_sort26DeviceMergeSortMergeKernelINS2_10policy_hubIN6thrust24THRUST_300001_SM_1000_NS6detail15normal_iteratorINS6_10device_ptrIiEEEEE9Policy600ESB_PNS0_8NullTypeESB_SF_j17IntegerComparatoriSE_EEvbT2_T3_T4_PT6_PT7_T5_PSJ_SJ_NS1_7vsmem_tE_param_4];
	bar.sync 	0;
	ld.volatile.shared.u32 	%r504, [_ZZN3cub18CUB_300001_SM_10006detail10merge_sort26DeviceMergeSortMergeKernelINS2_10policy_hubIN6thrust24THRUST_300001_SM_1000_NS6detail15normal_iteratorINS6_10device_ptrIiEEEEE9Policy600ESB_PNS0_8NullTypeESB_SF_j17IntegerComparatoriSE_EEvbT2_T3_T4_PT6_PT7_T5_PSJ_SJ_NS1_7vsmem_tEE19static_temp_storage+17408];
	and.b32  	%r825, %r2, 31;
	and.b32  	%r826, %r2, 992;
	mul.lo.s32 	%r827, %r826, 17;
	or.b32  	%r505, %r827, %r825;
	setp.ge.s32 	%p225, %r505, %r504;
	cvt.u64.u32 	%rd162, %r505;
	cvt.u64.u32 	%rd163, %r486;
	add.s64 	%rd164, %rd162, %rd163;
	cvta.to.global.u64 	%rd165, %rd332;
	shl.b64 	%rd166, %rd164, 2;
	add.s64 	%rd10, %rd165, %rd166;
	@%p225 bra 	$L__BB3_369;
	st.global.u32 	[%rd10], %r487;
$L__BB3_369:
	add.s32 	%r828, %r505, 32;
	setp.ge.s32 	%p226, %r828, %r504;
	@%p226 bra 	$L__BB3_371;
	st.global.u32 	[%rd10+128], %r488;
$L__BB3_371:
	add.s32 	%r829, %r505, 64;
	setp.ge.s32 	%p227, %r829, %r504;
	@%p227 bra 	$L__BB3_373;
	st.global.u32 	[%rd10+256], %r489;
$L__BB3_373:
	add.s32 	%r830, %r505, 96;
	setp.ge.s32 	%p228, %r830, %r504;
	@%p228 bra 	$L__BB3_375;
	st.global.u32 	[%rd10+384], %r490;
$L__BB3_375:
	add.s32 	%r831, %r505, 128;
	setp.ge.s32 	%p229, %r831, %r504;
	@%p229 bra 	$L__BB3_377;
	st.global.u32 	[%rd10+512], %r491;
$L__BB3_377:
	add.s32 	%r832, %r505, 160;
	setp.ge.s32 	%p230, %r832, %r504;
	@%p230 bra 	$L__BB3_379;
	st.global.u32 	[%rd10+640], %r492;
$L__BB3_379:
	add.s32 	%r833, %r505, 192;
	setp.ge.s32 	%p231, %r833, %r504;
	@%p231 bra 	$L__BB3_381;
	st.global.u32 	[%rd10+768], %r493;
$L__BB3_381:
	add.s32 	%r834, %r505, 224;
	setp.ge.s32 	%p232, %r834, %r504;
	@%p232 bra 	$L__BB3_383;
	st.global.u32 	[%rd10+896], %r494;
$L__BB3_383:
	add.s32 	%r835, %r505, 256;
	setp.ge.s32 	%p233, %r835, %r504;
	@%p233 bra 	$L__BB3_385;
	st.global.u32 	[%rd10+1024], %r495;
$L__BB3_385:
	add.s32 	%r836, %r505, 288;
	setp.ge.s32 	%p234, %r836, %r504;
	@%p234 bra 	$L__BB3_387;
	st.global.u32 	[%rd10+1152], %r496;
$L__BB3_387:
	add.s32 	%r837, %r505, 320;
	setp.ge.s32 	%p235, %r837, %r504;
	@%p235 bra 	$L__BB3_389;
	st.global.u32 	[%rd10+1280], %r497;
$L__BB3_389:
	add.s32 	%r838, %r505, 352;
	setp.ge.s32 	%p236, %r838, %r504;
	@%p236 bra 	$L__BB3_391;
	st.global.u32 	[%rd10+1408], %r498;
$L__BB3_391:
	add.s32 	%r839, %r505, 384;
	setp.ge.s32 	%p237, %r839, %r504;
	@%p237 bra 	$L__BB3_393;
	st.global.u32 	[%rd10+1536], %r499;
$L__BB3_393:
	add.s32 	%r840, %r505, 416;
	setp.ge.s32 	%p238, %r840, %r504;
	@%p238 bra 	$L__BB3_395;
	st.global.u32 	[%rd10+1664], %r500;
$L__BB3_395:
	add.s32 	%r841, %r505, 448;
	setp.ge.s32 	%p239, %r841, %r504;
	@%p239 bra 	$L__BB3_397;
	st.global.u32 	[%rd10+1792], %r501;
$L__BB3_397:
	add.s32 	%r842, %r505, 480;
	setp.ge.s32 	%p240, %r842, %r504;
	@%p240 bra 	$L__BB3_399;
	st.global.u32 	[%rd10+1920], %r502;
$L__BB3_399:
	add.s32 	%r843, %r505, 512;
	setp.ge.s32 	%p241, %r843, %r504;
	@%p241 bra 	$L__BB3_437;
	st.global.u32 	[%rd10+2048], %r503;
	bra.uni 	$L__BB3_437;
$L__BB3_401:
	// begin inline asm
	mov.u32 %r844, %laneid;
	// end inline asm
	shr.u32 	%r845, %r2, 5;
	mul.lo.s32 	%r846, %r845, 544;
	mad.lo.s32 	%r847, %r844, 17, %r846;
	shl.b32 	%r848, %r847, 2;
	add.s32 	%r850, %r615, %r848;
	st.shared.u32 	[%r850], %r372;
	st.shared.u32 	[%r850+4], %r379;
	st.shared.u32 	[%r850+8], %r386;
	st.shared.u32 	[%r850+12], %r393;
	st.shared.u32 	[%r850+16], %r400;
	st.shared.u32 	[%r850+20], %r407;
	st.shared.u32 	[%r850+24], %r414;
	st.shared.u32 	[%r850+28], %r421;
	st.shared.u32 	[%r850+32], %r428;
	st.shared.u32 	[%r850+36], %r435;
	st.shared.u32 	[%r850+40], %r442;
	st.shared.u32 	[%r850+44], %r449;
	st.shared.u32 	[%r850+48], %r456;
	st.shared.u32 	[%r850+52], %r463;
	st.shared.u32 	[%r850+56], %r470;
	st.shared.u32 	[%r850+60], %r477;
	st.shared.u32 	[%r850+64], %r1368;
	bar.warp.sync 	-1;
	shl.b32 	%r851, %r844, 4;
	sub.s32 	%r852, %r847, %r851;
	shl.b32 	%r853, %r852, 2;
	add.s32 	%r854, %r615, %r853;
	ld.shared.u32 	%r506, [%r854];
	ld.shared.u32 	%r507, [%r854+128];
	ld.shared.u32 	%r508, [%r854+256];
	ld.shared.u32 	%r509, [%r854+384];
	ld.shared.u32 	%r510, [%r854+512];
	ld.shared.u32 	%r511, [%r854+640];
	ld.shared.u32 	%r512, [%r854+768];
	ld.shared.u32 	%r513, [%r854+896];
	ld.shared.u32 	%r514, [%r854+1024];
	ld.shared.u32 	%r515, [%r854+1152];
	ld.shared.u32 	%r516, [%r854+1280];
	ld.shared.u32 	%r517, [%r854+1408];
	ld.shared.u32 	%r518, [%r854+1536];
	ld.shared.u32 	%r519, [%r854+1664];
	ld.shared.u32 	%r520, [%r854+1792];
	ld.shared.u32 	%r521, [%r854+1920];
	ld.shared.u32 	%r522, [%r854+2048];
	setp.ne.s32 	%p242, %r2, 0;
	@%p242 bra 	$L__BB3_403;
	st.volatile.shared.u32 	[_ZZN3cub18CUB_300001_SM_10006detail10merge_sort26DeviceMergeSortMergeKernelINS2_10policy_hubIN6thrust24THRUST_300001_SM_1000_NS6detail15normal_iteratorINS6_10device_ptrIiEEEEE9Policy600ESB_PNS0_8NullTypeESB_SF_j17IntegerComparatoriSE_EEvbT2_T3_T4_PT6_PT7_T5_PSJ_SJ_NS1_7vsmem_tEE19static_temp_storage+17408], %r357;
$L__BB3_403:
	bar.sync 	0;
	ld.volatile.shared.u32 	%r523, [_ZZN3cub18CUB_300001_SM_10006detail10merge_sort26DeviceMergeSortMergeKernelINS2_10policy_hubIN6thrust24THRUST_300001_SM_1000_NS6detail15normal_iteratorINS6_10device_ptrIiEEEEE9Policy600ESB_PNS0_8NullTypeESB_SF_j17IntegerComparatoriSE_EEvbT2_T3_T4_PT6_PT7_T5_PSJ_SJ_NS1_7vsmem_tEE19static_temp_storage+17408];
	and.b32  	%r855, %r2, 31;
	and.b32  	%r856, %r2, 992;
	mul.lo.s32 	%r857, %r856, 17;
	cvt.u64.u32 	%rd167, %r857;
	or.b32  	%r524, %r857, %r855;
	add.s32 	%r858, %r855, %r486;
	cvt.u64.u32 	%rd168, %r858;
	add.s64 	%rd169, %rd168, %rd167;
	setp.ge.s32 	%p243, %r524, %r523;
	shl.b64 	%rd170, %rd169, 2;
	add.s64 	%rd11, %rd3, %rd170;
	@%p243 bra 	$L__BB3_405;
	st.global.u32 	[%rd11], %r506;
$L__BB3_405:
	add.s32 	%r859, %r524, 32;
	setp.ge.s32 	%p244, %r859, %r523;
	@%p244 bra 	$L__BB3_407;
	st.global.u32 	[%rd11+128], %r507;
$L__BB3_407:
	add.s32 	%r860, %r524, 64;
	setp.ge.s32 	%p245, %r860, %r523;
	@%p245 bra 	$L__BB3_409;
	st.global.u32 	[%rd11+256], %r508;
$L__BB3_409:
	add.s32 	%r861, %r524, 96;
	setp.ge.s32 	%p246, %r861, %r523;
	@%p246 bra 	$L__BB3_411;
	st.global.u32 	[%rd11+384], %r509;
$L__BB3_411:
	add.s32 	%r862, %r524, 128;
	setp.ge.s32 	%p247, %r862, %r523;
	@%p247 bra 	$L__BB3_413;
	st.global.u32 	[%rd11+512], %r510;
$L__BB3_413:
	add.s32 	%r863, %r524, 160;
	setp.ge.s32 	%p248, %r863, %r523;
	@%p248 bra 	$L__BB3_415;
	st.global.u32 	[%rd11+640], %r511;
$L__BB3_415:
	add.s32 	%r864, %r524, 192;
	setp.ge.s32 	%p249, %r864, %r523;
	@%p249 bra 	$L__BB3_417;
	st.global.u32 	[%rd11+768], %r512;
$L__BB3_417:
	add.s32 	%r865, %r524, 224;
	setp.ge.s32 	%p250, %r865, %r523;
	@%p250 bra 	$L__BB3_419;
	st.global.u32 	[%rd11+896], %r513;
$L__BB3_419:
	add.s32 	%r866, %r524, 256;
	setp.ge.s32 	%p251, %r866, %r523;
	@%p251 bra 	$L__BB3_421;
	st.global.u32 	[%rd11+1024], %r514;
$L__BB3_421:
	add.s32 	%r867, %r524, 288;
	setp.ge.s32 	%p252, %r867, %r523;
	@%p252 bra 	$L__BB3_423;
	st.global.u32 	[%rd11+1152], %r515;
$L__BB3_423:
	add.s32 	%r868, %r524, 320;
	setp.ge.s32 	%p253, %r868, %r523;
	@%p253 bra 	$L__BB3_425;
	st.global.u32 	[%rd11+1280], %r516;
$L__BB3_425:
	add.s32 	%r869, %r524, 352;
	setp.ge.s32 	%p254, %r869, %r523;
	@%p254 bra 	$L__BB3_427;
	st.global.u32 	[%rd11+1408], %r517;
$L__BB3_427:
	add.s32 	%r870, %r524, 384;
	setp.ge.s32 	%p255, %r870, %r523;
	@%p255 bra 	$L__BB3_429;
	st.global.u32 	[%rd11+1536], %r518;
$L__BB3_429:
	add.s32 	%r871, %r524, 416;
	setp.ge.s32 	%p256, %r871, %r523;
	@%p256 bra 	$L__BB3_431;
	st.global.u32 	[%rd11+1664], %r519;
$L__BB3_431:
	add.s32 	%r872, %r524, 448;
	setp.ge.s32 	%p257, %r872, %r523;
	@%p257 bra 	$L__BB3_433;
	st.global.u32 	[%rd11+1792], %r520;
$L__BB3_433:
	add.s32 	%r873, %r524, 480;
	setp.ge.s32 	%p258, %r873, %r523;
	@%p258 bra 	$L__BB3_435;
	st.global.u32 	[%rd11+1920], %r521;
$L__BB3_435:
	add.s32 	%r874, %r524, 512;
	setp.ge.s32 	%p259, %r874, %r523;
	@%p259 bra 	$L__BB3_437;
	st.global.u32 	[%rd11+2048], %r522;
$L__BB3_437:
	ret;

}
	// .globl	_ZN3cub18CUB_300001_SM_10006detail10merge_sort30DeviceMergeSortBlockSortKernelINS2_10policy_hubIN6thrust24THRUST_300001_SM_1000_NS6detail15normal_iteratorINS6_10device_ptrIiEEEEE9Policy600ESB_PNS0_8NullTypeESB_SF_m17IntegerComparatoriSE_EEvbT0_T1_T2_T3_T4_PT6_PT7_T5_NS1_7vsmem_tE
.visible .entry _ZN3cub18CUB_300001_SM_10006detail10merge_sort30DeviceMergeSortBlockSortKernelINS2_10policy_hubIN6thrust24THRUST_300001_SM_1000_NS6detail15normal_iteratorINS6_10device_ptrIiEEEEE9Policy600ESB_PNS0_8NullTypeESB_SF_m17IntegerComparatoriSE_EEvbT0_T1_T2_T3_T4_PT6_PT7_T5_NS1_7vsmem_tE(
	.param .u8 _ZN3cub18CUB_300001_SM_10006detail10merge_sort30DeviceMergeSortBlockSortKernelINS2_10policy_hubIN6thrust24THRUST_300001_SM_1000_NS6detail15normal_iteratorINS6_10device_ptrIiEEEEE9Policy600ESB_PNS0_8NullTypeESB_SF_m17IntegerComparatoriSE_EEvbT0_T1_T2_T3_T4_PT6_PT7_T5_NS1_7vsmem_tE_param_0,
	.param .align 8 .b8 _ZN3cub18CUB_300001_SM_10006detail10merge_sort30DeviceMergeSortBlockSortKernelINS2_10policy_hubIN6thrust24THRUST_300001_SM_1000_NS6detail15normal_iteratorINS6_10device_ptrIiEEEEE9Policy600ESB_PNS0_8NullTypeESB_SF_m17IntegerComparatoriSE_EEvbT0_T1_T2_T3_T4_PT6_PT7_T5_NS1_7vsmem_tE_param_1[8],
	.param .u64 .ptr .align 1 _ZN3cub18CUB_300001_SM_10006detail10merge_sort30DeviceMergeSortBlockSortKernelINS2_10policy_hubIN6thrust24THRUST_300001_SM_1000_NS6detail15normal_iteratorINS6_10device_ptrIiEEEEE9Policy600ESB_PNS0_8NullTypeESB_SF_m17IntegerComparatoriSE_EEvbT0_T1_T2_T3_T4_PT6_PT7_T5_NS1_7vsmem_tE_param_2,
	.param .align 8 .b8 _ZN3cub18CUB_300001_SM_10006detail10merge_sort30DeviceMergeSortBlockSortKernelINS2_10policy_hubIN6thrust24THRUST_300001_SM_1000_NS6detail15normal_iteratorINS6_10device_ptrIiEEEEE9Policy600ESB_PNS0_8NullTypeESB_SF_m17IntegerComparatoriSE_EEvbT0_T1_T2_T3_T4_PT6_PT7_T5_NS1_7vsmem_tE_param_3[8],
	.param .u64 .ptr .align 1 _ZN3cub18CUB_300001_SM_10006detail10merge_sort30DeviceMergeSortBlockSortKernelINS2_10policy_hubIN6thrust24THRUST_300001_SM_1000_NS6detail15normal_iteratorINS6_10device_ptrIiEEEEE9Policy600ESB_PNS0_8NullTypeESB_SF_m17IntegerComparatoriSE_EEvbT0_T1_T2_T3_T4_PT6_PT7_T5_NS1_7vsmem_tE_param_4,
	.param .u64 _ZN3cub18CUB_300001_SM_10006detail10merge_sort30DeviceMergeSortBlockSortKernelINS2_10policy_hubIN6thrust24THRUST_300001_SM_1000_NS6detail15normal_iteratorINS6_10device_ptrIiEEEEE9Policy600ESB_PNS0_8NullTypeESB_SF_m17IntegerComparatoriSE_EEvbT0_T1_T2_T3_T4_PT6_PT7_T5_NS1_7vsmem_tE_param_5,
	.param .u64 .ptr .align 1 _ZN3cub18CUB_300001_SM_10006detail10merge_sort30DeviceMergeSortBlockSortKernelINS2_10policy_hubIN6thrust24THRUST_300001_SM_1000_NS6detail15normal_iteratorINS6_10device_ptrIiEEEEE9Policy600ESB_PNS0_8NullTypeESB_SF_m17IntegerComparatoriSE_EEvbT0_T1_T2_T3_T4_PT6_PT7_T5_NS1_7vsmem_tE_param_6,
	.param .u64 .ptr .align 1 _ZN3cub18CUB_300001_SM_10006detail10merge_sort30DeviceMergeSortBlockSortKernelINS2_10policy_hubIN6thrust24THRUST_300001_SM_1000_NS6detail15normal_iteratorINS6_10device_ptrIiEEEEE9Policy600ESB_PNS0_8NullTypeESB_SF_m17IntegerComparatoriSE_EEvbT0_T1_T2_T3_T4_PT6_PT7_T5_NS1_7vsmem_tE_param_7,
	.param .align 1 .b8 _ZN3cub18CUB_300001_SM_10006detail10merge_sort30DeviceMergeSortBlockSortKernelINS2_10policy_hubIN6thrust24THRUST_300001_SM_1000_NS6detail15normal_iteratorINS6_10device_ptrIiEEEEE9Policy600ESB_PNS0_8NullTypeESB_SF_m17IntegerComparatoriSE_EEvbT0_T1_T2_T3_T4_PT6_PT7_T5_NS1_7vsmem_tE_param_8[1],
	.param .align 8 .b8 _ZN3cub18CUB_300001_SM_10006detail10merge_sort30DeviceMergeSortBlockSortKernelINS2_10policy_hubIN6thrust24THRUST_300001_SM_1000_NS6detail15normal_iteratorINS6_10device_ptrIiEEEEE9Policy600ESB_PNS0_8NullTypeESB_SF_m17IntegerComparatoriSE_EEvbT0_T1_T2_T3_T4_PT6_PT7_T5_NS1_7vsmem_tE_param_9[8]
)
.maxntid 256
{
	.reg .pred 	%p<633>;
	.reg .b16 	%rs<4>;
	.reg .b32 	%r<2343>;
	.reg .b64 	%rd<168>;
	// demoted variable
	.shared .align 16 .b8 _ZZN3cub18CUB_300001_SM_10006detail10merge_sort30DeviceMergeSortBlockSortKernelINS2_10policy_hubIN6thrust24THRUST_300001_SM_1000_NS6detail15normal_iteratorINS6_10device_ptrIiEEEEE9Policy600ESB_PNS0_8NullTypeESB_SF_m17IntegerComparatoriSE_EEvbT0_T1_T2_T3_T4_PT6_PT7_T5_NS1_7vsmem_tEE19static_temp_storage[17424];
	ld.param.u64 	%rd8, [_ZN3cub18CUB_300001_SM_10006detail10merge_sort30DeviceMergeSortBlockSortKernelINS2_10policy_hubIN6thrust24THRUST_300001_SM_1000_NS6detail15normal_iteratorINS6_10device_ptrIiEEEEE9Policy600ESB_PNS0_8NullTypeESB_SF_m17IntegerComparatoriSE_EEvbT0_T1_T2_T3_T4_PT6_PT7_T5_NS1_7vsmem_tE_param_3];
	ld.param.u64 	%rd9, [_ZN3cub18CUB_300001_SM_10006detail10merge_sort30DeviceMergeSortBlockSortKernelINS2_10policy_hubIN6thrust24THRUST_300001_SM_1000_NS6detail15normal_iteratorINS6_10device_ptrIiEEEEE9Policy600ESB_PNS0_8NullTypeESB_SF_m17IntegerComparatoriSE_EEvbT0_T1_T2_T3_T4_PT6_PT7_T5_NS1_7vsmem_tE_param_1];
	ld.param.u64 	%rd7, [_ZN3cub18CUB_300001_SM_10006detail10merge_sort30DeviceMergeSortBlockSortKernelINS2_10policy_hubIN6thrust24THRUST_300001_SM_1000_NS6detail15normal_iteratorINS6_10device_ptrIiEEEEE9Policy600ESB_PNS0_8NullTypeESB_SF_m17IntegerComparatoriSE_EEvbT0_T1_T2_T3_T4_PT6_PT7_T5_NS1_7vsmem_tE_param_5];
	ld.param.u64 	%rd10, [_ZN3cub18CUB_300001_SM_10006detail10merge_sort30DeviceMergeSortBlockSortKernelINS2_10policy_hubIN6thrust24THRUST_300001_SM_1000_NS6detail15normal_iteratorINS6_10device_ptrIiEEEEE9Policy600ESB_PNS0_8NullTypeESB_SF_m17IntegerComparatoriSE_EEvbT0_T1_T2_T3_T4_PT6_PT7_T5_NS1_7vsmem_tE_param_6];
	cvta.to.global.u64 	%rd1, %rd10;
	cvta.to.global.u64 	%rd2, %rd9;
	cvta.to.global.u64 	%rd3, %rd8;
	mov.u32 	%r512, %ctaid.x;
	cvt.u64.u32 	%rd11, %r512;
	mov.u32 	%r513, %nctaid.x;
	cvt.u64.u32 	%rd12, %r513;
	mul.wide.u32 	%rd4, %r512, 4352;
	add.s64 	%rd13, %rd12, -1;
	setp.le.u64 	%p65, %rd13, %rd11;
	@%p65 bra 	$L__BB4_108;
	// begin inline asm
	griddepcontrol.wait;
	// end inline asm
	mov.u32 	%r1, %tid.x;
	and.b32  	%r2, %r1, 31;
	and.b32  	%r1353, %r1, 992;
	mul.lo.s32 	%r3, %r1353, 17;
	or.b32  	%r1354, %r3, %r2;
	cvt.u64.u32 	%rd157, %r1354;
	add.s64 	%rd5, %rd4, %rd157;
	shl.b64 	%rd158, %rd5, 2;
	add.s64 	%rd159, %rd2, %rd158;
	ld.global.u32 	%r1355, [%rd159];
	ld.global.u32 	%r1356, [%rd159+128];
	ld.global.u32 	%r1357, [%rd159+256];
	ld.global.u32 	%r1358, [%rd159+384];
	ld.global.u32 	%r1359, [%rd159+512];
	ld.global.u32 	%r1360, [%rd159+640];
	ld.global.u32 	%r1361, [%rd159+768];
	ld.global.u32 	%r1362, [%rd159+896];
	ld.global.u32 	%r1363, [%rd159+1024];
	ld.global.u32 	%r1364, [%rd159+1152];
	ld.global.u32 	%r1365, [%rd159+1280];
	ld.global.u32 	%r1366, [%rd159+1408];
	ld.global.u32 	%r1367, [%rd159+1536];
	ld.global.u32 	%r1368, [%rd159+1664];
	ld.global.u32 	%r1369, [%rd159+1792];
	ld.global.u32 	%r1370, [%rd159+1920];
	ld.global.u32 	%r1371, [%rd159+2048];
	// begin inline asm
	mov.u32 %r1351, %laneid;
	// end inline asm
	shr.u32 	%r1372, %r1, 5;
	mad.lo.s32 	%r1373, %r1372, 544, %r1351;
	shl.b32 	%r1374, %r1373, 2;
	mov.u32 	%r1375, _ZZN3cub18CUB_300001_SM_10006detail10merge_sort30DeviceMergeSortBlockSortKernelINS2_10policy_hubIN6thrust24THRUST_300001_SM_1000_NS6detail15normal_iteratorINS6_10device_ptrIiEEEEE9Policy600ESB_PNS0_8NullTypeESB_SF_m17IntegerComparatoriSE_EEvbT0_T1_T2_T3_T4_PT6_PT7_T5_NS1_7vsmem_tEE19static_temp_storage;
	add.s32 	%r4, %r1375, %r1374;
	st.shared.u32 	[%r4], %r1355;
	st.shared.u32 	[%r4+128], %r1356;
	st.shared.u32 	[%r4+256], %r1357;
	st.shared.u32 	[%r4+384], %r1358;
	st.shared.u32 	[%r4+512], %r1359;
	st.shared.u32 	[%r4+640], %r1360;
	st.shared.u32 	[%r4+768], %r1361;
	st.shared.u32 	[%r4+896], %r1362;
	st.shared.u32 	[%r4+1024], %r1363;
	st.shared.u32 	[%r4+1152], %r1364;
	st.shared.u32 	[%r4+1280], %r1365;
	st.shared.u32 	[%r4+1408], %r1366;
	st.shared.u32 	[%r4+1536], %r1367;
	st.shared.u32 	[%r4+1664], %r1368;
	st.shared.u32 	[%r4+1792], %r1369;
	st.shared.u32 	[%r4+1920], %r1370;
	st.shared.u32 	[%r4+2048], %r1371;
	bar.warp.sync 	-1;
	shl.b32 	%r1376, %r1351, 6;
	add.s32 	%r5, %r4, %r1376;
	ld.shared.u32 	%r1377, [%r5];
	ld.shared.u32 	%r1378, [%r5+4];
	ld.shared.u32 	%r1379, [%r5+8];
	ld.shared.u32 	%r1380, [%r5+12];
	ld.shared.u32 	%r1381, [%r5+16];
	ld.shared.u32 	%r1382, [%r5+20];
	ld.shared.u32 	%r1383, [%r5+24];
	ld.shared.u32 	%r1384, [%r5+28];
	ld.shared.u32 	%r1385, [%r5+32];
	ld.shared.u32 	%r1386, [%r5+36];
	ld.shared.u32 	%r1387, [%r5+40];
	ld.shared.u32 	%r1388, [%r5+44];
	ld.shared.u32 	%r1389, [%r5+48];
	ld.shared.u32 	%r1390, [%r5+52];
	ld.shared.u32 	%r1391, [%r5+56];
	ld.shared.u32 	%r1392, [%r5+60];
	ld.shared.u32 	%r1393, [%r5+64];
	bar.sync 	0;
	// begin inline asm
	griddepcontrol.launch_dependents;
	// end inline asm
	mad.lo.s32 	%r1394, %r1378, %r1378, -1;
	mad.lo.s32 	%r1395, %r1377, %r1377, 2;
	setp.gt.s32 	%p376, %r1394, %r1395;
	selp.b32 	%r1396, %r1378, %r1377, %p376;
	selp.b32 	%r1397, %r1377, %r1378, %p376;
	mad.lo.s32 	%r1398, %r1380, %r1380, -1;
	mad.lo.s32 	%r1399, %r1379, %r1379, 2;
	setp.gt.s32 	%p377, %r1398, %r1399;
	selp.b32 	%r1400, %r1380, %r1379, %p377;
	selp.b32 	%r1401, %r1379, %r1380, %p377;
	mad.lo.s32 	%r1402, %r1382, %r1382, -1;
	mad.lo.s32 	%r1403, %r1381, %r1381, 2;
	setp.gt.s32 	%p378, %r1402, %r1403;
	selp.b32 	%r1404, %r1382, %r1381, %p378;
	selp.b32 	%r1405, %r1381, %r1382, %p378;
	mad.lo.s32 	%r1406, %r1384, %r1384, -1;
	mad.lo.s32 	%r1407, %r1383, %r1383, 2;
	setp.gt.s32 	%p379, %r1406, %r1407;
	selp.b32 	%r1408, %r1384, %r1383, %p379;
	selp.b32 	%r1409, %r1383, %r1384, %p379;
	mad.lo.s32 	%r1410, %r1386, %r1386, -1;
	mad.lo.s32 	%r1411, %r1385, %r1385, 2;
	setp.gt.s32 	%p380, %r1410, %r1411;
	selp.b32 	%r1412, %r1386, %r1385, %p380;
	selp.b32 	%r1413, %r1385, %r1386, %p380;
	mad.lo.s32 	%r1414, %r1388, %r1388, -1;
	mad.lo.s32 	%r1415, %r1387, %r1387, 2;
	setp.gt.s32 	%p381, %r1414, %r1415;
	selp.b32 	%r1416, %r1388, %r1387, %p381;
	selp.b32 	%r1417, %r1387, %r1388, %p381;
	mad.lo.s32 	%r1418, %r1390, %r1390, -1;
	mad.lo.s32 	%r1419, %r1389, %r1389, 2;
	setp.gt.s32 	%p382, %r1418, %r1419;
	selp.b32 	%r1420, %r1390, %r1389, %p382;
	selp.b32 	%r1421, %r1389, %r1390, %p382;
	mad.lo.s32 	%r1422, %r1392, %r1392, -1;
	mad.lo.s32 	%r1423, %r1391, %r1391, 2;
	setp.gt.s32 	%p383, %r1422, %r1423;
	selp.b32 	%r1424, %r1392, %r1391, %p383;
	selp.b32 	%r1425, %r1391, %r1392, %p383;
	mad.lo.s32 	%r1426, %r1401, %r1401, -1;
	mad.lo.s32 	%r1427, %r1396, %r1396, 2;
	setp.gt.s32 	%p384, %r1426, %r1427;
	selp.b32 	%r1428, %r1401, %r1396, %p384;
	selp.b32 	%r1429, %r1396, %r1401, %p384;
	mad.lo.s32 	%r1430, %r1405, %r1405, -1;
	mad.lo.s32 	%r1431, %r1400, %r1400, 2;
	setp.gt.s32 	%p385, %r1430, %r1431;
	selp.b32 	%r1432, %r1405, %r1400, %p385;
	selp.b32 	%r1433, %r1400, %r1405, %p385;
	mad.lo.s32 	%r1434, %r1409, %r1409, -1;
	mad.lo.s32 	%r1435, %r1404, %r1404, 2;
	setp.gt.s32 	%p386, %r1434, %r1435;
	selp.b32 	%r1436, %r1409, %r1404, %p386;
	selp.b32 	%r1437, %r1404, %r1409, %p386;
	mad.lo.s32 	%r1438, %r1413, %r1413, -1;
	mad.lo.s32 	%r1439, %r1408, %r1408, 2;
	setp.gt.s32 	%p387, %r1438, %r1439;
	selp.b32 	%r1440, %r1413, %r1408, %p387;
	selp.b32 	%r1441, %r1408, %r1413, %p387;
	mad.lo.s32 	%r1442, %r1417, %r1417, -1;
	mad.lo.s32 	%r1443, %r1412, %r1412, 2;
	setp.gt.s32 	%p388, %r1442, %r1443;
	selp.b32 	%r1444, %r1417, %r1412, %p388;
	selp.b32 	%r1445, %r1412, %r1417, %p388;
	mad.lo.s32 	%r1446, %r1421, %r1421, -1;
	mad.lo.s32 	%r1447, %r1416, %r1416, 2;
	setp.gt.s32 	%p389, %r1446, %r1447;
	selp.b32 	%r1448, %r1421, %r1416, %p389;
	selp.b32 	%r1449, %r1416, %r1421, %p389;
	mad.lo.s32 	%r1450, %r1425, %r1425, -1;
	mad.lo.s32 	%r1451, %r1420, %r1420, 2;
	setp.gt.s32 	%p390, %r1450, %r1451;
	selp.b32 	%r1452, %r1425, %r1420, %p390;
	selp.b32 	%r1453, %r1420, %r1425, %p390;
	mad.lo.s32 	%r1454, %r1393, %r1393, -1;
	mad.lo.s32 	%r1455, %r1424, %r1424, 2;
	setp.gt.s32 	%p391, %r1454, %r1455;
	selp.b32 	%r1456, %r1393, %r1424, %p391;
	selp.b32 	%r1457, %r1424, %r1393, %p391;
	mad.lo.s32 	%r1458, %r1429, %r1429, -1;
	mad.lo.s32 	%r1459, %r1397, %r1397, 2;
	setp.gt.s32 	%p392, %r1458, %r1459;
	selp.b32 	%r1460, %r1429, %r1397, %p392;
	selp.b32 	%r1461, %r1397, %r1429, %p392;
	mad.lo.s32 	%r1462, %r1433, %r1433, -1;
	mad.lo.s32 	%r1463, %r1428, %r1428, 2;
	setp.gt.s32 	%p393, %r1462, %r1463;
	selp.b32 	%r1464, %r1433, %r1428, %p393;
	selp.b32 	%r1465, %r1428, %r1433, %p393;
	mad.lo.s32 	%r1466, %r1437, %r1437, -1;
	mad.lo.s32 	%r1467, %r1432, %r1432, 2;
	setp.gt.s32 	%p394, %r1466, %r1467;
	selp.b32 	%r1468, %r1437, %r1432, %p394;
	selp.b32 	%r1469, %r1432, %r1437, %p394;
	mad.lo.s32 	%r1470, %r1441, %r1441, -1;
	mad.lo.s32 	%r1471, %r1436, %r1436, 2;
	setp.gt.s32 	%p395, %r1470, %r1471;
	selp.b32 	%r1472, %r1441, %r1436, %p395;
	selp.b32 	%r1473, %r1436, %r1441, %p395;
	mad.lo.s32 	%r1474, %r1445, %r1445, -1;
	mad.lo.s32 	%r1475, %r1440, %r1440, 2;
	setp.gt.s32 	%p396, %r1474, %r1475;
	selp.b32 	%r1476, %r1445, %r1440, %p396;
	selp.b32 	%r1477, %r1440, %r1445, %p396;
	mad.lo.s32 	%r1478, %r1449, %r1449, -1;
	mad.lo.s32 	%r1479, %r1444, %r1444, 2;
	setp.gt.s32 	%p397, %r1478, %r1479;
	selp.b32 	%r1480, %r1449, %r1444, %p397;
	selp.b32 	%r1481, %r1444, %r1449, %p397;
	mad.lo.s32 	%r1482, %r1453, %r1453, -1;
	mad.lo.s32 	%r1483, %r1448, %r1448, 2;
	setp.gt.s32 	%p398, %r1482, %r1483;
	selp.b32 	%r1484, %r1453, %r1448, %p398;
	selp.b32 	%r1485, %r1448, %r1453, %p398;
	mad.lo.s32 	%r1486, %r1457, %r1457, -1;
	mad.lo.s32 	%r1487, %r1452, %r1452, 2;
	setp.gt.s32 	%p399, %r1486, %r1487;
	selp.b32 	%r1488, %r1457, %r1452, %p399;
	selp.b32 	%r1489, %r1452, %r1457, %p399;
	mad.lo.s32 	%r1490, %r1465, %r1465, -1;
	mad.lo.s32 	%r1491, %r1460, %r1460, 2;
	setp.gt.s32 	%p400, %r1490, %r1491;
	selp.b32 	%r1492, %r1465, %r1460, %p400;
	selp.b32 	%r1493, %r1460, %r1465, %p400;
	mad.lo.s32 	%r1494, %r1469, %r1469, -1;
	mad.lo.s32 	%r1495, %r1464, %r1464, 2;
	setp.gt.s32 	%p401, %r1494, %r1495;
	selp.b32 	%r1496, %r1469, %r1464, %p401;
	selp.b32 	%r1497, %r1464, %r1469, %p401;
	mad.lo.s32 	%r1498, %r1473, %r1473, -1;
	mad.lo.s32 	%r1499, %r1468, %r1468, 2;
	setp.gt.s32 	%p402, %r1498, %r1499;
	selp.b32 	%r1500, %r1473, %r1468, %p402;
	selp.b32 	%r1501, %r1468, %r1473, %p402;
	mad.lo.s32 	%r1502, %r1477, %r1477, -1;
	mad.lo.s32 	%r1503, %r1472, %r1472, 2;
	setp.gt.s32 	%p403, %r1502, %r1503;
	selp.b32 	%r1504, %r1477, %r1472, %p403;
	selp.b32 	%r1505, %r1472, %r1477, %p403;
	mad.lo.s32 	%r1506, %r1481, %r1481, -1;
	mad.lo.s32 	%r1507, %r1476, %r1476, 2;
	setp.gt.s32 	%p404, %r1506, %r1507;
	selp.b32 	%r1508, %r1481, %r1476, %p404;
	selp.b32 	%r1509, %r1476, %r1481, %p404;
	mad.lo.s32 	%r1510, %r1485, %r1485, -1;
	mad.lo.s32 	%r1511, %r1480, %r1480, 2;
	setp.gt.s32 	%p405, %r1510, %r1511;
	selp.b32 	%r1512, %r1485, %r1480, %p405;
	selp.b32 	%r1513, %r1480, %r1485, %p405;
	mad.lo.s32 	%r1514, %r1489, %r1489, -1;
	mad.lo.s32 	%r1515, %r1484, %r1484, 2;
	setp.gt.s32 	%p406, %r1514, %r1515;
	selp.b32 	%r1516, %r1489, %r1484, %p406;
	selp.b32 	%r1517, %r1484, %r1489, %p406;
	mad.lo.s32 	%r1518, %r1456, %r1456, -1;
	mad.lo.s32 	%r1519, %r1488, %r1488, 2;
	setp.gt.s32 	%p407, %r1518, %r1519;
	selp.b32 	%r1520, %r1456, %r1488, %p407;
	selp.b32 	%r1521, %r1488, %r1456, %p407;
	mad.lo.s32 	%r1522, %r1493, %r1493, -1;
	mad.lo.s32 	%r1523, %r1461, %r1461, 2;
	setp.gt.s32 	%p408, %r1522, %r1523;
	selp.b32 	%r1524, %r1493, %r1461, %p408;
	selp.b32 	%r1525, %r1461, %r1493, %p408;
	mad.lo.s32 	%r1526, %r1497, %r1497, -1;
	mad.lo.s32 	%r1527, %r1492, %r1492, 2;
	setp.gt.s32 	%p409, %r1526, %r1527;
	selp.b32 	%r1528, %r1497, %r1492, %p409;
	selp.b32 	%r1529, %r1492, %r1497, %p409;
	mad.lo.s32 	%r1530, %r1501, %r1501, -1;
	mad.lo.s32 	%r1531, %r1496, %r1496, 2;
	setp.gt.s32 	%p410, %r1530, %r1531;
	selp.b32 	%r1532, %r1501, %r1496, %p410;
	selp.b32 	%r1533, %r1496, %r1501, %p410;
	mad.lo.s32 	%r1534, %r1505, %r1505, -1;
	mad.lo.s32 	%r1535, %r1500, %r1500, 2;
	setp.gt.s32 	%p411, %r1534, %r1535;
	selp.b32 	%r1536, %r1505, %r1500, %p411;
	selp.b32 	%r1537, %r1500, %r1505, %p411;
	mad.lo.s32 	%r1538, %r1509, %r1509, -1;
	mad.lo.s32 	%r1539, %r1504, %r1504, 2;
	setp.gt.s32 	%p412, %r1538, %r1539;
	selp.b32 	%r1540, %r1509, %r1504, %p412;
	selp.b32 	%r1541, %r1504, %r1509, %p412;
	mad.lo.s32 	%r1542, %r1513, %r1513, -1;
	mad.lo.s32 	%r1543, %r1508, %r1508, 2;
	setp.gt.s32 	%p413, %r1542, %r1543;
	selp.b32 	%r1544, %r1513, %r1508, %p413;
	selp.b32 	%r1545, %r1508, %r1513, %p413;
	mad.lo.s32 	%r1546, %r1517, %r1517, -1;
	mad.lo.s32 	%r1547, %r1512, %r1512, 2;
	setp.gt.s32 	%p414, %r1546, %r1547;
	selp.b32 	%r1548, %r1517, %r1512, %p414;
	selp.b32 	%r1549, %r1512, %r1517, %p414;
	mad.lo.s32 	%r1550, %r1521, %r1521, -1;
	mad.lo.s32 	%r1551, %r1516, %r1516, 2;
	setp.gt.s32 	%p415, %r1550, %r1551;
	selp.b32 	%r1552, %r1521, %r1516, %p415;
	selp.b32 	%r1553, %r1516, %r1521, %p415;
	mad.lo.s32 	%r1554, %r1529, %r1529, -1;
	mad.lo.s32 	%r1555, %r1524, %r1524, 2;
	setp.gt.s32 	%p416, %r1554, %r1555;
	selp.b32 	%r1556, %r1529, %r1524, %p416;
	selp.b32 	%r1557, %r1524, %r1529, %p416;
	mad.lo.s32 	%r1558, %r1533, %r1533, -1;
	mad.lo.s32 	%r1559, %r1528, %r1528, 2;
	setp.gt.s32 	%p417, %r1558, %r1559;
	selp.b32 	%r1560, %r1533, %r1528, %p417;
	selp.b32 	%r1561, %r1528, %r1533, %p417;
	mad.lo.s32 	%r1562, %r1537, %r1537, -1;
	mad.lo.s32 	%r1563, %r1532, %r1532, 2;
	setp.gt.s32 	%p418, %r1562, %r1563;
	selp.b32 	%r1564, %r1537, %r1532, %p418;
	selp.b32 	%r1565, %r1532, %r1537, %p418;
	mad.lo.s32 	%r1566, %r1541, %r1541, -1;
	mad.lo.s32 	%r1567, %r1536, %r1536, 2;
	setp.gt.s32 	%p419, %r1566, %r1567;
	selp.b32 	%r1568, %r1541, %r1536, %p419;
	selp.b32 	%r1569, %r1536, %r1541, %p419;
	mad.lo.s32 	%r1570, %r1545, %r1545, -1;
	mad.lo.s32 	%r1571, %r1540, %r1540, 2;
	setp.gt.s32 	%p420, %r1570, %r1571;
	selp.b32 	%r1572, %r1545, %r1540, %p420;
	selp.b32 	%r1573, %r1540, %r1545, %p420;
	mad.lo.s32 	%r1574, %r1549, %r1549, -1;
	mad.lo.s32 	%r1575, %r1544, %r1544, 2;
	setp.gt.s32 	%p421, %r1574, %r1575;
	selp.b32 	%r1576, %r1549, %r1544, %p421;
	selp.b32 	%r1577, %r1544, %r1549, %p421;
	mad.lo.s32 	%r1578, %r1553, %r1553, -1;
	mad.lo.s32 	%r1579, %r1548, %r1548, 2;
	setp.gt.s32 	%p422, %r1578, %r1579;
	selp.b32 	%r1580, %r1553, %r1548, %p422;
	selp.b32 	%r1581, %r1548, %r1553, %p422;
	mad.lo.s32 	%r1582, %r1520, %r1520, -1;
	mad.lo.s32 	%r1583, %r1552, %r1552, 2;
	setp.gt.s32 	%p423, %r1582, %r1583;
	selp.b32 	%r1584, %r1520, %r1552, %p423;
	selp.b32 	%r1585, %r1552, %r1520, %p423;
	mad.lo.s32 	%r1586, %r1557, %r1557, -1;
	mad.lo.s32 	%r1587, %r1525, %r1525, 2;
	setp.gt.s32 	%p424, %r1586, %r1587;
	selp.b32 	%r1588, %r1557, %r1525, %p424;
	selp.b32 	%r1589, %r1525, %r1557, %p424;
	mad.lo.s32 	%r1590, %r1561, %r1561, -1;
	mad.lo.s32 	%r1591, %r1556, %r1556, 2;
	setp.gt.s32 	%p425, %r1590, %r1591;
	selp.b32 	%r1592, %r1561, %r1556, %p425;
	selp.b32 	%r1593, %r1556, %r1561, %p425;
	mad.lo.s32 	%r1594, %r1565, %r1565, -1;
	mad.lo.s32 	%r1595, %r1560, %r1560, 2;
	setp.gt.s32 	%p426, %r1594, %r1595;
	selp.b32 	%r1596, %r1565, %r1560, %p426;
	selp.b32 	%r1597, %r1560, %r1565, %p426;
	mad.lo.s32 	%r1598, %r1569, %r1569, -1;
	mad.lo.s32 	%r1599, %r1564, %r1564, 2;
	setp.gt.s32 	%p427, %r1598, %r1599;
	selp.b32 	%r1600, %r1569, %r1564, %p427;
	selp.b32 	%r1601, %r1564, %r1569, %p427;
	mad.lo.s32 	%r1602, %r1573, %r1573, -1;
	mad.lo.s32 	%r1603, %r1568, %r1568, 2;
	setp.gt.s32 	%p428, %r1602, %r1603;
	selp.b32 	%r1604, %r1573, %r1568, %p428;
	selp.b32 	%r1605, %r1568, %r1573, %p428;
	mad.lo.s32 	%r1606, %r1577, %r1577, -1;
	mad.lo.s32 	%r1607, %r1572, %r1572, 2;
	setp.gt.s32 	%p429, %r1606, %r1607;
	selp.b32 	%r1608, %r1577, %r1572, %p429;
	selp.b32 	%r1609, %r1572, %r1577, %p429;
	mad.lo.s32 	%r1610, %r1581, %r1581, -1;
	mad.lo.s32 	%r1611, %r1576, %r1576, 2;
	setp.gt.s32 	%p430, %r1610, %r1611;
	selp.b32 	%r1612, %r1581, %r1576, %p430;
	selp.b32 	%r1613, %r1576, %r1581, %p430;
	mad.lo.s32 	%r1614, %r1585, %r1585, -1;
	mad.lo.s32 	%r1615, %r1580, %r1580, 2;
	setp.gt.s32 	%p431, %r1614, %r1615;
	selp.b32 	%r1616, %r1585, %r1580, %p431;
	selp.b32 	%r1617, %r1580, %r1585, %p431;
	mad.lo.s32 	%r1618, %r1593, %r1593, -1;
	mad.lo.s32 	%r1619, %r1588, %r1588, 2;
	setp.gt.s32 	%p432, %r1618, %r1619;
	selp.b32 	%r1620, %r1593, %r1588, %p432;
	selp.b32 	%r1621, %r1588, %r1593, %p432;
	mad.lo.s32 	%r1622, %r1597, %r1597, -1;
	mad.lo.s32 	%r1623, %r1592, %r1592, 2;
	setp.gt.s32 	%p433, %r1622, %r1623;
	selp.b32 	%r1624, %r1597, %r1592, %p433;
	selp.b32 	%r1625, %r1592, %r1597, %p433;
	mad.lo.s32 	%r1626, %r1601, %r1601, -1;
	mad.lo.s32 	%r1627, %r1596, %r1596, 2;
	setp.gt.s32 	%p434, %r1626, %r1627;
	selp.b32 	%r1628, %r1601, %r1596, %p434;
	selp.b32 	%r1629, %r1596, %r1601, %p434;
	mad.lo.s32 	%r1630, %r1605, %r1605, -1;
	mad.lo.s32 	%r1631, %r1600, %r1600, 2;
	setp.gt.s32 	%p435, %r1630, %r1631;
	selp.b32 	%r1632, %r1605, %r1600, %p435;
	selp.b32 	%r1633, %r1600, %r1605, %p435;
	mad.lo.s32 	%r1634, %r1609, %r1609, -1;
	mad.lo.s32 	%r1635, %r1604, %r1604, 2;
	setp.gt.s32 	%p436, %r1634, %r1635;
	selp.b32 	%r1636, %r1609, %r1604, %p436;
	selp.b32 	%r1637, %r1604, %r1609, %p436;
	mad.lo.s32 	%r1638, %r1613, %r1613, -1;
	mad.lo.s32 	%r1639, %r1608, %r1608, 2;
	setp.gt.s32 	%p437, %r1638, %r1639;
	selp.b32 	%r1640, %r1613, %r1608, %p437;
	selp.b32 	%r1641, %r1608, %r1613, %p437;
	mad.lo.s32 	%r1642, %r1617, %r1617, -1;
	mad.lo.s32 	%r1643, %r1612, %r1612, 2;
	setp.gt.s32 	%p438, %r1642, %r1643;
	selp.b32 	%r1644, %r1617, %r1612, %p438;
	selp.b32 	%r1645, %r1612, %r1617, %p438;
	mad.lo.s32 	%r1646, %r1584, %r1584, -1;
	mad.lo.s32 	%r1647, %r1616, %r1616, 2;
	setp.gt.s32 	%p439, %r1646, %r1647;
	selp.b32 	%r1648, %r1584, %r1616, %p439;
	selp.b32 	%r1649, %r1616, %r1584, %p439;
	mad.lo.s32 	%r1650, %r1621, %r1621, -1;
	mad.lo.s32 	%r1651, %r1589, %r1589, 2;
	setp.gt.s32 	%p440, %r1650, %r1651;
	selp.b32 	%r1652, %r1621, %r1589, %p440;
	selp.b32 	%r1653, %r1589, %r1621, %p440;
	mad.lo.s32 	%r1654, %r1625, %r1625, -1;
	mad.lo.s32 	%r1655, %r1620, %r1620, 2;
	setp.gt.s32 	%p441, %r1654, %r1655;
	selp.b32 	%r1656, %r1625, %r1620, %p441;
	selp.b32 	%r1657, %r1620, %r1625, %p441;
	mad.lo.s32 	%r1658, %r1629, %r1629, -1;
	mad.lo.s32 	%r1659, %r1624, %r1624, 2;
	setp.gt.s32 	%p442, %r1658, %r1659;
	selp.b32 	%r1660, %r1629, %r1624, %p442;
	selp.b32 	%r1661, %r1624, %r1629, %p442;
	mad.lo.s32 	%r1662, %r1633, %r1633, -1;
	mad.lo.s32 	%r1663, %r1628, %r1628, 2;
	setp.gt.s32 	%p443, %r1662, %r1663;
	selp.b32 	%r1664, %r1633, %r1628, %p443;
	selp.b32 	%r1665, %r1628, %r1633, %p443;
	mad.lo.s32 	%r1666, %r1637, %r1637, -1;
	mad.lo.s32 	%r1667, %r1632, %r1632, 2;
	setp.gt.s32 	%p444, %r1666, %r1667;
	selp.b32 	%r1668, %r1637, %r1632, %p444;
	selp.b32 	%r1669, %r1632, %r1637, %p444;
	mad.lo.s32 	%r1670, %r1641, %r1641, -1;
	mad.lo.s32 	%r1671, %r1636, %r1636, 2;
	setp.gt.s32 	%p445, %r1670, %r1671;
	selp.b32 	%r1672, %r1641, %r1636, %p445;
	selp.b32 	%r1673, %r1636, %r1641, %p445;
	mad.lo.s32 	%r1674, %r1645, %r1645, -1;
	mad.lo.s32 	%r1675, %r1640, %r1640, 2;
	setp.gt.s32 	%p446, %r1674, %r1675;
	selp.b32 	%r1676, %r1645, %r1640, %p446;
	selp.b32 	%r1677, %r1640, %r1645, %p446;
	mad.lo.s32 	%r1678, %r1649, %r1649, -1;
	mad.lo.s32 	%r1679, %r1644, %r1644, 2;
	setp.gt.s32 	%p447, %r1678, %r1679;
	selp.b32 	%r1680, %r1649, %r1644, %p447;
	selp.b32 	%r1681, %r1644, %r1649, %p447;
	mad.lo.s32 	%r1682, %r1657, %r1657, -1;
	mad.lo.s32 	%r1683, %r1652, %r1652, 2;
	setp.gt.s32 	%p448, %r1682, %r1683;
	selp.b32 	%r1684, %r1657, %r1652, %p448;
	selp.b32 	%r1685, %r1652, %r1657, %p448;
	mad.lo.s32 	%r1686, %r1661, %r1661, -1;
	mad.lo.s32 	%r1687, %r1656, %r1656, 2;
	setp.gt.s32 	%p449, %r1686, %r1687;
	selp.b32 	%r1688, %r1661, %r1656, %p449;
	selp.b32 	%r1689, %r1656, %r1661, %p449;
	mad.lo.s32 	%r1690, %r1665, %r1665, -1;
	mad.lo.s32 	%r1691, %r1660, %r1660, 2;
	setp.gt.s32 	%p450, %r1690, %r1691;
	selp.b32 	%r1692, %r1665, %r1660, %p450;
	selp.b32 	%r1693, %r1660, %r1665, %p450;
	mad.lo.s32 	%r1694, %r1669, %r1669, -1;
	mad.lo.s32 	%r1695, %r1664, %r1664, 2;
	setp.gt.s32 	%p451, %r1694, %r1695;
	selp.b32 	%r1696, %r1669, %r1664, %p451;
	selp.b32 	%r1697, %r1664, %r1669, %p451;
	mad.lo.s32 	%r1698, %r1673, %r1673, -1;
	mad.lo.s32 	%r1699, %r1668, %r1668, 2;
	setp.gt.s32 	%p452, %r1698, %r1699;
	selp.b32 	%r1700, %r1673, %r1668, %p452;
	selp.b32 	%r1701, %r1668, %r1673, %p452;
	mad.lo.s32 	%r1702, %r1677, %r1677, -1;
	mad.lo.s32 	%r1703, %r1672, %r1672, 2;
	setp.gt.s32 	%p453, %r1702, %r1703;
	selp.b32 	%r1704, %r1677, %r1672, %p453;
	selp.b32 	%r1705, %r1672, %r1677, %p453;
	mad.lo.s32 	%r1706, %r1681, %r1681, -1;
	mad.lo.s32 	%r1707, %r1676, %r1676, 2;
	setp.gt.s32 	%p454, %r1706, %r1707;
	selp.b32 	%r1708, %r1681, %r1676, %p454;
	selp.b32 	%r1709, %r1676, %r1681, %p454;
	mad.lo.s32 	%r1710, %r1648, %r1648, -1;
	mad.lo.s32 	%r1711, %r1680, %r1680, 2;
	setp.gt.s32 	%p455, %r1710, %r1711;
	selp.b32 	%r1712, %r1648, %r1680, %p455;
	selp.b32 	%r1713, %r1680, %r1648, %p455;
	mad.lo.s32 	%r1714, %r1685, %r1685, -1;
	mad.lo.s32 	%r1715, %r1653, %r1653, 2;
	setp.gt.s32 	%p456, %r1714, %r1715;
	selp.b32 	%r1716, %r1685, %r1653, %p456;
	selp.b32 	%r1717, %r1653, %r1685, %p456;
	mad.lo.s32 	%r1718, %r1689, %r1689, -1;
	mad.lo.s32 	%r1719, %r1684, %r1684, 2;
	setp.gt.s32 	%p457, %r1718, %r1719;
	selp.b32 	%r1720, %r1689, %r1684, %p457;
	selp.b32 	%r1721, %r1684, %r1689, %p457;
	mad.lo.s32 	%r1722, %r1693, %r1693, -1;
	mad.lo.s32 	%r1723, %r1688, %r1688, 2;
	setp.gt.s32 	%p458, %r1722, %r1723;
	selp.b32 	%r1724, %r1693, %r1688, %p458;
	selp.b32 	%r1725, %r1688, %r1693, %p458;
	mad.lo.s32 	%r1726, %r1697, %r1697, -1;
	mad.lo.s32 	%r1727, %r1692, %r1692, 2;
	setp.gt.s32 	%p459, %r1726, %r1727;
	selp.b32 	%r1728, %r1697, %r1692, %p459;
	selp.b32 	%r1729, %r1692, %r1697, %p459;
	mad.lo.s32 	%r1730, %r1701, %r1701, -1;
	mad.lo.s32 	%r1731, %r1696, %r1696, 2;
	setp.gt.s32 	%p460, %r1730, %r1731;
	selp.b32 	%r1732, %r1701, %r1696, %p460;
	selp.b32 	%r1733, %r1696, %r1701, %p460;
	mad.lo.s32 	%r1734, %r1705, %r1705, -1;
	mad.lo.s32 	%r1735, %r1700, %r1700, 2;
	setp.gt.s32 	%p461, %r1734, %r1735;
	selp.b32 	%r1736, %r1705, %r1700, %p461;
	selp.b32 	%r1737, %r1700, %r1705, %p461;
	mad.lo.s32 	%r1738, %r1709, %r1709, -1;
	mad.lo.s32 	%r1739, %r1704, %r1704, 2;
	setp.gt.s32 	%p462, %r1738, %r1739;
	selp.b32 	%r1740, %r1709, %r1704, %p462;
	selp.b32 	%r1741, %r1704, %r1709, %p462;
	mad.lo.s32 	%r1742, %r1713, %r1713, -1;
	mad.lo.s32 	%r1743, %r1708, %r1708, 2;
	setp.gt.s32 	%p463, %r1742, %r1743;
	selp.b32 	%r1744, %r1713, %r1708, %p463;
	selp.b32 	%r1745, %r1708, %r1713, %p463;
	mad.lo.s32 	%r1746, %r1721, %r1721, -1;
	mad.lo.s32 	%r1747, %r1716, %r1716, 2;
	setp.gt.s32 	%p464, %r1746, %r1747;
	selp.b32 	%r1748, %r1721, %r1716, %p464;
	selp.b32 	%r1749, %r1716, %r1721, %p464;
	mad.lo.s32 	%r1750, %r1725, %r1725, -1;
	mad.lo.s32 	%r1751, %r1720, %r1720, 2;
	setp.gt.s32 	%p465, %r1750, %r1751;
	selp.b32 	%r1752, %r1725, %r1720, %p465;
	selp.b32 	%r1753, %r1720, %r1725, %p465;
	mad.lo.s32 	%r1754, %r1729, %r1729, -1;
	mad.lo.s32 	%r1755, %r1724, %r1724, 2;
	setp.gt.s32 	%p466, %r1754, %r1755;
	selp.b32 	%r1756, %r1729, %r1724, %p466;
	selp.b32 	%r1757, %r1724, %r1729, %p466;
	mad.lo.s32 	%r1758, %r1733, %r1733, -1;
	mad.lo.s32 	%r1759, %r1728, %r1728, 2;
	setp.gt.s32 	%p467, %r1758, %r1759;
	selp.b32 	%r1760, %r1733, %r1728, %p467;
	selp.b32 	%r1761, %r1728, %r1733, %p467;
	mad.lo.s32 	%r1762, %r1737, %r1737, -1;
	mad.lo.s32 	%r1763, %r1732, %r1732, 2;
	setp.gt.s32 	%p468, %r1762, %r1763;
	selp.b32 	%r1764, %r1737, %r1732, %p468;
	selp.b32 	%r1765, %r1732, %r1737, %p468;
	mad.lo.s32 	%r1766, %r1741, %r1741, -1;
	mad.lo.s32 	%r1767, %r1736, %r1736, 2;
	setp.gt.s32 	%p469, %r1766, %r1767;
	selp.b32 	%r1768, %r1741, %r1736, %p469;
	selp.b32 	%r1769, %r1736, %r1741, %p469;
	mad.lo.s32 	%r1770, %r1745, %r1745, -1;
	mad.lo.s32 	%r1771, %r1740, %r1740, 2;
	setp.gt.s32 	%p470, %r1770, %r1771;
	selp.b32 	%r1772, %r1745, %r1740, %p470;
	selp.b32 	%r1773, %r1740, %r1745, %p470;
	mad.lo.s32 	%r1774, %r1712, %r1712, -1;
	mad.lo.s32 	%r1775, %r1744, %r1744, 2;
	setp.gt.s32 	%p471, %r1774, %r1775;
	selp.b32 	%r1776, %r1712, %r1744, %p471;
	selp.b32 	%r1777, %r1744, %r1712, %p471;
	mad.lo.s32 	%r1778, %r1749, %r1749, -1;
	mad.lo.s32 	%r1779, %r1717, %r1717, 2;
	setp.gt.s32 	%p472, %r1778, %r1779;
	selp.b32 	%r1780, %r1749, %r1717, %p472;
	selp.b32 	%r1781, %r1717, %r1749, %p472;
	mad.lo.s32 	%r1782, %r1753, %r1753, -1;
	mad.lo.s32 	%r1783, %r1748, %r1748, 2;
	setp.gt.s32 	%p473, %r1782, %r1783;
	selp.b32 	%r1784, %r1753, %r1748, %p473;
	selp.b32 	%r1785, %r1748, %r1753, %p473;
	mad.lo.s32 	%r1786, %r1757, %r1757, -1;
	mad.lo.s32 	%r1787, %r1752, %r1752, 2;
	setp.gt.s32 	%p474, %r1786, %r1787;
	selp.b32 	%r1788, %r1757, %r1752, %p474;
	selp.b32 	%r1789, %r1752, %r1757, %p474;
	mad.lo.s32 	%r1790, %r1761, %r1761, -1;
	mad.lo.s32 	%r1791, %r1756, %r1756, 2;
	setp.gt.s32 	%p475, %r1790, %r1791;
	selp.b32 	%r1792, %r1761, %r1756, %p475;
	selp.b32 	%r1793, %r1756, %r1761, %p475;
	mad.lo.s32 	%r1794, %r1765, %r1765, -1;
	mad.lo.s32 	%r1795, %r1760, %r1760, 2;
	setp.gt.s32 	%p476, %r1794, %r1795;
	selp.b32 	%r1796, %r1765, %r1760, %p476;
	selp.b32 	%r1797, %r1760, %r1765, %p476;
	mad.lo.s32 	%r1798, %r1769, %r1769, -1;
	mad.lo.s32 	%r1799, %r1764, %r1764, 2;
	setp.gt.s32 	%p477, %r1798, %r1799;
	selp.b32 	%r1800, %r1769, %r1764, %p477;
	selp.b32 	%r1801, %r1764, %r1769, %p477;
	mad.lo.s32 	%r1802, %r1773, %r1773, -1;
	mad.lo.s32 	%r1803, %r1768, %r1768, 2;
	setp.gt.s32 	%p478, %r1802, %r1803;
	selp.b32 	%r1804, %r1773, %r1768, %p478;
	selp.b32 	%r1805, %r1768, %r1773, %p478;
	mad.lo.s32 	%r1806, %r1777, %r1777, -1;
	mad.lo.s32 	%r1807, %r1772, %r1772, 2;
	setp.gt.s32 	%p479, %r1806, %r1807;
	selp.b32 	%r1808, %r1777, %r1772, %p479;
	selp.b32 	%r1809, %r1772, %r1777, %p479;
	mad.lo.s32 	%r1810, %r1785, %r1785, -1;
	mad.lo.s32 	%r1811, %r1780, %r1780, 2;
	setp.gt.s32 	%p480, %r1810, %r1811;
	selp.b32 	%r1812, %r1785, %r1780, %p480;
	selp.b32 	%r1813, %r1780, %r1785, %p480;
	mad.lo.s32 	%r1814, %r1789, %r1789, -1;
	mad.lo.s32 	%r1815, %r1784, %r1784, 2;
	setp.gt.s32 	%p481, %r1814, %r1815;
	selp.b32 	%r1816, %r1789, %r1784, %p481;
	selp.b32 	%r1817, %r1784, %r1789, %p481;
	mad.lo.s32 	%r1818, %r1793, %r1793, -1;
	mad.lo.s32 	%r1819, %r1788, %r1788, 2;
	setp.gt.s32 	%p482, %r1818, %r1819;
	selp.b32 	%r1820, %r1793, %r1788, %p482;
	selp.b32 	%r1821, %r1788, %r1793, %p482;
	mad.lo.s32 	%r1822, %r1797, %r1797, -1;
	mad.lo.s32 	%r1823, %r1792, %r1792, 2;
	setp.gt.s32 	%p483, %r1822, %r1823;
	selp.b32 	%r1824, %r1797, %r1792, %p483;
	selp.b32 	%r1825, %r1792, %r1797, %p483;
	mad.lo.s32 	%r1826, %r1801, %r1801, -1;
	mad.lo.s32 	%r1827, %r1796, %r1796, 2;
	setp.gt.s32 	%p484, %r1826, %r1827;
	selp.b32 	%r1828, %r1801, %r1796, %p484;
	selp.b32 	%r1829, %r1796, %r1801, %p484;
	mad.lo.s32 	%r1830, %r1805, %r1805, -1;
	mad.lo.s32 	%r1831, %r1800, %r1800, 2;
	setp.gt.s32 	%p485, %r1830, %r1831;
	selp.b32 	%r1832, %r1805, %r1800, %p485;
	selp.b32 	%r1833, %r1800, %r1805, %p485;
	mad.lo.s32 	%r1834, %r1809, %r1809, -1;
	mad.lo.s32 	%r1835, %r1804, %r1804, 2;
	setp.gt.s32 	%p486, %r1834, %r1835;
	selp.b32 	%r1836, %r1809, %r1804, %p486;
	selp.b32 	%r1837, %r1804, %r1809, %p486;
	mad.lo.s32 	%r1838, %r1776, %r1776, -1;
	mad.lo.s32 	%r1839, %r1808, %r1808, 2;
	setp.gt.s32 	%p487, %r1838, %r1839;
	selp.b32 	%r1840, %r1776, %r1808, %p487;
	selp.b32 	%r1841, %r1808, %r1776, %p487;
	mad.lo.s32 	%r1842, %r1813, %r1813, -1;
	mad.lo.s32 	%r1843, %r1781, %r1781, 2;
	setp.gt.s32 	%p488, %r1842, %r1843;
	selp.b32 	%r1844, %r1813, %r1781, %p488;
	selp.b32 	%r1845, %r1781, %r1813, %p488;
	mad.lo.s32 	%r1846, %r1817, %r1817, -1;
	mad.lo.s32 	%r1847, %r1812, %r1812, 2;
	setp.gt.s32 	%p489, %r1846, %r1847;
	selp.b32 	%r1848, %r1817, %r1812, %p489;
	selp.b32 	%r1849, %r1812, %r1817, %p489;
	mad.lo.s32 	%r1850, %r1821, %r1821, -1;
	mad.lo.s32 	%r1851, %r1816, %r1816, 2;
	setp.gt.s32 	%p490, %r1850, %r1851;
	selp.b32 	%r1852, %r1821, %r1816, %p490;
	selp.b32 	%r1853, %r1816, %r1821, %p490;
	mad.lo.s32 	%r1854, %r1825, %r1825, -1;
	mad.lo.s32 	%r1855, %r1820, %r1820, 2;
	setp.gt.s32 	%p491, %r1854, %r1855;
	selp.b32 	%r1856, %r1825, %r1820, %p491;
	selp.b32 	%r1857, %r1820, %r1825, %p491;
	mad.lo.s32 	%r1858, %r1829, %r1829, -1;
	mad.lo.s32 	%r1859, %r1824, %r1824, 2;
	setp.gt.s32 	%p492, %r1858, %r1859;
	selp.b32 	%r1860, %r1829, %r1824, %p492;
	selp.b32 	%r1861, %r1824, %r1829, %p492;
	mad.lo.s32 	%r1862, %r1833, %r1833, -1;
	mad.lo.s32 	%r1863, %r1828, %r1828, 2;
	setp.gt.s32 	%p493, %r1862, %r1863;
	selp.b32 	%r1864, %r1833, %r1828, %p493;
	selp.b32 	%r1865, %r1828, %r1833, %p493;
	mad.lo.s32 	%r1866, %r1837, %r1837, -1;
	mad.lo.s32 	%r1867, %r1832, %r1832, 2;
	setp.gt.s32 	%p494, %r1866, %r1867;
	selp.b32 	%r1868, %r1837, %r1832, %p494;
	selp.b32 	%r1869, %r1832, %r1837, %p494;
	mad.lo.s32 	%r1870, %r1841, %r1841, -1;
	mad.lo.s32 	%r1871, %r1836, %r1836, 2;
	setp.gt.s32 	%p495, %r1870, %r1871;
	selp.b32 	%r1872, %r1841, %r1836, %p495;
	selp.b32 	%r1873, %r1836, %r1841, %p495;
	mad.lo.s32 	%r1874, %r1849, %r1849, -1;
	mad.lo.s32 	%r1875, %r1844, %r1844, 2;
	setp.gt.s32 	%p496, %r1874, %r1875;
	selp.b32 	%r1876, %r1849, %r1844, %p496;
	selp.b32 	%r1877, %r1844, %r1849, %p496;
	mad.lo.s32 	%r1878, %r1853, %r1853, -1;
	mad.lo.s32 	%r1879, %r1848, %r1848, 2;
	setp.gt.s32 	%p497, %r1878, %r1879;
	selp.b32 	%r1880, %r1853, %r1848, %p497;
	selp.b32 	%r1881, %r1848, %r1853, %p497;
	mad.lo.s32 	%r1882, %r1857, %r1857, -1;
	mad.lo.s32 	%r1883, %r1852, %r1852, 2;
	setp.gt.s32 	%p498, %r1882, %r1883;
	selp.b32 	%r1884, %r1857, %r1852, %p498;
	selp.b32 	%r1885, %r1852, %r1857, %p498;
	mad.lo.s32 	%r1886, %r1861, %r1861, -1;
	mad.lo.s32 	%r1887, %r1856, %r1856, 2;
	setp.gt.s32 	%p499, %r1886, %r1887;
	selp.b32 	%r1888, %r1861, %r1856, %p499;
	selp.b32 	%r1889, %r1856, %r1861, %p499;
	mad.lo.s32 	%r1890, %r1865, %r1865, -1;
	mad.lo.s32 	%r1891, %r1860, %r1860, 2;
	setp.gt.s32 	%p500, %r1890, %r1891;
	selp.b32 	%r1892, %r1865, %r1860, %p500;
	selp.b32 	%r1893, %r1860, %r1865, %p500;
	mad.lo.s32 	%r1894, %r1869, %r1869, -1;
	mad.lo.s32 	%r1895, %r1864, %r1864, 2;
	setp.gt.s32 	%p501, %r1894, %r1895;
	selp.b32 	%r1896, %r1869, %r1864, %p501;
	selp.b32 	%r1897, %r1864, %r1869, %p501;
	mad.lo.s32 	%r1898, %r1873, %r1873, -1;
	mad.lo.s32 	%r1899, %r1868, %r1868, 2;
	setp.gt.s32 	%p502, %r1898, %r1899;
	selp.b32 	%r1900, %r1873, %r1868, %p502;
	selp.b32 	%r1901, %r1868, %r1873, %p502;
	mad.lo.s32 	%r1902, %r1840, %r1840, -1;
	mad.lo.s32 	%r1903, %r1872, %r1872, 2;
	setp.gt.s32 	%p503, %r1902, %r1903;
	selp.b32 	%r2224, %r1840, %r1872, %p503;
	selp.b32 	%r1904, %r1872, %r1840, %p503;
	mad.lo.s32 	%r1905, %r1877, %r1877, -1;
	mad.lo.s32 	%r1906, %r1845, %r1845, 2;
	setp.gt.s32 	%p504, %r1905, %r1906;
	selp.b32 	%r2186, %r1877, %r1845, %p504;
	selp.b32 	%r2187, %r1845, %r1877, %p504;
	mad.lo.s32 	%r1907, %r1881, %r1881, -1;
	mad.lo.s32 	%r1908, %r1876, %r1876, 2;
	setp.gt.s32 	%p505, %r1907, %r1908;
	selp.b32 	%r2184, %r1881, %r1876, %p505;
	selp.b32 	%r2185, %r1876, %r1881, %p505;
	mad.lo.s32 	%r1909, %r1885, %r1885, -1;
	mad.lo.s32 	%r1910, %r1880, %r1880, 2;
	setp.gt.s32 	%p506, %r1909, %r1910;
	selp.b32 	%r2182, %r1885, %r1880, %p506;
	selp.b32 	%r2183, %r1880, %r1885, %p506;
	mad.lo.s32 	%r1911, %r1889, %r1889, -1;
	mad.lo.s32 	%r1912, %r1884, %r1884, 2;
	setp.gt.s32 	%p507, %r1911, %r1912;
	selp.b32 	%r2180, %r1889, %r1884, %p507;
	selp.b32 	%r2181, %r1884, %r1889, %p507;
	mad.lo.s32 	%r1913, %r1893, %r1893, -1;
	mad.lo.s32 	%r1914, %r1888, %r1888, 2;
	setp.gt.s32 	%p508, %r1913, %r1914;
	selp.b32 	%r2178, %r1893, %r1888, %p508;
	selp.b32 	%r2179, %r1888, %r1893, %p508;
	mad.lo.s32 	%r1915, %r1897, %r1897, -1;
	mad.lo.s32 	%r1916, %r1892, %r1892, 2;
	setp.gt.s32 	%p509, %r1915, %r1916;
	selp.b32 	%r2176, %r1897, %r1892, %p509;
	selp.b32 	%r2177, %r1892, %r1897, %p509;
	mad.lo.s32 	%r1917, %r1901, %r1901, -1;
	mad.lo.s32 	%r1918, %r1896, %r1896, 2;
	setp.gt.s32 	%p510, %r1917, %r1918;
	selp.b32 	%r2174, %r1901, %r1896, %p510;
	selp.b32 	%r2175, %r1896, %r1901, %p510;
	mad.lo.s32 	%r1919, %r1904, %r1904, -1;
	mad.lo.s32 	%r1920, %r1900, %r1900, 2;
	setp.gt.s32 	%p511, %r1919, %r1920;
	selp.b32 	%r2172, %r1904, %r1900, %p511;
	selp.b32 	%r2173, %r1900, %r1904, %p511;
	mad.lo.s32 	%r23, %r1, 68, %r1375;
	mov.b32 	%r2188, 2;
$L__BB4_2:
	mov.u32 	%r41, %r2188;
	bar.sync 	0;
	add.s32 	%r1921, %r41, -1;
	shr.u32 	%r1922, %r41, 1;
	st.shared.u32 	[%r23], %r2187;
	st.shared.u32 	[%r23+4], %r2186;
	st.shared.u32 	[%r23+8], %r2185;
	st.shared.u32 	[%r23+12], %r2184;
	st.shared.u32 	[%r23+16], %r2183;
	st.shared.u32 	[%r23+20], %r2182;
	st.shared.u32 	[%r23+24], %r2181;
	st.shared.u32 	[%r23+28], %r2180;
	st.shared.u32 	[%r23+32], %r2179;
	st.shared.u32 	[%r23+36], %r2178;
	st.shared.u32 	[%r23+40], %r2177;
	st.shared.u32 	[%r23+44], %r2176;
	st.shared.u32 	[%r23+48], %r2175;
	st.shared.u32 	[%r23+52], %r2174;
	st.shared.u32 	[%r23+56], %r2173;
	st.shared.u32 	[%r23+60], %r2172;
	st.shared.u32 	[%r23+64], %r2224;
	bar.sync 	0;
	neg.s32 	%r1923, %r41;
	and.b32  	%r1924, %r1, %r1923;
	mul.lo.s32 	%r1925, %r1924, 17;
	mul.lo.s32 	%r1926, %r1922, 17;
	and.b32  	%r1927, %r1921, %r1;
	mul.lo.s32 	%r1928, %r1927, 17;
	min.u32 	%r42, %r1928, 4352;
	min.u32 	%r43, %r1925, 4352;
	add.s32 	%r1929, %r43, %r1926;
	min.u32 	%r44, %r1929, 4352;
	add.s32 	%r1930, %r44, %r1926;
	min.u32 	%r45, %r1930, 4352;
	sub.s32 	%r1931, %r44, %r43;
	sub.s32 	%r1932, %r45, %r44;
	setp.lt.s32 	%p512, %r42, %r1932;
	sub.s32 	%r1933, %r42, %r1932;
	selp.b32 	%r2191, 0, %r1933, %p512;
	min.s32 	%r2189, %r1931, %r42;
	setp.ge.s32 	%p513, %r2191, %r2189;
	@%p513 bra 	$L__BB4_5;
	add.s32 	%r48, %r44, %r42;
$L__BB4_4:
	sub.s32 	%r1934, %r2189, %r2191;
	shr.u32 	%r1935, %r1934, 31;
	add.s32 	%r1936, %r1934, %r1935;
	shr.s32 	%r1937, %r1936, 1;
	add.s32 	%r1938, %r1937, %r2191;
	add.s32 	%r1939, %r1938, %r43;
	shl.b32 	%r1940, %r1939, 2;
	add.s32 	%r1942, %r1375, %r1940;
	ld.shared.u32 	%r1943, [%r1942];
	not.b32 	%r1944, %r1938;
	add.s32 	%r1945, %r48, %r1944;
	shl.b32 	%r1946, %r1945, 2;
	add.s32 	%r1947, %r1375, %r1946;
	ld.shared.u32 	%r1948, [%r1947];
	mad.lo.s32 	%r1949, %r1948, %r1948, -1;
	mad.lo.s32 	%r1950, %r1943, %r1943, 2;
	setp.gt.s32 	%p514, %r1949, %r1950;
	add.s32 	%r1951, %r1938, 1;
	selp.b32 	%r2191, %r1951, %r2191, %p514;
	selp.b32 	%r2189, %r2189, %r1938, %p514;
	setp.lt.s32 	%p515, %r2191, %r2189;
	@%p515 bra 	$L__BB4_4;
$L__BB4_5:
	add.s32 	%r54, %r2191, %r43;
	add.s32 	%r1952, %r44, %r42;
	sub.s32 	%r55, %r1952, %r2191;
	shl.b32 	%r1953, %r54, 2;
	add.s32 	%r1955, %r1375, %r1953;
	ld.shared.u32 	%r2194, [%r1955];
	shl.b32 	%r1956, %r55, 2;
	add.s32 	%r1957, %r1375, %r1956;
	ld.shared.u32 	%r2193, [%r1957];
	setp.ge.s32 	%p517, %r55, %r45;
	mov.pred 	%p601, 0;
	@%p517 bra 	$L__BB4_8;
	setp.ge.s32 	%p519, %r54, %r44;
	mov.pred 	%p601, -1;
	@%p519 bra 	$L__BB4_8;
	mad.lo.s32 	%r1958, %r2193, %r2193, -1;
	mul.lo.s32 	%r1959, %r2194, %r2194;
	or.b32  	%r1960, %r1959, 2;
	setp.le.s32 	%p601, %r1958, %r1960;
$L__BB4_8:
	selp.b32 	%r2187, %r2193, %r2194, %p601;
	selp.u32 	%r1961, 1, 0, %p601;
	add.s32 	%r59, %r55, %r1961;
	not.pred 	%p520, %p601;
	selp.u32 	%r1962, 1, 0, %p520;
	add.s32 	%r60, %r54, %r1962;
	@%p520 bra 	$L__BB4_10;
	shl.b32 	%r1966, %r59, 2;
	add.s32 	%r1968, %r1375, %r1966;
	ld.shared.u32 	%r2193, [%r1968];
	bra.uni 	$L__BB4_11;
$L__BB4_10:
	shl.b32 	%r1963, %r60, 2;
	add.s32 	%r1965, %r1375, %r1963;
	ld.shared.u32 	%r2194, [%r1965];
$L__BB4_11:
	setp.ge.s32 	%p522, %r59, %r45;
	mov.pred 	%p602, 0;
	@%p522 bra 	$L__BB4_14;
	setp.ge.s32 	%p524, %r60, %r44;
	mov.pred 	%p602, -1;
	@%p524 bra 	$L__BB4_14;
	mad.lo.s32 	%r1969, %r2193, %r2193, -1;
	mul.lo.s32 	%r1970, %r2194, %r2194;
	or.b32  	%r1971, %r1970, 2;
	setp.le.s32 	%p602, %r1969, %r1971;
$L__BB4_14:
	selp.b32 	%r2186, %r2193, %r2194, %p602;
	selp.u32 	%r1972, 1, 0, %p602;
	add.s32 	%r66, %r59, %r1972;
	not.pred 	%p525, %p602;
	selp.u32 	%r1973, 1, 0, %p525;
	add.s32 	%r67, %r60, %r1973;
	@%p602 bra 	$L__BB4_16;
	shl.b32 	%r1974, %r67, 2;
	add.s32 	%r1976, %r1375, %r1974;
	ld.shared.u32 	%r2194, [%r1976];
	bra.uni 	$L__BB4_17;
$L__BB4_16:
	shl.b32 	%r1977, %r66, 2;
	add.s32 	%r1979, %r1375, %r1977;
	ld.shared.u32 	%r2193, [%r1979];
$L__BB4_17:
	setp.ge.s32 	%p527, %r66, %r45;
	mov.pred 	%p603, 0;
	@%p527 bra 	$L__BB4_20;
	setp.ge.s32 	%p529, %r67, %r44;
	mov.pred 	%p603, -1;
	@%p529 bra 	$L__BB4_20;
	mad.lo.s32 	%r1980, %r2193, %r2193, -1;
	mul.lo.s32 	%r1981, %r2194, %r2194;
	or.b32  	%r1982, %r1981, 2;
	setp.le.s32 	%p603, %r1980, %r1982;
$L__BB4_20:
	selp.b32 	%r2185, %r2193, %r2194, %p603;
	selp.u32 	%r1983, 1, 0, %p603;
	add.s32 	%r73, %r66, %r1983;
	not.pred 	%p530, %p603;
	selp.u32 	%r1984, 1, 0, %p530;
	add.s32 	%r74, %r67, %r1984;
	@%p603 bra 	$L__BB4_22;
	shl.b32 	%r1985, %r74, 2;
	add.s32 	%r1987, %r1375, %r1985;
	ld.shared.u32 	%r2194, [%r1987];
	bra.uni 	$L__BB4_23;
$L__BB4_22:
	shl.b32 	%r1988, %r73, 2;
	add.s32 	%r1990, %r1375, %r1988;
	ld.shared.u32 	%r2193, [%r1990];
$L__BB4_23:
	setp.ge.s32 	%p532, %r73, %r45;
	mov.pred 	%p604, 0;
	@%p532 bra 	$L__BB4_26;
	setp.ge.s32 	%p534, %r74, %r44;
	mov.pred 	%p604, -1;
	@%p534 bra 	$L__BB4_26;
	mad.lo.s32 	%r1991, %r2193, %r2193, -1;
	mul.lo.s32 	%r1992, %r2194, %r2194;
	or.b32  	%r1993, %r1992, 2;
	setp.le.s32 	%p604, %r1991, %r1993;
$L__BB4_26:
	selp.b32 	%r2184, %r2193, %r2194, %p604;
	selp.u32 	%r1994, 1, 0, %p604;
	add.s32 	%r80, %r73, %r1994;
	not.pred 	%p535, %p604;
	selp.u32 	%r1995, 1, 0, %p535;
	add.s32 	%r81, %r74, %r1995;
	@%p604 bra 	$L__BB4_28;
	shl.b32 	%r1996, %r81, 2;
	add.s32 	%r1998, %r1375, %r1996;
	ld.shared.u32 	%r2194, [%r1998];
	bra.uni 	$L__BB4_29;
$L__BB4_28:
	shl.b32 	%r1999, %r80, 2;
	add.s32 	%r2001, %r1375, %r1999;
	ld.shared.u32 	%r2193, [%r2001];
$L__BB4_29:
	setp.ge.s32 	%p537, %r80, %r45;
	mov.pred 	%p605, 0;
	@%p537 bra 	$L__BB4_32;
	setp.ge.s32 	%p539, %r81, %r44;
	mov.pred 	%p605, -1;
	@%p539 bra 	$L__BB4_32;
	mad.lo.s32 	%r2002, %r2193, %r2193, -1;
	mul.lo.s32 	%r2003, %r2194, %r2194;
	or.b32  	%r2004, %r2003, 2;
	setp.le.s32 	%p605, %r2002, %r2004;
$L__BB4_32:
	selp.b32 	%r2183, %r2193, %r2194, %p605;
	selp.u32 	%r2005, 1, 0, %p605;
	add.s32 	%r87, %r80, %r2005;
	not.pred 	%p540, %p605;
	selp.u32 	%r2006, 1, 0, %p540;
	add.s32 	%r88, %r81, %r2006;
	@%p605 bra 	$L__BB4_34;
	shl.b32 	%r2007, %r88, 2;
	add.s32 	%r2009, %r1375, %r2007;
	ld.shared.u32 	%r2194, [%r2009];
	bra.uni 	$L__BB4_35;
$L__BB4_34:
	shl.b32 	%r2010, %r87, 2;
	add.s32 	%r2012, %r1375, %r2010;
	ld.shared.u32 	%r2193, [%r2012];
$L__BB4_35:
	setp.ge.s32 	%p542, %r87, %r45;
	mov.pred 	%p606, 0;
	@%p542 bra 	$L__BB4_38;
	setp.ge.s32 	%p544, %r88, %r44;
	mov.pred 	%p606, -1;
	@%p544 bra 	$L__BB4_38;
	mad.lo.s32 	%r2013, %r2193, %r2193, -1;
	mul.lo.s32 	%r2014, %r2194, %r2194;
	or.b32  	%r2015, %r2014, 2;
	setp.le.s32 	%p606, %r2013, %r2015;
$L__BB4_38:
	selp.b32 	%r2182, %r2193, %r2194, %p606;
	selp.u32 	%r2016, 1, 0, %p606;
	add.s32 	%r94, %r87, %r2016;
	not.pred 	%p545, %p606;
	selp.u32 	%r2017, 1, 0, %p545;
	add.s32 	%r95, %r88, %r2017;
	@%p606 bra 	$L__BB4_40;
	shl.b32 	%r2018, %r95, 2;
	add.s32 	%r2020, %r1375, %r2018;
	ld.shared.u32 	%r2194, [%r2020];
	bra.uni 	$L__BB4_41;
$L__BB4_40:
	shl.b32 	%r2021, %r94, 2;
	add.s32 	%r2023, %r1375, %r2021;
	ld.shared.u32 	%r2193, [%r2023];
$L__BB4_41:
	setp.ge.s32 	%p547, %r94, %r45;
	mov.pred 	%p607, 0;
	@%p547 bra 	$L__BB4_44;
	setp.ge.s32 	%p549, %r95, %r44;
	mov.pred 	%p607, -1;
	@%p549 bra 	$L__BB4_44;
	mad.lo.s32 	%r2024, %r2193, %r2193, -1;
	mul.lo.s32 	%r2025, %r2194, %r2194;
	or.b32  	%r2026, %r2025, 2;
	setp.le.s32 	%p607, %r2024, %r2026;
$L__BB4_44:
	selp.b32 	%r2181, %r2193, %r2194, %p607;
	selp.u32 	%r2027, 1, 0, %p607;
	add.s32 	%r101, %r94, %r2027;
	not.pred 	%p550, %p607;
	selp.u32 	%r2028, 1, 0, %p550;
	add.s32 	%r102, %r95, %r2028;
	@%p607 bra 	$L__BB4_46;
	shl.b32 	%r2029, %r102, 2;
	add.s32 	%r2031, %r1375, %r2029;
	ld.shared.u32 	%r2194, [%r2031];
	bra.uni 	$L__BB4_47;
$L__BB4_46:
	shl.b32 	%r2032, %r101, 2;
	add.s32 	%r2034, %r1375, %r2032;
	ld.shared.u32 	%r2193, [%r2034];
$L__BB4_47:
	setp.ge.s32 	%p552, %r101, %r45;
	mov.pred 	%p608, 0;
	@%p552 bra 	$L__BB4_50;
	setp.ge.s32 	%p554, %r102, %r44;
	mov.pred 	%p608, -1;
	@%p554 bra 	$L__BB4_50;
	mad.lo.s32 	%r2035, %r2193, %r2193, -1;
	mul.lo.s32 	%r2036, %r2194, %r2194;
	or.b32  	%r2037, %r2036, 2;
	setp.le.s32 	%p608, %r2035, %r2037;
$L__BB4_50:
	selp.b32 	%r2180, %r2193, %r2194, %p608;
	selp.u32 	%r2038, 1, 0, %p608;
	add.s32 	%r108, %r101, %r2038;
	not.pred 	%p555, %p608;
	selp.u32 	%r2039, 1, 0, %p555;
	add.s32 	%r109, %r102, %r2039;
	@%p608 bra 	$L__BB4_52;
	shl.b32 	%r2040, %r109, 2;
	add.s32 	%r2042, %r1375, %r2040;
	ld.shared.u32 	%r2194, [%r2042];
	bra.uni 	$L__BB4_53;
$L__BB4_52:
	shl.b32 	%r2043, %r108, 2;
	add.s32 	%r2045, %r1375, %r2043;
	ld.shared.u32 	%r2193, [%r2045];
$L__BB4_53:
	setp.ge.s32 	%p557, %r108, %r45;
	mov.pred 	%p609, 0;
	@%p557 bra 	$L__BB4_56;
	setp.ge.s32 	%p559, %r109, %r44;
	mov.pred 	%p609, -1;
	@%p559 bra 	$L__BB4_56;
	mad.lo.s32 	%r2046, %r2193, %r2193, -1;
	mul.lo.s32 	%r2047, %r2194, %r2194;
	or.b32  	%r2048, %r2047, 2;
	setp.le.s32 	%p609, %r2046, %r2048;
$L__BB4_56:
	selp.b32 	%r2179, %r2193, %r2194, %p609;
	selp.u32 	%r2049, 1, 0, %p609;
	add.s32 	%r115, %r108, %r2049;
	not.pred 	%p560, %p609;
	selp.u32 	%r2050, 1, 0, %p560;
	add.s32 	%r116, %r109, %r2050;
	@%p609 bra 	$L__BB4_58;
	shl.b32 	%r2051, %r116, 2;
	add.s32 	%r2053, %r1375, %r2051;
	ld.shared.u32 	%r2194, [%r2053];
	bra.uni 	$L__BB4_59;
$L__BB4_58:
	shl.b32 	%r2054, %r115, 2;
	add.s32 	%r2056, %r1375, %r2054;
	ld.shared.u32 	%r2193, [%r2056];
$L__BB4_59:
	setp.ge.s32 	%p562, %r115, %r45;
	mov.pred 	%p610, 0;
	@%p562 bra 	$L__BB4_62;
	setp.ge.s32 	%p564, %r116, %r44;
	mov.pred 	%p610, -1;
	@%p564 bra 	$L__BB4_62;
	mad.lo.s32 	%r2057, %r2193, %r2193, -1;
	mul.lo.s32 	%r2058, %r2194, %r2194;
	or.b32  	%r2059, %r2058, 2;
	setp.le.s32 	%p610, %r2057, %r2059;
$L__BB4_62:
	selp.b32 	%r2178, %r2193, %r2194, %p610;
	selp.u32 	%r2060, 1, 0, %p610;
	add.s32 	%r122, %r115, %r2060;
	not.pred 	%p565, %p610;
	selp.u32 	%r2061, 1, 0, %p565;
	add.s32 	%r123, %r116, %r2061;
	@%p610 bra 	$L__BB4_64;
	shl.b32 	%r2062, %r123, 2;
	add.s32 	%r2064, %r1375, %r2062;
	ld.shared.u32 	%r2194, [%r2064];
	bra.uni 	$L__BB4_65;
$L__BB4_64:
	shl.b32 	%r2065, %r122, 2;
	add.s32 	%r2067, %r1375, %r2065;
	ld.shared.u32 	%r2193, [%r2067];
$L__BB4_65:
	setp.ge.s32 	%p567, %r122, %r45;
	mov.pred 	%p611, 0;
	@%p567 bra 	$L__BB4_68;
	setp.ge.s32 	%p569, %r123, %r44;
	mov.pred 	%p611, -1;
	@%p569 bra 	$L__BB4_68;
	mad.lo.s32 	%r2068, %r2193, %r2193, -1;
	mul.lo.s32 	%r2069, %r2194, %r2194;
	or.b32  	%r2070, %r2069, 2;
	setp.le.s32 	%p611, %r2068, %r2070;
$L__BB4_68:
	selp.b32 	%r2177, %r2193, %r2194, %p611;
	selp.u32 	%r2071, 1, 0, %p611;
	add.s32 	%r129, %r122, %r2071;
	not.pred 	%p570, %p611;
	selp.u32 	%r2072, 1, 0, %p570;
	add.s32 	%r130, %r123, %r2072;
	@%p611 bra 	$L__BB4_70;
	shl.b32 	%r2073, %r130, 2;
	add.s32 	%r2075, %r1375, %r2073;
	ld.shared.u32 	%r2194, [%r2075];
	bra.uni 	$L__BB4_71;
$L__BB4_70:
	shl.b32 	%r2076, %r129, 2;
	add.s32 	%r2078, %r1375, %r2076;
	ld.shared.u32 	%r2193, [%r2078];
$L__BB4_71:
	setp.ge.s32 	%p572, %r129, %r45;
	mov.pred 	%p612, 0;
	@%p572 bra 	$L__BB4_74;
	setp.ge.s32 	%p574, %r130, %r44;
	mov.pred 	%p612, -1;
	@%p574 bra 	$L__BB4_74;
	mad.lo.s32 	%r2079, %r2193, %r2193, -1;
	mul.lo.s32 	%r2080, %r2194, %r2194;
	or.b32  	%r2081, %r2080, 2;
	setp.le.s32 	%p612, %r2079, %r2081;
$L__BB4_74:
	selp.b32 	%r2176, %r2193, %r2194, %p612;
	selp.u32 	%r2082, 1, 0, %p612;
	add.s32 	%r136, %r129, %r2082;
	not.pred 	%p575, %p612;
	selp.u32 	%r2083, 1, 0, %p575;
	add.s32 	%r137, %r130, %r2083;
	@%p612 bra 	$L__BB4_76;
	shl.b32 	%r2084, %r137, 2;
	add.s32 	%r2086, %r1375, %r2084;
	ld.shared.u32 	%r2194, [%r2086];
	bra.uni 	$L__BB4_77;
$L__BB4_76:
	shl.b32 	%r2087, %r136, 2;
	add.s32 	%r2089, %r1375, %r2087;
	ld.shared.u32 	%r2193, [%r2089];
$L__BB4_77:
	setp.ge.s32 	%p577, %r136, %r45;
	mov.pred 	%p613, 0;
	@%p577 bra 	$L__BB4_80;
	setp.ge.s32 	%p579, %r137, %r44;
	mov.pred 	%p613, -1;
	@%p579 bra 	$L__BB4_80;
	mad.lo.s32 	%r2090, %r2193, %r2193, -1;
	mul.lo.s32 	%r2091, %r2194, %r2194;
	or.b32  	%r2092, %r2091, 2;
	setp.le.s32 	%p613, %r2090, %r2092;
$L__BB4_80:
	selp.b32 	%r2175, %r2193, %r2194, %p613;
	selp.u32 	%r2093, 1, 0, %p613;
	add.s32 	%r143, %r136, %r2093;
	not.pred 	%p580, %p613;
	selp.u32 	%r2094, 1, 0, %p580;
	add.s32 	%r144, %r137, %r2094;
	@%p613 bra 	$L__BB4_82;
	shl.b32 	%r2095, %r144, 2;
	add.s32 	%r2097, %r1375, %r2095;
	ld.shared.u32 	%r2194, [%r2097];
	bra.uni 	$L__BB4_83;
$L__BB4_82:
	shl.b32 	%r2098, %r143, 2;
	add.s32 	%r2100, %r1375, %r2098;
	ld.shared.u32 	%r2193, [%r2100];
$L__BB4_83:
	setp.ge.s32 	%p582, %r143, %r45;
	mov.pred 	%p614, 0;
	@%p582 bra 	$L__BB4_86;
	setp.ge.s32 	%p584, %r144, %r44;
	mov.pred 	%p614, -1;
	@%p584 bra 	$L__BB4_86;
	mad.lo.s32 	%r2101, %r2193, %r2193, -1;
	mul.lo.s32 	%r2102, %r2194, %r2194;
	or.b32  	%r2103, %r2102, 2;
	setp.le.s32 	%p614, %r2101, %r2103;
$L__BB4_86:
	selp.b32 	%r2174, %r2193, %r2194, %p614;
	selp.u32 	%r2104, 1, 0, %p614;
	add.s32 	%r150, %r143, %r2104;
	not.pred 	%p585, %p614;
	selp.u32 	%r2105, 1, 0, %p585;
	add.s32 	%r151, %r144, %r2105;
	@%p614 bra 	$L__BB4_88;
	shl.b32 	%r2106, %r151, 2;
	add.s32 	%r2108, %r1375, %r2106;
	ld.shared.u32 	%r2194, [%r2108];
	bra.uni 	$L__BB4_89;
$L__BB4_88:
	shl.b32 	%r2109, %r150, 2;
	add.s32 	%r2111, %r1375, %r2109;
	ld.shared.u32 	%r2193, [%r2111];
$L__BB4_89:
	setp.ge.s32 	%p587, %r150, %r45;
	mov.pred 	%p615, 0;
	@%p587 bra 	$L__BB4_92;
	setp.ge.s32 	%p589, %r151, %r44;
	mov.pred 	%p615, -1;
	@%p589 bra 	$L__BB4_92;
	mad.lo.s32 	%r2112, %r2193, %r2193, -1;
	mul.lo.s32 	%r2113, %r2194, %r2194;
	or.b32  	%r2114, %r2113, 2;
	setp.le.s32 	%p615, %r2112, %r2114;
$L__BB4_92:
	selp.b32 	%r2173, %r2193, %r2194, %p615;
	selp.u32 	%r2115, 1, 0, %p615;
	add.s32 	%r157, %r150, %r2115;
	not.pred 	%p590, %p615;
	selp.u32 	%r2116, 1, 0, %p590;
	add.s32 	%r158, %r151, %r2116;
	@%p615 bra 	$L__BB4_94;
	shl.b32 	%r2117, %r158, 2;
	add.s32 	%r2119, %r1375, %r2117;
	ld.shared.u32 	%r2194, [%r2119];
	bra.uni 	$L__BB4_95;
$L__BB4_94:
	shl.b32 	%r2120, %r157, 2;
	add.s32 	%r2122, %r1375, %r2120;
	ld.shared.u32 	%r2193, [%r2122];
$L__BB4_95:
	setp.ge.s32 	%p592, %r157, %r45;
	mov.pred 	%p616, 0;
	@%p592 bra 	$L__BB4_98;
	setp.ge.s32 	%p594, %r158, %r44;
	mov.pred 	%p616, -1;
	@%p594 bra 	$L__BB4_98;
	mad.lo.s32 	%r2123, %r2193, %r2193, -1;
	mul.lo.s32 	%r2124, %r2194, %r2194;
	or.b32  	%r2125, %r2124, 2;
	setp.le.s32 	%p616, %r2123, %r2125;
$L__BB4_98:
	selp.b32 	%r2172, %r2193, %r2194, %p616;
	selp.u32 	%r2126, 1, 0, %p616;
	add.s32 	%r164, %r157, %r2126;
	not.pred 	%p595, %p616;
	selp.u32 	%r2127, 1, 0, %p595;
	add.s32 	%r165, %r158, %r2127;
	@%p616 bra 	$L__BB4_100;
	shl.b32 	%r2128, %r165, 2;
	add.s32 	%r2130, %r1375, %r2128;
	ld.shared.u32 	%r2194, [%r2130];
	bra.uni 	$L__BB4_101;
$L__BB4_100:
	shl.b32 	%r2131, %r164, 2;
	add.s32 	%r2133, %r1375, %r2131;
	ld.shared.u32 	%r2193, [%r2133];
$L__BB4_101:
	setp.ge.s32 	%p596, %r164, %r45;
	mov.u32 	%r2224, %r2194;
	@%p596 bra 	$L__BB4_104;
	setp.ge.s32 	%p597, %r165, %r44;
	mov.u32 	%r2224, %r2193;
	@%p597 bra 	$L__BB4_104;
	mad.lo.s32 	%r2134, %r2193, %r2193, -1;
	mul.lo.s32 	%r2135, %r2194, %r2194;
	or.b32  	%r2136, %r2135, 2;
	setp.gt.s32 	%p598, %r2134, %r2136;
	selp.b32 	%r2224, %r2194, %r2193, %p598;
$L__BB4_104:
	shl.b32 	%r2188, %r41, 1;
	setp.lt.u32 	%p599, %r41, 129;
	@%p599 bra 	$L__BB4_2;
	ld.param.s8 	%rs3, [_ZN3cub18CUB_300001_SM_10006detail10merge_sort30DeviceMergeSortBlockSortKernelINS2_10policy_hubIN6thrust24THRUST_300001_SM_1000_NS6detail15normal_iteratorINS6_10device_ptrIiEEEEE9Policy600ESB_PNS0_8NullTypeESB_SF_m17IntegerComparatoriSE_EEvbT0_T1_T2_T3_T4_PT6_PT7_T5_NS1_7vsmem_tE_param_0];
	bar.sync 	0;
	setp.eq.s16 	%p600, %rs3, 0;
	@%p600 bra 	$L__BB4_107;
	st.shared.u32 	[%r5], %r2187;
	st.shared.u32 	[%r5+4], %r2186;
	st.shared.u32 	[%r5+8], %r2185;
	st.shared.u32 	[%r5+12], %r2184;
	st.shared.u32 	[%r5+16], %r2183;
	st.shared.u32 	[%r5+20], %r2182;
	st.shared.u32 	[%r5+24], %r2181;
	st.shared.u32 	[%r5+28], %r2180;
	st.shared.u32 	[%r5+32], %r2179;
	st.shared.u32 	[%r5+36], %r2178;
	st.shared.u32 	[%r5+40], %r2177;
	st.shared.u32 	[%r5+44], %r2176;
	st.shared.u32 	[%r5+48], %r2175;
	st.shared.u32 	[%r5+52], %r2174;
	st.shared.u32 	[%r5+56], %r2173;
	st.shared.u32 	[%r5+60], %r2172;
	st.shared.u32 	[%r5+64], %r2224;
	bar.warp.sync 	-1;
	ld.shared.u32 	%r2137, [%r4];
	ld.shared.u32 	%r2138, [%r4+128];
	ld.shared.u32 	%r2139, [%r4+256];
	ld.shared.u32 	%r2140, [%r4+384];
	ld.shared.u32 	%r2141, [%r4+512];
	ld.shared.u32 	%r2142, [%r4+640];
	ld.shared.u32 	%r2143, [%r4+768];
	ld.shared.u32 	%r2144, [%r4+896];
	ld.shared.u32 	%r2145, [%r4+1024];
	ld.shared.u32 	%r2146, [%r4+1152];
	ld.shared.u32 	%r2147, [%r4+1280];
	ld.shared.u32 	%r2148, [%r4+1408];
	ld.shared.u32 	%r2149, [%r4+1536];
	ld.shared.u32 	%r2150, [%r4+1664];
	ld.shared.u32 	%r2151, [%r4+1792];
	ld.shared.u32 	%r2152, [%r4+1920];
	ld.shared.u32 	%r2153, [%r4+2048];
	cvt.u64.u32 	%rd160, %r3;
	cvt.u64.u32 	%rd161, %r2;
	add.s64 	%rd162, %rd4, %rd161;
	add.s64 	%rd163, %rd162, %rd160;
	shl.b64 	%rd164, %rd163, 2;
	add.s64 	%rd165, %rd3, %rd164;
	st.global.u32 	[%rd165], %r2137;
	st.global.u32 	[%rd165+128], %r2138;
	st.global.u32 	[%rd165+256], %r2139;
	st.global.u32 	[%rd165+384], %r2140;
	st.global.u32 	[%rd165+512], %r2141;
	st.global.u32 	[%rd165+640], %r2142;
	st.global.u32 	[%rd165+768], %r2143;
	st.global.u32 	[%rd165+896], %r2144;
	st.global.u32 	[%rd165+1024], %r2145;
	st.global.u32 	[%rd165+1152], %r2146;
	st.global.u32 	[%rd165+1280], %r2147;
	st.global.u32 	[%rd165+1408], %r2148;
	st.global.u32 	[%rd165+1536], %r2149;
	st.global.u32 	[%rd165+1664], %r2150;
	st.global.u32 	[%rd165+1792], %r2151;
	st.global.u32 	[%rd165+1920], %r2152;
	st.global.u32 	[%rd165+2048], %r2153;
	bra.uni 	$L__BB4_351;
$L__BB4_107:
	st.shared.u32 	[%r5], %r2187;
	st.shared.u32 	[%r5+4], %r2186;
	st.shared.u32 	[%r5+8], %r2185;
	st.shared.u32 	[%r5+12], %r2184;
	st.shared.u32 	[%r5+16], %r2183;
	st.shared.u32 	[%r5+20], %r2182;
	st.shared.u32 	[%r5+24], %r2181;
	st.shared.u32 	[%r5+28], %r2180;
	st.shared.u32 	[%r5+32], %r2179;
	st.shared.u32 	[%r5+36], %r2178;
	st.shared.u32 	[%r5+40], %r2177;
	st.shared.u32 	[%r5+44], %r2176;
	st.shared.u32 	[%r5+48], %r2175;
	st.shared.u32 	[%r5+52], %r2174;
	st.shared.u32 	[%r5+56], %r2173;
	st.shared.u32 	[%r5+60], %r2172;
	st.shared.u32 	[%r5+64], %r2224;
	bar.warp.sync 	-1;
	ld.shared.u32 	%r2154, [%r4];
	ld.shared.u32 	%r2155, [%r4+128];
	ld.shared.u32 	%r2156, [%r4+256];
	ld.shared.u32 	%r2157, [%r4+384];
	ld.shared.u32 	%r2158, [%r4+512];
	ld.shared.u32 	%r2159, [%r4+640];
	ld.shared.u32 	%r2160, [%r4+768];
	ld.shared.u32 	%r2161, [%r4+896];
	ld.shared.u32 	%r2162, [%r4+1024];
	ld.shared.u32 	%r2163, [%r4+1152];
	ld.shared.u32 	%r2164, [%r4+1280];
	ld.shared.u32 	%r2165, [%r4+1408];
	ld.shared.u32 	%r2166, [%r4+1536];
	ld.shared.u32 	%r2167, [%r4+1664];
	ld.shared.u32 	%r2168, [%r4+1792];
	ld.shared.u32 	%r2169, [%r4+1920];
	ld.shared.u32 	%r2170, [%r4+2048];
	add.s64 	%rd167, %rd1, %rd158;
	st.global.u32 	[%rd167], %r2154;
	st.global.u32 	[%rd167+128], %r2155;
	st.global.u32 	[%rd167+256], %r2156;
	st.global.u32 	[%rd167+384], %r2157;
	st.global.u32 	[%rd167+512], %r2158;
	st.global.u32 	[%rd167+640], %r2159;
	st.global.u32 	[%rd167+768], %r2160;
	st.global.u32 	[%rd167+896], %r2161;
	st.global.u32 	[%rd167+1024], %r2162;
	st.global.u32 	[%rd167+1152], %r2163;
	st.global.u32 	[%rd167+1280], %r2164;
	st.global.u32 	[%rd167+1408], %r2165;
	st.global.u32 	[%rd167+1536], %r2166;
	st.global.u32 	[%rd167+1664], %r2167;
	st.global.u32 	[%rd167+1792], %r2168;
	st.global.u32 	[%rd167+1920], %r2169;
	st.global.u32 	[%rd167+2048], %r2170;
	bra.uni 	$L__BB4_351;
$L__BB4_108:
	cvt.u32.u64 	%r514, %rd4;
	cvt.u32.u64 	%r515, %rd7;
	sub.s32 	%r516, %r515, %r514;
	min.s32 	%r173, %r516, 4352;
	// begin inline asm
	griddepcontrol.wait;
	// end inline asm
	shl.b64 	%rd14, %rd4, 2;
	add.s64 	%rd15, %rd2, %rd14;
	mov.u32 	%r174, %tid.x;
	ld.global.u32 	%r2241, [%rd15];
	and.b32  	%r517, %r174, 31;
	and.b32  	%r518, %r174, 992;
	mul.lo.s32 	%r519, %r518, 17;
	or.b32  	%r176, %r519, %r517;
	setp.ge.s32 	%p66, %r176, %r173;
	mov.u32 	%r2225, %r2241;
	@%p66 bra 	$L__BB4_110;
	cvt.u64.u32 	%rd16, %r176;
	add.s64 	%rd17, %rd4, %rd16;
	shl.b64 	%rd18, %rd17, 2;
	add.s64 	%rd19, %rd2, %rd18;
	ld.global.u32 	%r2225, [%rd19];
$L__BB4_110:
	add.s32 	%r179, %r176, 32;
	setp.ge.s32 	%p67, %r179, %r173;
	mov.u32 	%r2226, %r2241;
	@%p67 bra 	$L__BB4_112;
	cvt.u64.u32 	%rd20, %r176;
	add.s64 	%rd21, %rd4, %rd20;
	shl.b64 	%rd22, %rd21, 2;
	add.s64 	%rd23, %rd2, %rd22;
	ld.global.u32 	%r2226, [%rd23+128];
$L__BB4_112:
	add.s32 	%r182, %r176, 64;
	setp.ge.s32 	%p68, %r182, %r173;
	mov.u32 	%r2227, %r2241;
	@%p68 bra 	$L__BB4_114;
	cvt.u64.u32 	%rd24, %r176;
	add.s64 	%rd25, %rd4, %rd24;
	shl.b64 	%rd26, %rd25, 2;
	add.s64 	%rd27, %rd2, %rd26;
	ld.global.u32 	%r2227, [%rd27+256];
$L__BB4_114:
	add.s32 	%r520, %r176, 96;
	setp.ge.s32 	%p69, %r520, %r173;
	mov.u32 	%r2228, %r2241;
	@%p69 bra 	$L__BB4_116;
	cvt.u64.u32 	%rd28, %r176;
	add.s64 	%rd29, %rd4, %rd28;
	shl.b64 	%rd30, %rd29, 2;
	add.s64 	%rd31, %rd2, %rd30;
	ld.global.u32 	%r2228, [%rd31+384];
$L__BB4_116:
	add.s32 	%r521, %r176, 128;
	setp.ge.s32 	%p70, %r521, %r173;
	mov.u32 	%r2229, %r2241;
	@%p70 bra 	$L__BB4_118;
	cvt.u64.u32 	%rd32, %r176;
	add.s64 	%rd33, %rd4, %rd32;
	shl.b64 	%rd34, %rd33, 2;
	add.s64 	%rd35, %rd2, %rd34;
	ld.global.u32 	%r2229, [%rd35+512];
$L__BB4_118:
	add.s32 	%r189, %r176, 160;
	setp.ge.s32 	%p71, %r189, %r173;
	mov.u32 	%r2230, %r2241;
	@%p71 bra 	$L__BB4_120;
	cvt.u64.u32 	%rd36, %r176;
	add.s64 	%rd37, %rd4, %rd36;
	shl.b64 	%rd38, %rd37, 2;
	add.s64 	%rd39, %rd2, %rd38;
	ld.global.u32 	%r2230, [%rd39+640];
$L__BB4_120:
	add.s32 	%r522, %r176, 192;
	setp.ge.s32 	%p72, %r522, %r173;
	mov.u32 	%r2231, %r2241;
	@%p72 bra 	$L__BB4_122;
	cvt.u64.u32 	%rd40, %r176;
	add.s64 	%rd41, %rd4, %rd40;
	shl.b64 	%rd42, %rd41, 2;
	add.s64 	%rd43, %rd2, %rd42;
	ld.global.u32 	%r2231, [%rd43+768];
$L__BB4_122:
	add.s32 	%r194, %r176, 224;
	setp.ge.s32 	%p73, %r194, %r173;
	mov.u32 	%r2232, %r2241;
	@%p73 bra 	$L__BB4_124;
	cvt.u64.u32 	%rd44, %r176;
	add.s64 	%rd45, %rd4, %rd44;
	shl.b64 	%rd46, %rd45, 2;
	add.s64 	%rd47, %rd2, %rd46;
	ld.global.u32 	%r2232, [%rd47+896];
$L__BB4_124:
	add.s32 	%r197, %r176, 256;
	setp.ge.s32 	%p74, %r197, %r173;
	mov.u32 	%r2233, %r2241;
	@%p74 bra 	$L__BB4_126;
	cvt.u64.u32 	%rd48, %r176;
	add.s64 	%rd49, %rd4, %rd48;
	shl.b64 	%rd50, %rd49, 2;
	add.s64 	%rd51, %rd2, %rd50;
	ld.global.u32 	%r2233, [%rd51+1024];
$L__BB4_126:
	add.s32 	%r200, %r176, 288;
	setp.ge.s32 	%p75, %r200, %r173;
	mov.u32 	%r2234, %r2241;
	@%p75 bra 	$L__BB4_128;
	cvt.u64.u32 	%rd52, %r176;
	add.s64 	%rd53, %rd4, %rd52;
	shl.b64 	%rd54, %rd53, 2;
	add.s64 	%rd55, %rd2, %rd54;
	ld.global.u32 	%r2234, [%rd55+1152];
$L__BB4_128:
	add.s32 	%r203, %r176, 320;
	setp.ge.s32 	%p76, %r203, %r173;
	mov.u32 	%r2235, %r2241;
	@%p76 bra 	$L__BB4_130;
	cvt.u64.u32 	%rd56, %r176;
	add.s64 	%rd57, %rd4, %rd56;
	shl.b64 	%rd58, %rd57, 2;
	add.s64 	%rd59, %rd2, %rd58;
	ld.global.u32 	%r2235, [%rd59+1280];
$L__BB4_130:
	add.s32 	%r206, %r176, 352;
	setp.ge.s32 	%p77, %r206, %r173;
	mov.u32 	%r2236, %r2241;
	@%p77 bra 	$L__BB4_132;
	cvt.u64.u32 	%rd60, %r176;
	add.s64 	%rd61, %rd4, %rd60;
	shl.b64 	%rd62, %rd61, 2;
	add.s64 	%rd63, %rd2, %rd62;
	ld.global.u32 	%r2236, [%rd63+1408];
$L__BB4_132:
	add.s32 	%r209, %r176, 384;
	setp.ge.s32 	%p78, %r209, %r173;
	mov.u32 	%r2237, %r2241;
	@%p78 bra 	$L__BB4_134;
	cvt.u64.u32 	%rd64, %r176;
	add.s64 	%rd65, %rd4, %rd64;
	shl.b64 	%rd66, %rd65, 2;
	add.s64 	%rd67, %rd2, %rd66;
	ld.global.u32 	%r2237, [%rd67+1536];
$L__BB4_134:
	add.s32 	%r212, %r176, 416;
	setp.ge.s32 	%p79, %r212, %r173;
	mov.u32 	%r2238, %r2241;
	@%p79 bra 	$L__BB4_136;
	cvt.u64.u32 	%rd68, %r176;
	add.s64 	%rd69, %rd4, %rd68;
	shl.b64 	%rd70, %rd69, 2;
	add.s64 	%rd71, %rd2, %rd70;
	ld.global.u32 	%r2238, [%rd71+1664];
$L__BB4_136:
	add.s32 	%r215, %r176, 448;
	setp.ge.s32 	%p80, %r215, %r173;
	mov.u32 	%r2239, %r2241;
	@%p80 bra 	$L__BB4_138;
	cvt.u64.u32 	%rd72, %r176;
	add.s64 	%rd73, %rd4, %rd72;
	shl.b64 	%rd74, %rd73, 2;
	add.s64 	%rd75, %rd2, %rd74;
	ld.global.u32 	%r2239, [%rd75+1792];
$L__BB4_138:
	add.s32 	%r523, %r176, 480;
	setp.ge.s32 	%p81, %r523, %r173;
	mov.u32 	%r2240, %r2241;
	@%p81 bra 	$L__BB4_140;
	cvt.u64.u32 	%rd76, %r176;
	add.s64 	%rd77, %rd4, %rd76;
	shl.b64 	%rd78, %rd77, 2;
	add.s64 	%rd79, %rd2, %rd78;
	ld.global.u32 	%r2240, [%rd79+1920];
$L__BB4_140:
	add.s32 	%r220, %r176, 512;
	setp.ge.s32 	%p82, %r220, %r173;
	@%p82 bra 	$L__BB4_142;
	cvt.u64.u32 	%rd80, %r176;
	add.s64 	%rd81, %rd4, %rd80;
	shl.b64 	%rd82, %rd81, 2;
	add.s64 	%rd83, %rd2, %rd82;
	ld.global.u32 	%r2241, [%rd83+2048];
$L__BB4_142:
	// begin inline asm
	mov.u32 %r524, %laneid;
	// end inline asm
	shr.u32 	%r525, %r174, 5;
	mad.lo.s32 	%r526, %r525, 544, %r524;
	shl.b32 	%r527, %r526, 2;
	mov.u32 	%r528, _ZZN3cub18CUB_300001_SM_10006detail10merge_sort30DeviceMergeSortBlockSortKernelINS2_10policy_hubIN6thrust24THRUST_300001_SM_1000_NS6detail15normal_iteratorINS6_10device_ptrIiEEEEE9Policy600ESB_PNS0_8NullTypeESB_SF_m17IntegerComparatoriSE_EEvbT0_T1_T2_T3_T4_PT6_PT7_T5_NS1_7vsmem_tEE19static_temp_storage;
	add.s32 	%r223, %r528, %r527;
	st.shared.u32 	[%r223], %r2225;
	st.shared.u32 	[%r223+128], %r2226;
	st.shared.u32 	[%r223+256], %r2227;
	st.shared.u32 	[%r223+384], %r2228;
	st.shared.u32 	[%r223+512], %r2229;
	st.shared.u32 	[%r223+640], %r2230;
	st.shared.u32 	[%r223+768], %r2231;
	st.shared.u32 	[%r223+896], %r2232;
	st.shared.u32 	[%r223+1024], %r2233;
	st.shared.u32 	[%r223+1152], %r2234;
	st.shared.u32 	[%r223+1280], %r2235;
	st.shared.u32 	[%r223+1408], %r2236;
	st.shared.u32 	[%r223+1536], %r2237;
	st.shared.u32 	[%r223+1664], %r2238;
	st.shared.u32 	[%r223+1792], %r2239;
	st.shared.u32 	[%r223+1920], %r2240;
	st.shared.u32 	[%r223+2048], %r2241;
	bar.warp.sync 	-1;
	shl.b32 	%r529, %r524, 4;
	add.s32 	%r530, %r526, %r529;
	shl.b32 	%r531, %r530, 2;
	add.s32 	%r224, %r528, %r531;
	ld.shared.u32 	%r2305, [%r224];
	ld.shared.u32 	%r226, [%r224+4];
	ld.shared.u32 	%r227, [%r224+8];
	ld.shared.u32 	%r228, [%r224+12];
	ld.shared.u32 	%r229, [%r224+16];
	ld.shared.u32 	%r230, [%r224+20];
	ld.shared.u32 	%r231, [%r224+24];
	ld.shared.u32 	%r232, [%r224+28];
	ld.shared.u32 	%r233, [%r224+32];
	ld.shared.u32 	%r234, [%r224+36];
	ld.shared.u32 	%r235, [%r224+40];
	ld.shared.u32 	%r236, [%r224+44];
	ld.shared.u32 	%r237, [%r224+48];
	ld.shared.u32 	%r238, [%r224+52];
	ld.shared.u32 	%r239, [%r224+56];
	ld.shared.u32 	%r240, [%r224+60];
	ld.shared.u32 	%r241, [%r224+64];
	bar.sync 	0;
	// begin inline asm
	griddepcontrol.launch_dependents;
	// end inline asm
	mul.lo.s32 	%r242, %r174, 17;
	add.s32 	%r532, %r242, 1;
	setp.ge.u32 	%p83, %r532, %r173;
	mov.u32 	%r2287, %r2305;
	mov.u32 	%r2244, %r2305;
	@%p83 bra 	$L__BB4_144;
	mad.lo.s32 	%r533, %r2305, %r2305, -1;
	mul.lo.s32 	%r534, %r226, %r226;
	or.b32  	%r535, %r534, 2;
	setp.gt.s32 	%p84, %r533, %r535;
	selp.b32 	%r2244, %r2305, %r226, %p84;
	mov.u32 	%r2287, %r226;
$L__BB4_144:
	add.s32 	%r536, %r242, 2;
	setp.ge.u32 	%p85, %r536, %r173;
	mov.u32 	%r2246, %r2244;
	@%p85 bra 	$L__BB4_146;
	mad.lo.s32 	%r537, %r2244, %r2244, -1;
	mul.lo.s32 	%r538, %r227, %r227;
	or.b32  	%r539, %r538, 2;
	setp.gt.s32 	%p86, %r537, %r539;
	selp.b32 	%r2246, %r2244, %r227, %p86;
	mov.u32 	%r2244, %r227;
$L__BB4_146:
	add.s32 	%r540, %r242, 3;
	setp.ge.u32 	%p87, %r540, %r173;
	mov.u32 	%r2248, %r2246;
	@%p87 bra 	$L__BB4_148;
	mad.lo.s32 	%r541, %r2246, %r2246, -1;
	mul.lo.s32 	%r542, %r228, %r228;
	or.b32  	%r543, %r542, 2;
	setp.gt.s32 	%p88, %r541, %r543;
	selp.b32 	%r2248, %r2246, %r228, %p88;
	mov.u32 	%r2246, %r228;
$L__BB4_148:
	add.s32 	%r544, %r242, 4;
	setp.ge.u32 	%p89, %r544, %r173;
	mov.u32 	%r2250, %r2248;
	@%p89 bra 	$L__BB4_150;
	mad.lo.s32 	%r545, %r2248, %r2248, -1;
	mul.lo.s32 	%r546, %r229, %r229;
	or.b32  	%r547, %r546, 2;
	setp.gt.s32 	%p90, %r545, %r547;
	selp.b32 	%r2250, %r2248, %r229, %p90;
	mov.u32 	%r2248, %r229;
$L__BB4_150:
	add.s32 	%r548, %r242, 5;
	setp.ge.u32 	%p91, %r548, %r173;
	mov.u32 	%r2252, %r2250;
	@%p91 bra 	$L__BB4_152;
	mad.lo.s32 	%r549, %r2250, %r2250, -1;
	mul.lo.s32 	%r550, %r230, %r230;
	or.b32  	%r551, %r550, 2;
	setp.gt.s32 	%p92, %r549, %r551;
	selp.b32 	%r2252, %r2250, %r230, %p92;
	mov.u32 	%r2250, %r230;
$L__BB4_152:
	add.s32 	%r552, %r242, 6;
	setp.ge.u32 	%p93, %r552, %r173;
	mov.u32 	%r2254, %r2252;
	@%p93 bra 	$L__BB4_154;
	mad.lo.s32 	%r553, %r2252, %r2252, -1;
	mul.lo.s32 	%r554, %r231, %r231;
	or.b32  	%r555, %r554, 2;
	setp.gt.s32 	%p94, %r553, %r555;
	selp.b32 	%r2254, %r2252, %r231, %p94;
	mov.u32 	%r2252, %r231;
$L__BB4_154:
	add.s32 	%r556, %r242, 7;
	setp.ge.u32 	%p95, %r556, %r173;
	mov.u32 	%r2256, %r2254;
	@%p95 bra 	$L__BB4_156;
	mad.lo.s32 	%r557, %r2254, %r2254, -1;
	mul.lo.s32 	%r558, %r232, %r232;
	or.b32  	%r559, %r558, 2;
	setp.gt.s32 	%p96, %r557, %r559;
	selp.b32 	%r2256, %r2254, %r232, %p96;
	mov.u32 	%r2254, %r232;
$L__BB4_156:
	add.s32 	%r560, %r242, 8;
	setp.ge.u32 	%p97, %r560, %r173;
	mov.u32 	%r2258, %r2256;
	@%p97 bra 	$L__BB4_158;
	mad.lo.s32 	%r561, %r2256, %r2256, -1;
	mul.lo.s32 	%r562, %r233, %r233;
	or.b32  	%r563, %r562, 2;
	setp.gt.s32 	%p98, %r561, %r563;
	selp.b32 	%r2258, %r2256, %r233, %p98;
	mov.u32 	%r2256, %r233;
$L__BB4_158:
	add.s32 	%r564, %r242, 9;
	setp.ge.u32 	%p99, %r564, %r173;
	mov.u32 	%r2260, %r2258;
	@%p99 bra 	$L__BB4_160;
	mad.lo.s32 	%r565, %r2258, %r2258, -1;
	mul.lo.s32 	%r566, %r234, %r234;
	or.b32  	%r567, %r566, 2;
	setp.gt.s32 	%p100, %r565, %r567;
	selp.b32 	%r2260, %r2258, %r234, %p100;
	mov.u32 	%r2258, %r234;
$L__BB4_160:
	add.s32 	%r568, %r242, 10;
	setp.ge.u32 	%p101, %r568, %r173;
	mov.u32 	%r2262, %r2260;
	@%p101 bra 	$L__BB4_162;
	mad.lo.s32 	%r569, %r2260, %r2260, -1;
	mul.lo.s32 	%r570, %r235, %r235;
	or.b32  	%r571, %r570, 2;
	setp.gt.s32 	%p102, %r569, %r571;
	selp.b32 	%r2262, %r2260, %r235, %p102;
	mov.u32 	%r2260, %r235;
$L__BB4_162:
	add.s32 	%r572, %r242, 11;
	setp.ge.u32 	%p103, %r572, %r173;
	mov.u32 	%r2264, %r2262;
	@%p103 bra 	$L__BB4_164;
	mad.lo.s32 	%r573, %r2262, %r2262, -1;
	mul.lo.s32 	%r574, %r236, %r236;
	or.b32  	%r575, %r574, 2;
	setp.gt.s32 	%p104, %r573, %r575;
	selp.b32 	%r2264, %r2262, %r236, %p104;
	mov.u32 	%r2262, %r236;
$L__BB4_164:
	add.s32 	%r576, %r242, 12;
	setp.ge.u32 	%p105, %r576, %r173;
	mov.u32 	%r2266, %r2264;
	@%p105 bra 	$L__BB4_166;
	mad.lo.s32 	%r577, %r2264, %r2264, -1;
	mul.lo.s32 	%r578, %r237, %r237;
	or.b32  	%r579, %r578, 2;
	setp.gt.s32 	%p106, %r577, %r579;
	selp.b32 	%r2266, %r2264, %r237, %p106;
	mov.u32 	%r2264, %r237;
$L__BB4_166:
	add.s32 	%r580, %r242, 13;
	setp.ge.u32 	%p107, %r580, %r173;
	mov.u32 	%r2268, %r2266;
	@%p107 bra 	$L__BB4_168;
	mad.lo.s32 	%r581, %r2266, %r2266, -1;
	mul.lo.s32 	%r582, %r238, %r238;
	or.b32  	%r583, %r582, 2;
	setp.gt.s32 	%p108, %r581, %r583;
	selp.b32 	%r2268, %r2266, %r238, %p108;
	mov.u32 	%r2266, %r238;
$L__BB4_168:
	add.s32 	%r584, %r242, 14;
	setp.ge.u32 	%p109, %r584, %r173;
	mov.u32 	%r2270, %r2268;
	@%p109 bra 	$L__BB4_170;
	mad.lo.s32 	%r585, %r2268, %r2268, -1;
	mul.lo.s32 	%r586, %r239, %r239;
	or.b32  	%r587, %r586, 2;
	setp.gt.s32 	%p110, %r585, %r587;
	selp.b32 	%r2270, %r2268, %r239, %p110;
	mov.u32 	%r2268, %r239;
$L__BB4_170:
	add.s32 	%r588, %r242, 15;
	setp.ge.u32 	%p111, %r588, %r173;
	mov.u32 	%r2271, %r2270;
	@%p111 bra 	$L__BB4_172;
	mad.lo.s32 	%r589, %r2270, %r2270, -1;
	mul.lo.s32 	%r590, %r240, %r240;
	or.b32  	%r591, %r590, 2;
	setp.gt.s32 	%p112, %r589, %r591;
	selp.b32 	%r2271, %r2270, %r240, %p112;
	mov.u32 	%r2270, %r240;
$L__BB4_172:
	add.s32 	%r592, %r242, 16;
	setp.lt.u32 	%p113, %r592, %r173;
	selp.b32 	%r2342, %r241, %r2271, %p113;
	setp.ge.u32 	%p114, %r242, %r173;
	@%p114 bra 	$L__BB4_174;
	mad.lo.s32 	%r593, %r2287, %r2287, -1;
	mul.lo.s32 	%r594, %r2305, %r2305;
	or.b32  	%r595, %r594, 2;
	setp.gt.s32 	%p115, %r593, %r595;
	selp.b32 	%r596, %r2287, %r2305, %p115;
	selp.b32 	%r597, %r2305, %r2287, %p115;
	mad.lo.s32 	%r598, %r2246, %r2246, -1;
	mul.lo.s32 	%r599, %r2244, %r2244;
	or.b32  	%r600, %r599, 2;
	setp.gt.s32 	%p116, %r598, %r600;
	selp.b32 	%r601, %r2246, %r2244, %p116;
	selp.b32 	%r602, %r2244, %r2246, %p116;
	mad.lo.s32 	%r603, %r2250, %r2250, -1;
	mul.lo.s32 	%r604, %r2248, %r2248;
	or.b32  	%r605, %r604, 2;
	setp.gt.s32 	%p117, %r603, %r605;
	selp.b32 	%r606, %r2250, %r2248, %p117;
	selp.b32 	%r607, %r2248, %r2250, %p117;
	mad.lo.s32 	%r608, %r2254, %r2254, -1;
	mul.lo.s32 	%r609, %r2252, %r2252;
	or.b32  	%r610, %r609, 2;
	setp.gt.s32 	%p118, %r608, %r610;
	selp.b32 	%r611, %r2254, %r2252, %p118;
	selp.b32 	%r612, %r2252, %r2254, %p118;
	mad.lo.s32 	%r613, %r2258, %r2258, -1;
	mul.lo.s32 	%r614, %r2256, %r2256;
	or.b32  	%r615, %r614, 2;
	setp.gt.s32 	%p119, %r613, %r615;
	selp.b32 	%r616, %r2258, %r2256, %p119;
	selp.b32 	%r617, %r2256, %r2258, %p119;
	mad.lo.s32 	%r618, %r2262, %r2262, -1;
	mul.lo.s32 	%r619, %r2260, %r2260;
	or.b32  	%r620, %r619, 2;
	setp.gt.s32 	%p120, %r618, %r620;
	selp.b32 	%r621, %r2262, %r2260, %p120;
	selp.b32 	%r622, %r2260, %r2262, %p120;
	mad.lo.s32 	%r623, %r2266, %r2266, -1;
	mul.lo.s32 	%r624, %r2264, %r2264;
	or.b32  	%r625, %r624, 2;
	setp.gt.s32 	%p121, %r623, %r625;
	selp.b32 	%r626, %r2266, %r2264, %p121;
	selp.b32 	%r627, %r2264, %r2266, %p121;
	mad.lo.s32 	%r628, %r2270, %r2270, -1;
	mul.lo.s32 	%r629, %r2268, %r2268;
	or.b32  	%r630, %r629, 2;
	setp.gt.s32 	%p122, %r628, %r630;
	selp.b32 	%r631, %r2270, %r2268, %p122;
	selp.b32 	%r632, %r2268, %r2270, %p122;
	mad.lo.s32 	%r633, %r602, %r602, -1;
	mad.lo.s32 	%r634, %r596, %r596, 2;
	setp.gt.s32 	%p123, %r633, %r634;
	selp.b32 	%r635, %r602, %r596, %p123;
	selp.b32 	%r636, %r596, %r602, %p123;
	mad.lo.s32 	%r637, %r607, %r607, -1;
	mad.lo.s32 	%r638, %r601, %r601, 2;
	setp.gt.s32 	%p124, %r637, %r638;
	selp.b32 	%r639, %r607, %r601, %p124;
	selp.b32 	%r640, %r601, %r607, %p124;
	mad.lo.s32 	%r641, %r612, %r612, -1;
	mad.lo.s32 	%r642, %r606, %r606, 2;
	setp.gt.s32 	%p125, %r641, %r642;
	selp.b32 	%r643, %r612, %r606, %p125;
	selp.b32 	%r644, %r606, %r612, %p125;
	mad.lo.s32 	%r645, %r617, %r617, -1;
	mad.lo.s32 	%r646, %r611, %r611, 2;
	setp.gt.s32 	%p126, %r645, %r646;
	selp.b32 	%r647, %r617, %r611, %p126;
	selp.b32 	%r648, %r611, %r617, %p126;
	mad.lo.s32 	%r649, %r622, %r622, -1;
	mad.lo.s32 	%r650, %r616, %r616, 2;
	setp.gt.s32 	%p127, %r649, %r650;
	selp.b32 	%r651, %r622, %r616, %p127;
	selp.b32 	%r652, %r616, %r622, %p127;
	mad.lo.s32 	%r653, %r627, %r627, -1;
	mad.lo.s32 	%r654, %r621, %r621, 2;
	setp.gt.s32 	%p128, %r653, %r654;
	selp.b32 	%r655, %r627, %r621, %p128;
	selp.b32 	%r656, %r621, %r627, %p128;
	mad.lo.s32 	%r657, %r632, %r632, -1;
	mad.lo.s32 	%r658, %r626, %r626, 2;
	setp.gt.s32 	%p129, %r657, %r658;
	selp.b32 	%r659, %r632, %r626, %p129;
	selp.b32 	%r660, %r626, %r632, %p129;
	mad.lo.s32 	%r661, %r2342, %r2342, -1;
	mad.lo.s32 	%r662, %r631, %r631, 2;
	setp.gt.s32 	%p130, %r661, %r662;
	selp.b32 	%r663, %r2342, %r631, %p130;
	selp.b32 	%r664, %r631, %r2342, %p130;
	mad.lo.s32 	%r665, %r636, %r636, -1;
	mad.lo.s32 	%r666, %r597, %r597, 2;
	setp.gt.s32 	%p131, %r665, %r666;
	selp.b32 	%r667, %r636, %r597, %p131;
	selp.b32 	%r668, %r597, %r636, %p131;
	mad.lo.s32 	%r669, %r640, %r640, -1;
	mad.lo.s32 	%r670, %r635, %r635, 2;
	setp.gt.s32 	%p132, %r669, %r670;
	selp.b32 	%r671, %r640, %r635, %p132;
	selp.b32 	%r672, %r635, %r640, %p132;
	mad.lo.s32 	%r673, %r644, %r644, -1;
	mad.lo.s32 	%r674, %r639, %r639, 2;
	setp.gt.s32 	%p133, %r673, %r674;
	selp.b32 	%r675, %r644, %r639, %p133;
	selp.b32 	%r676, %r639, %r644, %p133;
	mad.lo.s32 	%r677, %r648, %r648, -1;
	mad.lo.s32 	%r678, %r643, %r643, 2;
	setp.gt.s32 	%p134, %r677, %r678;
	selp.b32 	%r679, %r648, %r643, %p134;
	selp.b32 	%r680, %r643, %r648, %p134;
	mad.lo.s32 	%r681, %r652, %r652, -1;
	mad.lo.s32 	%r682, %r647, %r647, 2;
	setp.gt.s32 	%p135, %r681, %r682;
	selp.b32 	%r683, %r652, %r647, %p135;
	selp.b32 	%r684, %r647, %r652, %p135;
	mad.lo.s32 	%r685, %r656, %r656, -1;
	mad.lo.s32 	%r686, %r651, %r651, 2;
	setp.gt.s32 	%p136, %r685, %r686;
	selp.b32 	%r687, %r656, %r651, %p136;
	selp.b32 	%r688, %r651, %r656, %p136;
	mad.lo.s32 	%r689, %r660, %r660, -1;
	mad.lo.s32 	%r690, %r655, %r655, 2;
	setp.gt.s32 	%p137, %r689, %r690;
	selp.b32 	%r691, %r660, %r655, %p137;
	selp.b32 	%r692, %r655, %r660, %p137;
	mad.lo.s32 	%r693, %r664, %r664, -1;
	mad.lo.s32 	%r694, %r659, %r659, 2;
	setp.gt.s32 	%p138, %r693, %r694;
	selp.b32 	%r695, %r664, %r659, %p138;
	selp.b32 	%r696, %r659, %r664, %p138;
	mad.lo.s32 	%r697, %r672, %r672, -1;
	mad.lo.s32 	%r698, %r667, %r667, 2;
	setp.gt.s32 	%p139, %r697, %r698;
	selp.b32 	%r699, %r672, %r667, %p139;
	selp.b32 	%r700, %r667, %r672, %p139;
	mad.lo.s32 	%r701, %r676, %r676, -1;
	mad.lo.s32 	%r702, %r671, %r671, 2;
	setp.gt.s32 	%p140, %r701, %r702;
	selp.b32 	%r703, %r676, %r671, %p140;
	selp.b32 	%r704, %r671, %r676, %p140;
	mad.lo.s32 	%r705, %r680, %r680, -1;
	mad.lo.s32 	%r706, %r675, %r675, 2;
	setp.gt.s32 	%p141, %r705, %r706;
	selp.b32 	%r707, %r680, %r675, %p141;
	selp.b32 	%r708, %r675, %r680, %p141;
	mad.lo.s32 	%r709, %r684, %r684, -1;
	mad.lo.s32 	%r710, %r679, %r679, 2;
	setp.gt.s32 	%p142, %r709, %r710;
	selp.b32 	%r711, %r684, %r679, %p142;
	selp.b32 	%r712, %r679, %r684, %p142;
	mad.lo.s32 	%r713, %r688, %r688, -1;
	mad.lo.s32 	%r714, %r683, %r683, 2;
	setp.gt.s32 	%p143, %r713, %r714;
	selp.b32 	%r715, %r688, %r683, %p143;
	selp.b32 	%r716, %r683, %r688, %p143;
	mad.lo.s32 	%r717, %r692, %r692, -1;
	mad.lo.s32 	%r718, %r687, %r687, 2;
	setp.gt.s32 	%p144, %r717, %r718;
	selp.b32 	%r719, %r692, %r687, %p144;
	selp.b32 	%r720, %r687, %r692, %p144;
	mad.lo.s32 	%r721, %r696, %r696, -1;
	mad.lo.s32 	%r722, %r691, %r691, 2;
	setp.gt.s32 	%p145, %r721, %r722;
	selp.b32 	%r723, %r696, %r691, %p145;
	selp.b32 	%r724, %r691, %r696, %p145;
	mad.lo.s32 	%r725, %r663, %r663, -1;
	mad.lo.s32 	%r726, %r695, %r695, 2;
	setp.gt.s32 	%p146, %r725, %r726;
	selp.b32 	%r727, %r663, %r695, %p146;
	selp.b32 	%r728, %r695, %r663, %p146;
	mad.lo.s32 	%r729, %r700, %r700, -1;
	mad.lo.s32 	%r730, %r668, %r668, 2;
	setp.gt.s32 	%p147, %r729, %r730;
	selp.b32 	%r731, %r700, %r668, %p147;
	selp.b32 	%r732, %r668, %r700, %p147;
	mad.lo.s32 	%r733, %r704, %r704, -1;
	mad.lo.s32 	%r734, %r699, %r699, 2;
	setp.gt.s32 	%p148, %r733, %r734;
	selp.b32 	%r735, %r704, %r699, %p148;
	selp.b32 	%r736, %r699, %r704, %p148;
	mad.lo.s32 	%r737, %r708, %r708, -1;
	mad.lo.s32 	%r738, %r703, %r703, 2;
	setp.gt.s32 	%p149, %r737, %r738;
	selp.b32 	%r739, %r708, %r703, %p149;
	selp.b32 	%r740, %r703, %r708, %p149;
	mad.lo.s32 	%r741, %r712, %r712, -1;
	mad.lo.s32 	%r742, %r707, %r707, 2;
	setp.gt.s32 	%p150, %r741, %r742;
	selp.b32 	%r743, %r712, %r707, %p150;
	selp.b32 	%r744, %r707, %r712, %p150;
	mad.lo.s32 	%r745, %r716, %r716, -1;
	mad.lo.s32 	%r746, %r711, %r711, 2;
	setp.gt.s32 	%p151, %r745, %r746;
	selp.b32 	%r747, %r716, %r711, %p151;
	selp.b32 	%r748, %r711, %r716, %p151;
	mad.lo.s32 	%r749, %r720, %r720, -1;
	mad.lo.s32 	%r750, %r715, %r715, 2;
	setp.gt.s32 	%p152, %r749, %r750;
	selp.b32 	%r751, %r720, %r715, %p152;
	selp.b32 	%r752, %r715, %r720, %p152;
	mad.lo.s32 	%r753, %r724, %r724, -1;
	mad.lo.s32 	%r754, %r719, %r719, 2;
	setp.gt.s32 	%p153, %r753, %r754;
	selp.b32 	%r755, %r724, %r719, %p153;
	selp.b32 	%r756, %r719, %r724, %p153;
	mad.lo.s32 	%r757, %r728, %r728, -1;
	mad.lo.s32 	%r758, %r723, %r723, 2;
	setp.gt.s32 	%p154, %r757, %r758;
	selp.b32 	%r759, %r728, %r723, %p154;
	selp.b32 	%r760, %r723, %r728, %p154;
	mad.lo.s32 	%r761, %r736, %r736, -1;
	mad.lo.s32 	%r762, %r731, %r731, 2;
	setp.gt.s32 	%p155, %r761, %r762;
	selp.b32 	%r763, %r736, %r731, %p155;
	selp.b32 	%r764, %r731, %r736, %p155;
	mad.lo.s32 	%r765, %r740, %r740, -1;
	mad.lo.s32 	%r766, %r735, %r735, 2;
	setp.gt.s32 	%p156, %r765, %r766;
	selp.b32 	%r767, %r740, %r735, %p156;
	selp.b32 	%r768, %r735, %r740, %p156;
	mad.lo.s32 	%r769, %r744, %r744, -1;
	mad.lo.s32 	%r770, %r739, %r739, 2;
	setp.gt.s32 	%p157, %r769, %r770;
	selp.b32 	%r771, %r744, %r739, %p157;
	selp.b32 	%r772, %r739, %r744, %p157;
	mad.lo.s32 	%r773, %r748, %r748, -1;
	mad.lo.s32 	%r774, %r743, %r743, 2;
	setp.gt.s32 	%p158, %r773, %r774;
	selp.b32 	%r775, %r748, %r743, %p158;
	selp.b32 	%r776, %r743, %r748, %p158;
	mad.lo.s32 	%r777, %r752, %r752, -1;
	mad.lo.s32 	%r778, %r747, %r747, 2;
	setp.gt.s32 	%p159, %r777, %r778;
	selp.b32 	%r779, %r752, %r747, %p159;
	selp.b32 	%r780, %r747, %r752, %p159;
	mad.lo.s32 	%r781, %r756, %r756, -1;
	mad.lo.s32 	%r782, %r751, %r751, 2;
	setp.gt.s32 	%p160, %r781, %r782;
	selp.b32 	%r783, %r756, %r751, %p160;
	selp.b32 	%r784, %r751, %r756, %p160;
	mad.lo.s32 	%r785, %r760, %r760, -1;
	mad.lo.s32 	%r786, %r755, %r755, 2;
	setp.gt.s32 	%p161, %r785, %r786;
	selp.b32 	%r787, %r760, %r755, %p161;
	selp.b32 	%r788, %r755, %r760, %p161;
	mad.lo.s32 	%r789, %r727, %r727, -1;
	mad.lo.s32 	%r790, %r759, %r759, 2;
	setp.gt.s32 	%p162, %r789, %r790;
	selp.b32 	%r791, %r727, %r759, %p162;
	selp.b32 	%r792, %r759, %r727, %p162;
	mad.lo.s32 	%r793, %r764, %r764, -1;
	mad.lo.s32 	%r794, %r732, %r732, 2;
	setp.gt.s32 	%p163, %r793, %r794;
	selp.b32 	%r795, %r764, %r732, %p163;
	selp.b32 	%r796, %r732, %r764, %p163;
	mad.lo.s32 	%r797, %r768, %r768, -1;
	mad.lo.s32 	%r798, %r763, %r763, 2;
	setp.gt.s32 	%p164, %r797, %r798;
	selp.b32 	%r799, %r768, %r763, %p164;
	selp.b32 	%r800, %r763, %r768, %p164;
	mad.lo.s32 	%r801, %r772, %r772, -1;
	mad.lo.s32 	%r802, %r767, %r767, 2;
	setp.gt.s32 	%p165, %r801, %r802;
	selp.b32 	%r803, %r772, %r767, %p165;
	selp.b32 	%r804, %r767, %r772, %p165;
	mad.lo.s32 	%r805, %r776, %r776, -1;
	mad.lo.s32 	%r806, %r771, %r771, 2;
	setp.gt.s32 	%p166, %r805, %r806;
	selp.b32 	%r807, %r776, %r771, %p166;
	selp.b32 	%r808, %r771, %r776, %p166;
	mad.lo.s32 	%r809, %r780, %r780, -1;
	mad.lo.s32 	%r810, %r775, %r775, 2;
	setp.gt.s32 	%p167, %r809, %r810;
	selp.b32 	%r811, %r780, %r775, %p167;
	selp.b32 	%r812, %r775, %r780, %p167;
	mad.lo.s32 	%r813, %r784, %r784, -1;
	mad.lo.s32 	%r814, %r779, %r779, 2;
	setp.gt.s32 	%p168, %r813, %r814;
	selp.b32 	%r815, %r784, %r779, %p168;
	selp.b32 	%r816, %r779, %r784, %p168;
	mad.lo.s32 	%r817, %r788, %r788, -1;
	mad.lo.s32 	%r818, %r783, %r783, 2;
	setp.gt.s32 	%p169, %r817, %r818;
	selp.b32 	%r819, %r788, %r783, %p169;
	selp.b32 	%r820, %r783, %r788, %p169;
	mad.lo.s32 	%r821, %r792, %r792, -1;
	mad.lo.s32 	%r822, %r787, %r787, 2;
	setp.gt.s32 	%p170, %r821, %r822;
	selp.b32 	%r823, %r792, %r787, %p170;
	selp.b32 	%r824, %r787, %r792, %p170;
	mad.lo.s32 	%r825, %r800, %r800, -1;
	mad.lo.s32 	%r826, %r795, %r795, 2;
	setp.gt.s32 	%p171, %r825, %r826;
	selp.b32 	%r827, %r800, %r795, %p171;
	selp.b32 	%r828, %r795, %r800, %p171;
	mad.lo.s32 	%r829, %r804, %r804, -1;
	mad.lo.s32 	%r830, %r799, %r799, 2;
	setp.gt.s32 	%p172, %r829, %r830;
	selp.b32 	%r831, %r804, %r799, %p172;
	selp.b32 	%r832, %r799, %r804, %p172;
	mad.lo.s32 	%r833, %r808, %r808, -1;
	mad.lo.s32 	%r834, %r803, %r803, 2;
	setp.gt.s32 	%p173, %r833, %r834;
	selp.b32 	%r835, %r808, %r803, %p173;
	selp.b32 	%r836, %r803, %r808, %p173;
	mad.lo.s32 	%r837, %r812, %r812, -1;
	mad.lo.s32 	%r838, %r807, %r807, 2;
	setp.gt.s32 	%p174, %r837, %r838;
	selp.b32 	%r839, %r812, %r807, %p174;
	selp.b32 	%r840, %r807, %r812, %p174;
	mad.lo.s32 	%r841, %r816, %r816, -1;
	mad.lo.s32 	%r842, %r811, %r811, 2;
	setp.gt.s32 	%p175, %r841, %r842;
	selp.b32 	%r843, %r816, %r811, %p175;
	selp.b32 	%r844, %r811, %r816, %p175;
	mad.lo.s32 	%r845, %r820, %r820, -1;
	mad.lo.s32 	%r846, %r815, %r815, 2;
	setp.gt.s32 	%p176, %r845, %r846;
	selp.b32 	%r847, %r820, %r815, %p176;
	selp.b32 	%r848, %r815, %r820, %p176;
	mad.lo.s32 	%r849, %r824, %r824, -1;
	mad.lo.s32 	%r850, %r819, %r819, 2;
	setp.gt.s32 	%p177, %r849, %r850;
	selp.b32 	%r851, %r824, %r819, %p177;
	selp.b32 	%r852, %r819, %r824, %p177;
	mad.lo.s32 	%r853, %r791, %r791, -1;
	mad.lo.s32 	%r854, %r823, %r823, 2;
	setp.gt.s32 	%p178, %r853, %r854;
	selp.b32 	%r855, %r791, %r823, %p178;
	selp.b32 	%r856, %r823, %r791, %p178;
	mad.lo.s32 	%r857, %r828, %r828, -1;
	mad.lo.s32 	%r858, %r796, %r796, 2;
	setp.gt.s32 	%p179, %r857, %r858;
	selp.b32 	%r859, %r828, %r796, %p179;
	selp.b32 	%r860, %r796, %r828, %p179;
	mad.lo.s32 	%r861, %r832, %r832, -1;
	mad.lo.s32 	%r862, %r827, %r827, 2;
	setp.gt.s32 	%p180, %r861, %r862;
	selp.b32 	%r863, %r832, %r827, %p180;
	selp.b32 	%r864, %r827, %r832, %p180;
	mad.lo.s32 	%r865, %r836, %r836, -1;
	mad.lo.s32 	%r866, %r831, %r831, 2;
	setp.gt.s32 	%p181, %r865, %r866;
	selp.b32 	%r867, %r836, %r831, %p181;
	selp.b32 	%r868, %r831, %r836, %p181;
	mad.lo.s32 	%r869, %r840, %r840, -1;
	mad.lo.s32 	%r870, %r835, %r835, 2;
	setp.gt.s32 	%p182, %r869, %r870;
	selp.b32 	%r871, %r840, %r835, %p182;
	selp.b32 	%r872, %r835, %r840, %p182;
	mad.lo.s32 	%r873, %r844, %r844, -1;
	mad.lo.s32 	%r874, %r839, %r839, 2;
	setp.gt.s32 	%p183, %r873, %r874;
	selp.b32 	%r875, %r844, %r839, %p183;
	selp.b32 	%r876, %r839, %r844, %p183;
	mad.lo.s32 	%r877, %r848, %r848, -1;
	mad.lo.s32 	%r878, %r843, %r843, 2;
	setp.gt.s32 	%p184, %r877, %r878;
	selp.b32 	%r879, %r848, %r843, %p184;
	selp.b32 	%r880, %r843, %r848, %p184;
	mad.lo.s32 	%r881, %r852, %r852, -1;
	mad.lo.s32 	%r882, %r847, %r847, 2;
	setp.gt.s32 	%p185, %r881, %r882;
	selp.b32 	%r883, %r852, %r847, %p185;
	selp.b32 	%r884, %r847, %r852, %p185;
	mad.lo.s32 	%r885, %r856, %r856, -1;
	mad.lo.s32 	%r886, %r851, %r851, 2;
	setp.gt.s32 	%p186, %r885, %r886;
	selp.b32 	%r887, %r856, %r851, %p186;
	selp.b32 	%r888, %r851, %r856, %p186;
	mad.lo.s32 	%r889, %r864, %r864, -1;
	mad.lo.s32 	%r890, %r859, %r859, 2;
	setp.gt.s32 	%p187, %r889, %r890;
	selp.b32 	%r891, %r864, %r859, %p187;
	selp.b32 	%r892, %r859, %r864, %p187;
	mad.lo.s32 	%r893, %r868, %r868, -1;
	mad.lo.s32 	%r894, %r863, %r863, 2;
	setp.gt.s32 	%p188, %r893, %r894;
	selp.b32 	%r895, %r868, %r863, %p188;
	selp.b32 	%r896, %r863, %r868, %p188;
	mad.lo.s32 	%r897, %r872, %r872, -1;
	mad.lo.s32 	%r898, %r867, %r867, 2;
	setp.gt.s32 	%p189, %r897, %r898;
	selp.b32 	%r899, %r872, %r867, %p189;
	selp.b32 	%r900, %r867, %r872, %p189;
	mad.lo.s32 	%r901, %r876, %r876, -1;
	mad.lo.s32 	%r902, %r871, %r871, 2;
	setp.gt.s32 	%p190, %r901, %r902;
	selp.b32 	%r903, %r876, %r871, %p190;
	selp.b32 	%r904, %r871, %r876, %p190;
	mad.lo.s32 	%r905, %r880, %r880, -1;
	mad.lo.s32 	%r906, %r875, %r875, 2;
	setp.gt.s32 	%p191, %r905, %r906;
	selp.b32 	%r907, %r880, %r875, %p191;
	selp.b32 	%r908, %r875, %r880, %p191;
	mad.lo.s32 	%r909, %r884, %r884, -1;
	mad.lo.s32 	%r910, %r879, %r879, 2;
	setp.gt.s32 	%p192, %r909, %r910;
	selp.b32 	%r911, %r884, %r879, %p192;
	selp.b32 	%r912, %r879, %r884, %p192;
	mad.lo.s32 	%r913, %r888, %r888, -1;
	mad.lo.s32 	%r914, %r883, %r883, 2;
	setp.gt.s32 	%p193, %r913, %r914;
	selp.b32 	%r915, %r888, %r883, %p193;
	selp.b32 	%r916, %r883, %r888, %p193;
	mad.lo.s32 	%r917, %r855, %r855, -1;
	mad.lo.s32 	%r918, %r887, %r887, 2;
	setp.gt.s32 	%p194, %r917, %r918;
	selp.b32 	%r919, %r855, %r887, %p194;
	selp.b32 	%r920, %r887, %r855, %p194;
	mad.lo.s32 	%r921, %r892, %r892, -1;
	mad.lo.s32 	%r922, %r860, %r860, 2;
	setp.gt.s32 	%p195, %r921, %r922;
	selp.b32 	%r923, %r892, %r860, %p195;
	selp.b32 	%r924, %r860, %r892, %p195;
	mad.lo.s32 	%r925, %r896, %r896, -1;
	mad.lo.s32 	%r926, %r891, %r891, 2;
	setp.gt.s32 	%p196, %r925, %r926;
	selp.b32 	%r927, %r896, %r891, %p196;
	selp.b32 	%r928, %r891, %r896, %p196;
	mad.lo.s32 	%r929, %r900, %r900, -1;
	mad.lo.s32 	%r930, %r895, %r895, 2;
	setp.gt.s32 	%p197, %r929, %r930;
	selp.b32 	%r931, %r900, %r895, %p197;
	selp.b32 	%r932, %r895, %r900, %p197;
	mad.lo.s32 	%r933, %r904, %r904, -1;
	mad.lo.s32 	%r934, %r899, %r899, 2;
	setp.gt.s32 	%p198, %r933, %r934;
	selp.b32 	%r935, %r904, %r899, %p198;
	selp.b32 	%r936, %r899, %r904, %p198;
	mad.lo.s32 	%r937, %r908, %r908, -1;
	mad.lo.s32 	%r938, %r903, %r903, 2;
	setp.gt.s32 	%p199, %r937, %r938;
	selp.b32 	%r939, %r908, %r903, %p199;
	selp.b32 	%r940, %r903, %r908, %p199;
	mad.lo.s32 	%r941, %r912, %r912, -1;
	mad.lo.s32 	%r942, %r907, %r907, 2;
	setp.gt.s32 	%p200, %r941, %r942;
	selp.b32 	%r943, %r912, %r907, %p200;
	selp.b32 	%r944, %r907, %r912, %p200;
	mad.lo.s32 	%r945, %r916, %r916, -1;
	mad.lo.s32 	%r946, %r911, %r911, 2;
	setp.gt.s32 	%p201, %r945, %r946;
	selp.b32 	%r947, %r916, %r911, %p201;
	selp.b32 	%r948, %r911, %r916, %p201;
	mad.lo.s32 	%r949, %r920, %r920, -1;
	mad.lo.s32 	%r950, %r915, %r915, 2;
	setp.gt.s32 	%p202, %r949, %r950;
	selp.b32 	%r951, %r920, %r915, %p202;
	selp.b32 	%r952, %r915, %r920, %p202;
	mad.lo.s32 	%r953, %r928, %r928, -1;
	mad.lo.s32 	%r954, %r923, %r923, 2;
	setp.gt.s32 	%p203, %r953, %r954;
	selp.b32 	%r955, %r928, %r923, %p203;
	selp.b32 	%r956, %r923, %r928, %p203;
	mad.lo.s32 	%r957, %r932, %r932, -1;
	mad.lo.s32 	%r958, %r927, %r927, 2;
	setp.gt.s32 	%p204, %r957, %r958;
	selp.b32 	%r959, %r932, %r927, %p204;
	selp.b32 	%r960, %r927, %r932, %p204;
	mad.lo.s32 	%r961, %r936, %r936, -1;
	mad.lo.s32 	%r962, %r931, %r931, 2;
	setp.gt.s32 	%p205, %r961, %r962;
	selp.b32 	%r963, %r936, %r931, %p205;
	selp.b32 	%r964, %r931, %r936, %p205;
	mad.lo.s32 	%r965, %r940, %r940, -1;
	mad.lo.s32 	%r966, %r935, %r935, 2;
	setp.gt.s32 	%p206, %r965, %r966;
	selp.b32 	%r967, %r940, %r935, %p206;
	selp.b32 	%r968, %r935, %r940, %p206;
	mad.lo.s32 	%r969, %r944, %r944, -1;
	mad.lo.s32 	%r970, %r939, %r939, 2;
	setp.gt.s32 	%p207, %r969, %r970;
	selp.b32 	%r971, %r944, %r939, %p207;
	selp.b32 	%r972, %r939, %r944, %p207;
	mad.lo.s32 	%r973, %r948, %r948, -1;
	mad.lo.s32 	%r974, %r943, %r943, 2;
	setp.gt.s32 	%p208, %r973, %r974;
	selp.b32 	%r975, %r948, %r943, %p208;
	selp.b32 	%r976, %r943, %r948, %p208;
	mad.lo.s32 	%r977, %r952, %r952, -1;
	mad.lo.s32 	%r978, %r947, %r947, 2;
	setp.gt.s32 	%p209, %r977, %r978;
	selp.b32 	%r979, %r952, %r947, %p209;
	selp.b32 	%r980, %r947, %r952, %p209;
	mad.lo.s32 	%r981, %r919, %r919, -1;
	mad.lo.s32 	%r982, %r951, %r951, 2;
	setp.gt.s32 	%p210, %r981, %r982;
	selp.b32 	%r983, %r919, %r951, %p210;
	selp.b32 	%r984, %r951, %r919, %p210;
	mad.lo.s32 	%r985, %r956, %r956, -1;
	mad.lo.s32 	%r986, %r924, %r924, 2;
	setp.gt.s32 	%p211, %r985, %r986;
	selp.b32 	%r987, %r956, %r924, %p211;
	selp.b32 	%r988, %r924, %r956, %p211;
	mad.lo.s32 	%r989, %r960, %r960, -1;
	mad.lo.s32 	%r990, %r955, %r955, 2;
	setp.gt.s32 	%p212, %r989, %r990;
	selp.b32 	%r991, %r960, %r955, %p212;
	selp.b32 	%r992, %r955, %r960, %p212;
	mad.lo.s32 	%r993, %r964, %r964, -1;
	mad.lo.s32 	%r994, %r959, %r959, 2;
	setp.gt.s32 	%p213, %r993, %r994;
	selp.b32 	%r995, %r964, %r959, %p213;
	selp.b32 	%r996, %r959, %r964, %p213;
	mad.lo.s32 	%r997, %r968, %r968, -1;
	mad.lo.s32 	%r998, %r963, %r963, 2;
	setp.gt.s32 	%p214, %r997, %r998;
	selp.b32 	%r999, %r968, %r963, %p214;
	selp.b32 	%r1000, %r963, %r968, %p214;
	mad.lo.s32 	%r1001, %r972, %r972, -1;
	mad.lo.s32 	%r1002, %r967, %r967, 2;
	setp.gt.s32 	%p215, %r1001, %r1002;
	selp.b32 	%r1003, %r972, %r967, %p215;
	selp.b32 	%r1004, %r967, %r972, %p215;
	mad.lo.s32 	%r1005, %r976, %r976, -1;
	mad.lo.s32 	%r1006, %r971, %r971, 2;
	setp.gt.s32 	%p216, %r1005, %r1006;
	selp.b32 	%r1007, %r976, %r971, %p216;
	selp.b32 	%r1008, %r971, %r976, %p216;
	mad.lo.s32 	%r1009, %r980, %r980, -1;
	mad.lo.s32 	%r1010, %r975, %r975, 2;
	setp.gt.s32 	%p217, %r1009, %r1010;
	selp.b32 	%r1011, %r980, %r975, %p217;
	selp.b32 	%r1012, %r975, %r980, %p217;
	mad.lo.s32 	%r1013, %r984, %r984, -1;
	mad.lo.s32 	%r1014, %r979, %r979, 2;
	setp.gt.s32 	%p218, %r1013, %r1014;
	selp.b32 	%r1015, %r984, %r979, %p218;
	selp.b32 	%r1016, %r979, %r984, %p218;
	mad.lo.s32 	%r1017, %r992, %r992, -1;
	mad.lo.s32 	%r1018, %r987, %r987, 2;
	setp.gt.s32 	%p219, %r1017, %r1018;
	selp.b32 	%r1019, %r992, %r987, %p219;
	selp.b32 	%r1020, %r987, %r992, %p219;
	mad.lo.s32 	%r1021, %r996, %r996, -1;
	mad.lo.s32 	%r1022, %r991, %r991, 2;
	setp.gt.s32 	%p220, %r1021, %r1022;
	selp.b32 	%r1023, %r996, %r991, %p220;
	selp.b32 	%r1024, %r991, %r996, %p220;
	mad.lo.s32 	%r1025, %r1000, %r1000, -1;
	mad.lo.s32 	%r1026, %r995, %r995, 2;
	setp.gt.s32 	%p221, %r1025, %r1026;
	selp.b32 	%r1027, %r1000, %r995, %p221;
	selp.b32 	%r1028, %r995, %r1000, %p221;
	mad.lo.s32 	%r1029, %r1004, %r1004, -1;
	mad.lo.s32 	%r1030, %r999, %r999, 2;
	setp.gt.s32 	%p222, %r1029, %r1030;
	selp.b32 	%r1031, %r1004, %r999, %p222;
	selp.b32 	%r1032, %r999, %r1004, %p222;
	mad.lo.s32 	%r1033, %r1008, %r1008, -1;
	mad.lo.s32 	%r1034, %r1003, %r1003, 2;
	setp.gt.s32 	%p223, %r1033, %r1034;
	selp.b32 	%r1035, %r1008, %r1003, %p223;
	selp.b32 	%r1036, %r1003, %r1008, %p223;
	mad.lo.s32 	%r1037, %r1012, %r1012, -1;
	mad.lo.s32 	%r1038, %r1007, %r1007, 2;
	setp.gt.s32 	%p224, %r1037, %r1038;
	selp.b32 	%r1039, %r1012, %r1007, %p224;
	selp.b32 	%r1040, %r1007, %r1012, %p224;
	mad.lo.s32 	%r1041, %r1016, %r1016, -1;
	mad.lo.s32 	%r1042, %r1011, %r1011, 2;
	setp.gt.s32 	%p225, %r1041, %r1042;
	selp.b32 	%r1043, %r1016, %r1011, %p225;
	selp.b32 	%r1044, %r1011, %r1016, %p225;
	mad.lo.s32 	%r1045, %r983, %r983, -1;
	mad.lo.s32 	%r1046, %r1015, %r1015, 2;
	setp.gt.s32 	%p226, %r1045, %r1046;
	selp.b32 	%r1047, %r983, %r1015, %p226;
	selp.b32 	%r1048, %r1015, %r983, %p226;
	mad.lo.s32 	%r1049, %r1020, %r1020, -1;
	mad.lo.s32 	%r1050, %r988, %r988, 2;
	setp.gt.s32 	%p227, %r1049, %r1050;
	selp.b32 	%r1051, %r1020, %r988, %p227;
	selp.b32 	%r1052, %r988, %r1020, %p227;
	mad.lo.s32 	%r1053, %r1024, %r1024, -1;
	mad.lo.s32 	%r1054, %r1019, %r1019, 2;
	setp.gt.s32 	%p228, %r1053, %r1054;
	selp.b32 	%r1055, %r1024, %r1019, %p228;
	selp.b32 	%r1056, %r1019, %r1024, %p228;
	mad.lo.s32 	%r1057, %r1028, %r1028, -1;
	mad.lo.s32 	%r1058, %r1023, %r1023, 2;
	setp.gt.s32 	%p229, %r1057, %r1058;
	selp.b32 	%r1059, %r1028, %r1023, %p229;
	selp.b32 	%r1060, %r1023, %r1028, %p229;
	mad.lo.s32 	%r1061, %r1032, %r1032, -1;
	mad.lo.s32 	%r1062, %r1027, %r1027, 2;
	setp.gt.s32 	%p230, %r1061, %r1062;
	selp.b32 	%r1063, %r1032, %r1027, %p230;
	selp.b32 	%r1064, %r1027, %r1032, %p230;
	mad.lo.s32 	%r1065, %r1036, %r1036, -1;
	mad.lo.s32 	%r1066, %r1031, %r1031, 2;
	setp.gt.s32 	%p231, %r1065, %r1066;
	selp.b32 	%r1067, %r1036, %r1031, %p231;
	selp.b32 	%r1068, %r1031, %r1036, %p231;
	mad.lo.s32 	%r1069, %r1040, %r1040, -1;
	mad.lo.s32 	%r1070, %r1035, %r1035, 2;
	setp.gt.s32 	%p232, %r1069, %r1070;
	selp.b32 	%r1071, %r1040, %r1035, %p232;
	selp.b32 	%r1072, %r1035, %r1040, %p232;
	mad.lo.s32 	%r1073, %r1044, %r1044, -1;
	mad.lo.s32 	%r1074, %r1039, %r1039, 2;
	setp.gt.s32 	%p233, %r1073, %r1074;
	selp.b32 	%r1075, %r1044, %r1039, %p233;
	selp.b32 	%r1076, %r1039, %r1044, %p233;
	mad.lo.s32 	%r1077, %r1048, %r1048, -1;
	mad.lo.s32 	%r1078, %r1043, %r1043, 2;
	setp.gt.s32 	%p234, %r1077, %r1078;
	selp.b32 	%r1079, %r1048, %r1043, %p234;
	selp.b32 	%r1080, %r1043, %r1048, %p234;
	mad.lo.s32 	%r1081, %r1056, %r1056, -1;
	mad.lo.s32 	%r1082, %r1051, %r1051, 2;
	setp.gt.s32 	%p235, %r1081, %r1082;
	selp.b32 	%r1083, %r1056, %r1051, %p235;
	selp.b32 	%r1084, %r1051, %r1056, %p235;
	mad.lo.s32 	%r1085, %r1060, %r1060, -1;
	mad.lo.s32 	%r1086, %r1055, %r1055, 2;
	setp.gt.s32 	%p236, %r1085, %r1086;
	selp.b32 	%r1087, %r1060, %r1055, %p236;
	selp.b32 	%r1088, %r1055, %r1060, %p236;
	mad.lo.s32 	%r1089, %r1064, %r1064, -1;
	mad.lo.s32 	%r1090, %r1059, %r1059, 2;
	setp.gt.s32 	%p237, %r1089, %r1090;
	selp.b32 	%r1091, %r1064, %r1059, %p237;
	selp.b32 	%r1092, %r1059, %r1064, %p237;
	mad.lo.s32 	%r1093, %r1068, %r1068, -1;
	mad.lo.s32 	%r1094, %r1063, %r1063, 2;
	setp.gt.s32 	%p238, %r1093, %r1094;
	selp.b32 	%r1095, %r1068, %r1063, %p238;
	selp.b32 	%r1096, %r1063, %r1068, %p238;
	mad.lo.s32 	%r1097, %r1072, %r1072, -1;
	mad.lo.s32 	%r1098, %r1067, %r1067, 2;
	setp.gt.s32 	%p239, %r1097, %r1098;
	selp.b32 	%r1099, %r1072, %r1067, %p239;
	selp.b32 	%r1100, %r1067, %r1072, %p239;
	mad.lo.s32 	%r1101, %r1076, %r1076, -1;
	mad.lo.s32 	%r1102, %r1071, %r1071, 2;
	setp.gt.s32 	%p240, %r1101, %r1102;
	selp.b32 	%r1103, %r1076, %r1071, %p240;
	selp.b32 	%r1104, %r1071, %r1076, %p240;
	mad.lo.s32 	%r1105, %r1080, %r1080, -1;
	mad.lo.s32 	%r1106, %r1075, %r1075, 2;
	setp.gt.s32 	%p241, %r1105, %r1106;
	selp.b32 	%r1107, %r1080, %r1075, %p241;
	selp.b32 	%r1108, %r1075, %r1080, %p241;
	mad.lo.s32 	%r1109, %r1047, %r1047, -1;
	mad.lo.s32 	%r1110, %r1079, %r1079, 2;
	setp.gt.s32 	%p242, %r1109, %r1110;
	selp.b32 	%r2342, %r1047, %r1079, %p242;
	selp.b32 	%r1111, %r1079, %r1047, %p242;
	mad.lo.s32 	%r1112, %r1084, %r1084, -1;
	mad.lo.s32 	%r1113, %r1052, %r1052, 2;
	setp.gt.s32 	%p243, %r1112, %r1113;
	selp.b32 	%r2287, %r1084, %r1052, %p243;
	selp.b32 	%r2305, %r1052, %r1084, %p243;
	mad.lo.s32 	%r1114, %r1088, %r1088, -1;
	mad.lo.s32 	%r1115, %r1083, %r1083, 2;
	setp.gt.s32 	%p244, %r1114, %r1115;
	selp.b32 	%r2246, %r1088, %r1083, %p244;
	selp.b32 	%r2244, %r1083, %r1088, %p244;
	mad.lo.s32 	%r1116, %r1092, %r1092, -1;
	mad.lo.s32 	%r1117, %r1087, %r1087, 2;
	setp.gt.s32 	%p245, %r1116, %r1117;
	selp.b32 	%r2250, %r1092, %r1087, %p245;
	selp.b32 	%r2248, %r1087, %r1092, %p245;
	mad.lo.s32 	%r1118, %r1096, %r1096, -1;
	mad.lo.s32 	%r1119, %r1091, %r1091, 2;
	setp.gt.s32 	%p246, %r1118, %r1119;
	selp.b32 	%r2254, %r1096, %r1091, %p246;
	selp.b32 	%r2252, %r1091, %r1096, %p246;
	mad.lo.s32 	%r1120, %r1100, %r1100, -1;
	mad.lo.s32 	%r1121, %r1095, %r1095, 2;
	setp.gt.s32 	%p247, %r1120, %r1121;
	selp.b32 	%r2258, %r1100, %r1095, %p247;
	selp.b32 	%r2256, %r1095, %r1100, %p247;
	mad.lo.s32 	%r1122, %r1104, %r1104, -1;
	mad.lo.s32 	%r1123, %r1099, %r1099, 2;
	setp.gt.s32 	%p248, %r1122, %r1123;
	selp.b32 	%r2262, %r1104, %r1099, %p248;
	selp.b32 	%r2260, %r1099, %r1104, %p248;
	mad.lo.s32 	%r1124, %r1108, %r1108, -1;
	mad.lo.s32 	%r1125, %r1103, %r1103, 2;
	setp.gt.s32 	%p249, %r1124, %r1125;
	selp.b32 	%r2266, %r1108, %r1103, %p249;
	selp.b32 	%r2264, %r1103, %r1108, %p249;
	mad.lo.s32 	%r1126, %r1111, %r1111, -1;
	mad.lo.s32 	%r1127, %r1107, %r1107, 2;
	setp.gt.s32 	%p250, %r1126, %r1127;
	selp.b32 	%r2270, %r1111, %r1107, %p250;
	selp.b32 	%r2268, %r1107, %r1111, %p250;
$L__BB4_174:
	mov.b32 	%r2306, 2;
$L__BB4_175:
	mov.u32 	%r340, %r2306;
	bar.sync 	0;
	add.s32 	%r1129, %r340, -1;
	shr.u32 	%r1130, %r340, 1;
	mov.u32 	%r1131, _ZZN3cub18CUB_300001_SM_10006detail10merge_sort30DeviceMergeSortBlockSortKernelINS2_10policy_hubIN6thrust24THRUST_300001_SM_1000_NS6detail15normal_iteratorINS6_10device_ptrIiEEEEE9Policy600ESB_PNS0_8NullTypeESB_SF_m17IntegerComparatoriSE_EEvbT0_T1_T2_T3_T4_PT6_PT7_T5_NS1_7vsmem_tEE19static_temp_storage;
	mad.lo.s32 	%r1132, %r174, 68, %r1131;
	st.shared.u32 	[%r1132], %r2305;
	st.shared.u32 	[%r1132+4], %r2287;
	st.shared.u32 	[%r1132+8], %r2244;
	st.shared.u32 	[%r1132+12], %r2246;
	st.shared.u32 	[%r1132+16], %r2248;
	st.shared.u32 	[%r1132+20], %r2250;
	st.shared.u32 	[%r1132+24], %r2252;
	st.shared.u32 	[%r1132+28], %r2254;
	st.shared.u32 	[%r1132+32], %r2256;
	st.shared.u32 	[%r1132+36], %r2258;
	st.shared.u32 	[%r1132+40], %r2260;
	st.shared.u32 	[%r1132+44], %r2262;
	st.shared.u32 	[%r1132+48], %r2264;
	st.shared.u32 	[%r1132+52], %r2266;
	st.shared.u32 	[%r1132+56], %r2268;
	st.shared.u32 	[%r1132+60], %r2270;
	st.shared.u32 	[%r1132+64], %r2342;
	bar.sync 	0;
	neg.s32 	%r1133, %r340;
	and.b32  	%r1134, %r174, %r1133;
	mul.lo.s32 	%r1135, %r1134, 17;
	mul.lo.s32 	%r1136, %r1130, 17;
	and.b32  	%r1137, %r1129, %r174;
	mul.lo.s32 	%r1138, %r1137, 17;
	min.s32 	%r341, %r1138, %r173;
	min.s32 	%r342, %r1135, %r173;
	add.s32 	%r1139, %r342, %r1136;
	min.s32 	%r343, %r1139, %r173;
	add.s32 	%r1140, %r343, %r1136;
	min.s32 	%r344, %r1140, %r173;
	sub.s32 	%r1141, %r343, %r342;
	sub.s32 	%r1142, %r344, %r343;
	setp.lt.s32 	%p251, %r341, %r1142;
	sub.s32 	%r1143, %r341, %r1142;
	selp.b32 	%r2309, 0, %r1143, %p251;
	min.s32 	%r2307, %r1141, %r341;
	setp.ge.s32 	%p252, %r2309, %r2307;
	@%p252 bra 	$L__BB4_178;
	add.s32 	%r347, %r343, %r341;
$L__BB4_177:
	sub.s32 	%r1144, %r2307, %r2309;
	shr.u32 	%r1145, %r1144, 31;
	add.s32 	%r1146, %r1144, %r1145;
	shr.s32 	%r1147, %r1146, 1;
	add.s32 	%r1148, %r1147, %r2309;
	add.s32 	%r1149, %r1148, %r342;
	shl.b32 	%r1150, %r1149, 2;
	add.s32 	%r1152, %r1131, %r1150;
	ld.shared.u32 	%r1153, [%r1152];
	not.b32 	%r1154, %r1148;
	add.s32 	%r1155, %r347, %r1154;
	shl.b32 	%r1156, %r1155, 2;
	add.s32 	%r1157, %r1131, %r1156;
	ld.shared.u32 	%r1158, [%r1157];
	mad.lo.s32 	%r1159, %r1158, %r1158, -1;
	mad.lo.s32 	%r1160, %r1153, %r1153, 2;
	setp.gt.s32 	%p253, %r1159, %r1160;
	add.s32 	%r1161, %r1148, 1;
	selp.b32 	%r2309, %r1161, %r2309, %p253;
	selp.b32 	%r2307, %r2307, %r1148, %p253;
	setp.lt.s32 	%p254, %r2309, %r2307;
	@%p254 bra 	$L__BB4_177;
$L__BB4_178:
	add.s32 	%r353, %r2309, %r342;
	add.s32 	%r1162, %r343, %r341;
	sub.s32 	%r354, %r1162, %r2309;
	shl.b32 	%r1163, %r353, 2;
	add.s32 	%r1165, %r1131, %r1163;
	ld.shared.u32 	%r2312, [%r1165];
	shl.b32 	%r1166, %r354, 2;
	add.s32 	%r1167, %r1131, %r1166;
	ld.shared.u32 	%r2311, [%r1167];
	setp.ge.s32 	%p256, %r354, %r344;
	mov.pred 	%p617, 0;
	@%p256 bra 	$L__BB4_181;
	setp.ge.s32 	%p258, %r353, %r343;
	mov.pred 	%p617, -1;
	@%p258 bra 	$L__BB4_181;
	mad.lo.s32 	%r1168, %r2311, %r2311, -1;
	mul.lo.s32 	%r1169, %r2312, %r2312;
	or.b32  	%r1170, %r1169, 2;
	setp.le.s32 	%p617, %r1168, %r1170;
$L__BB4_181:
	selp.b32 	%r2305, %r2311, %r2312, %p617;
	selp.u32 	%r1171, 1, 0, %p617;
	add.s32 	%r358, %r354, %r1171;
	not.pred 	%p259, %p617;
	selp.u32 	%r1172, 1, 0, %p259;
	add.s32 	%r359, %r353, %r1172;
	@%p259 bra 	$L__BB4_183;
	shl.b32 	%r1176, %r358, 2;
	add.s32 	%r1178, %r1131, %r1176;
	ld.shared.u32 	%r2311, [%r1178];
	bra.uni 	$L__BB4_184;
$L__BB4_183:
	shl.b32 	%r1173, %r359, 2;
	add.s32 	%r1175, %r1131, %r1173;
	ld.shared.u32 	%r2312, [%r1175];
$L__BB4_184:
	setp.ge.s32 	%p261, %r358, %r344;
	mov.pred 	%p618, 0;
	@%p261 bra 	$L__BB4_187;
	setp.ge.s32 	%p263, %r359, %r343;
	mov.pred 	%p618, -1;
	@%p263 bra 	$L__BB4_187;
	mad.lo.s32 	%r1179, %r2311, %r2311, -1;
	mul.lo.s32 	%r1180, %r2312, %r2312;
	or.b32  	%r1181, %r1180, 2;
	setp.le.s32 	%p618, %r1179, %r1181;
$L__BB4_187:
	selp.b32 	%r2287, %r2311, %r2312, %p618;
	selp.u32 	%r1182, 1, 0, %p618;
	add.s32 	%r365, %r358, %r1182;
	not.pred 	%p264, %p618;
	selp.u32 	%r1183, 1, 0, %p264;
	add.s32 	%r366, %r359, %r1183;
	@%p618 bra 	$L__BB4_189;
	shl.b32 	%r1184, %r366, 2;
	add.s32 	%r1186, %r1131, %r1184;
	ld.shared.u32 	%r2312, [%r1186];
	bra.uni 	$L__BB4_190;
$L__BB4_189:
	shl.b32 	%r1187, %r365, 2;
	add.s32 	%r1189, %r1131, %r1187;
	ld.shared.u32 	%r2311, [%r1189];
$L__BB4_190:
	setp.ge.s32 	%p266, %r365, %r344;
	mov.pred 	%p619, 0;
	@%p266 bra 	$L__BB4_193;
	setp.ge.s32 	%p268, %r366, %r343;
	mov.pred 	%p619, -1;
	@%p268 bra 	$L__BB4_193;
	mad.lo.s32 	%r1190, %r2311, %r2311, -1;
	mul.lo.s32 	%r1191, %r2312, %r2312;
	or.b32  	%r1192, %r1191, 2;
	setp.le.s32 	%p619, %r1190, %r1192;
$L__BB4_193:
	selp.b32 	%r2244, %r2311, %r2312, %p619;
	selp.u32 	%r1193, 1, 0, %p619;
	add.s32 	%r372, %r365, %r1193;
	not.pred 	%p269, %p619;
	selp.u32 	%r1194, 1, 0, %p269;
	add.s32 	%r373, %r366, %r1194;
	@%p619 bra 	$L__BB4_195;
	shl.b32 	%r1195, %r373, 2;
	add.s32 	%r1197, %r1131, %r1195;
	ld.shared.u32 	%r2312, [%r1197];
	bra.uni 	$L__BB4_196;
$L__BB4_195:
	shl.b32 	%r1198, %r372, 2;
	add.s32 	%r1200, %r1131, %r1198;
	ld.shared.u32 	%r2311, [%r1200];
$L__BB4_196:
	setp.ge.s32 	%p271, %r372, %r344;
	mov.pred 	%p620, 0;
	@%p271 bra 	$L__BB4_199;
	setp.ge.s32 	%p273, %r373, %r343;
	mov.pred 	%p620, -1;
	@%p273 bra 	$L__BB4_199;
	mad.lo.s32 	%r1201, %r2311, %r2311, -1;
	mul.lo.s32 	%r1202, %r2312, %r2312;
	or.b32  	%r1203, %r1202, 2;
	setp.le.s32 	%p620, %r1201, %r1203;
$L__BB4_199:
	selp.b32 	%r2246, %r2311, %r2312, %p620;
	selp.u32 	%r1204, 1, 0, %p620;
	add.s32 	%r379, %r372, %r1204;
	not.pred 	%p274, %p620;
	selp.u32 	%r1205, 1, 0, %p274;
	add.s32 	%r380, %r373, %r1205;
	@%p620 bra 	$L__BB4_201;
	shl.b32 	%r1206, %r380, 2;
	add.s32 	%r1208, %r1131, %r1206;
	ld.shared.u32 	%r2312, [%r1208];
	bra.uni 	$L__BB4_202;
$L__BB4_201:
	shl.b32 	%r1209, %r379, 2;
	add.s32 	%r1211, %r1131, %r1209;
	ld.shared.u32 	%r2311, [%r1211];
$L__BB4_202:
	setp.ge.s32 	%p276, %r379, %r344;
	mov.pred 	%p621, 0;
	@%p276 bra 	$L__BB4_205;
	setp.ge.s32 	%p278, %r380, %r343;
	mov.pred 	%p621, -1;
	@%p278 bra 	$L__BB4_205;
	mad.lo.s32 	%r1212, %r2311, %r2311, -1;
	mul.lo.s32 	%r1213, %r2312, %r2312;
	or.b32  	%r1214, %r1213, 2;
	setp.le.s32 	%p621, %r1212, %r1214;
$L__BB4_205:
	selp.b32 	%r2248, %r2311, %r2312, %p621;
	selp.u32 	%r1215, 1, 0, %p621;
	add.s32 	%r386, %r379, %r1215;
	not.pred 	%p279, %p621;
	selp.u32 	%r1216, 1, 0, %p279;
	add.s32 	%r387, %r380, %r1216;
	@%p621 bra 	$L__BB4_207;
	shl.b32 	%r1217, %r387, 2;
	add.s32 	%r1219, %r1131, %r1217;
	ld.shared.u32 	%r2312, [%r1219];
	bra.uni 	$L__BB4_208;
$L__BB4_207:
	shl.b32 	%r1220, %r386, 2;
	add.s32 	%r1222, %r1131, %r1220;
	ld.shared.u32 	%r2311, [%r1222];
$L__BB4_208:
	setp.ge.s32 	%p281, %r386, %r344;
	mov.pred 	%p622, 0;
	@%p281 bra 	$L__BB4_211;
	setp.ge.s32 	%p283, %r387, %r343;
	mov.pred 	%p622, -1;
	@%p283 bra 	$L__BB4_211;
	mad.lo.s32 	%r1223, %r2311, %r2311, -1;
	mul.lo.s32 	%r1224, %r2312, %r2312;
	or.b32  	%r1225, %r1224, 2;
	setp.le.s32 	%p622, %r1223, %r1225;
$L__BB4_211:
	selp.b32 	%r2250, %r2311, %r2312, %p622;
	selp.u32 	%r1226, 1, 0, %p622;
	add.s32 	%r393, %r386, %r1226;
	not.pred 	%p284, %p622;
	selp.u32 	%r1227, 1, 0, %p284;
	add.s32 	%r394, %r387, %r1227;
	@%p622 bra 	$L__BB4_213;
	shl.b32 	%r1228, %r394, 2;
	add.s32 	%r1230, %r1131, %r1228;
	ld.shared.u32 	%r2312, [%r1230];
	bra.uni 	$L__BB4_214;
$L__BB4_213:
	shl.b32 	%r1231, %r393, 2;
	add.s32 	%r1233, %r1131, %r1231;
	ld.shared.u32 	%r2311, [%r1233];
$L__BB4_214:
	setp.ge.s32 	%p286, %r393, %r344;
	mov.pred 	%p623, 0;
	@%p286 bra 	$L__BB4_217;
	setp.ge.s32 	%p288, %r394, %r343;
	mov.pred 	%p623, -1;
	@%p288 bra 	$L__BB4_217;
	mad.lo.s32 	%r1234, %r2311, %r2311, -1;
	mul.lo.s32 	%r1235, %r2312, %r2312;
	or.b32  	%r1236, %r1235, 2;
	setp.le.s32 	%p623, %r1234, %r1236;
$L__BB4_217:
	selp.b32 	%r2252, %r2311, %r2312, %p623;
	selp.u32 	%r1237, 1, 0, %p623;
	add.s32 	%r400, %r393, %r1237;
	not.pred 	%p289, %p623;
	selp.u32 	%r1238, 1, 0, %p289;
	add.s32 	%r401, %r394, %r1238;
	@%p623 bra 	$L__BB4_219;
	shl.b32 	%r1239, %r401, 2;
	add.s32 	%r1241, %r1131, %r1239;
	ld.shared.u32 	%r2312, [%r1241];
	bra.uni 	$L__BB4_220;
$L__BB4_219:
	shl.b32 	%r1242, %r400, 2;
	add.s32 	%r1244, %r1131, %r1242;
	ld.shared.u32 	%r2311, [%r1244];
$L__BB4_220:
	setp.ge.s32 	%p291, %r400, %r344;
	mov.pred 	%p624, 0;
	@%p291 bra 	$L__BB4_223;
	setp.ge.s32 	%p293, %r401, %r343;
	mov.pred 	%p624, -1;
	@%p293 bra 	$L__BB4_223;
	mad.lo.s32 	%r1245, %r2311, %r2311, -1;
	mul.lo.s32 	%r1246, %r2312, %r2312;
	or.b32  	%r1247, %r1246, 2;
	setp.le.s32 	%p624, %r1245, %r1247;
$L__BB4_223:
	selp.b32 	%r2254, %r2311, %r2312, %p624;
	selp.u32 	%r1248, 1, 0, %p624;
	add.s32 	%r407, %r400, %r1248;
	not.pred 	%p294, %p624;
	selp.u32 	%r1249, 1, 0, %p294;
	add.s32 	%r408, %r401, %r1249;
	@%p624 bra 	$L__BB4_225;
	shl.b32 	%r1250, %r408, 2;
	mov.u32 	%r1251, _ZZN3cub18CUB_300001_SM_10006detail10merge_sort30DeviceMergeSortBlockSortKernelINS2_10policy_hubIN6thrust24THRUST_300001_SM_1000_NS6detail15normal_iteratorINS6_10device_ptrIiEEEEE9Policy600ESB_PNS0_8NullTypeESB_SF_m17IntegerComparatoriSE_EEvbT0_T1_T2_T3_T4_PT6_PT7_T5_NS1_7vsmem_tEE19static_temp_storage;
	add.s32 	%r1252, %r1251, %r1250;
	ld.shared.u32 	%r2312, [%r1252];
	bra.uni 	$L__BB4_226;
$L__BB4_225:
	shl.b32 	%r1253, %r407, 2;
	mov.u32 	%r1254, _ZZN3cub18CUB_300001_SM_10006detail10merge_sort30DeviceMergeSortBlockSortKernelINS2_10policy_hubIN6thrust24THRUST_300001_SM_1000_NS6detail15normal_iteratorINS6_10device_ptrIiEEEEE9Policy600ESB_PNS0_8NullTypeESB_SF_m17IntegerComparatoriSE_EEvbT0_T1_T2_T3_T4_PT6_PT7_T5_NS1_7vsmem_tEE19static_temp_storage;
	add.s32 	%r1255, %r1254, %r1253;
	ld.shared.u32 	%r2311, [%r1255];
$L__BB4_226:
	setp.ge.s32 	%p296, %r407, %r344;
	mov.pred 	%p625, 0;
	@%p296 bra 	$L__BB4_229;
	setp.ge.s32 	%p298, %r408, %r343;
	mov.pred 	%p625, -1;
	@%p298 bra 	$L__BB4_229;
	mad.lo.s32 	%r1256, %r2311, %r2311, -1;
	mul.lo.s32 	%r1257, %r2312, %r2312;
	or.b32  	%r1258, %r1257, 2;
	setp.le.s32 	%p625, %r1256, %r1258;
$L__BB4_229:
	selp.b32 	%r2256, %r2311, %r2312, %p625;
	selp.u32 	%r1259, 1, 0, %p625;
	add.s32 	%r414, %r407, %r1259;
	not.pred 	%p299, %p625;
	selp.u32 	%r1260, 1, 0, %p299;
	add.s32 	%r415, %r408, %r1260;
	@%p625 bra 	$L__BB4_231;
	shl.b32 	%r1261, %r415, 2;
	mov.u32 	%r1262, _ZZN3cub18CUB_300001_SM_10006detail10merge_sort30DeviceMergeSortBlockSortKernelINS2_10policy_hubIN6thrust24THRUST_300001_SM_1000_NS6detail15normal_iteratorINS6_10device_ptrIiEEEEE9Policy600ESB_PNS0_8NullTypeESB_SF_m17IntegerComparatoriSE_EEvbT0_T1_T2_T3_T4_PT6_PT7_T5_NS1_7vsmem_tEE19static_temp_storage;
	add.s32 	%r1263, %r1262, %r1261;
	ld.shared.u32 	%r2312, [%r1263];
	bra.uni 	$L__BB4_232;
$L__BB4_231:
	shl.b32 	%r1264, %r414, 2;
	mov.u32 	%r1265, _ZZN3cub18CUB_300001_SM_10006detail10merge_sort30DeviceMergeSortBlockSortKernelINS2_10policy_hubIN6thrust24THRUST_300001_SM_1000_NS6detail15normal_iteratorINS6_10device_ptrIiEEEEE9Policy600ESB_PNS0_8NullTypeESB_SF_m17IntegerComparatoriSE_EEvbT0_T1_T2_T3_T4_PT6_PT7_T5_NS1_7vsmem_tEE19static_temp_storage;
	add.s32 	%r1266, %r1265, %r1264;
	ld.shared.u32 	%r2311, [%r1266];
$L__BB4_232:
	setp.ge.s32 	%p301, %r414, %r344;
	mov.pred 	%p626, 0;
	@%p301 bra 	$L__BB4_235;
	setp.ge.s32 	%p303, %r415, %r343;
	mov.pred 	%p626, -1;
	@%p303 bra 	$L__BB4_235;
	mad.lo.s32 	%r1267, %r2311, %r2311, -1;
	mul.lo.s32 	%r1268, %r2312, %r2312;
	or.b32  	%r1269, %r1268, 2;
	setp.le.s32 	%p626, %r1267, %r1269;
$L__BB4_235:
	selp.b32 	%r2258, %r2311, %r2312, %p626;
	selp.u32 	%r1270, 1, 0, %p626;
	add.s32 	%r421, %r414, %r1270;
	not.pred 	%p304, %p626;
	selp.u32 	%r1271, 1, 0, %p304;
	add.s32 	%r422, %r415, %r1271;
	@%p626 bra 	$L__BB4_237;
	shl.b32 	%r1272, %r422, 2;
	mov.u32 	%r1273, _ZZN3cub18CUB_300001_SM_10006detail10merge_sort30DeviceMergeSortBlockSortKernelINS2_10policy_hubIN6thrust24THRUST_300001_SM_1000_NS6detail15normal_iteratorINS6_10device_ptrIiEEEEE9Policy600ESB_PNS0_8NullTypeESB_SF_m17IntegerComparatoriSE_EEvbT0_T1_T2_T3_T4_PT6_PT7_T5_NS1_7vsmem_tEE19static_temp_storage;
	add.s32 	%r1274, %r1273, %r1272;
	ld.shared.u32 	%r2312, [%r1274];
	bra.uni 	$L__BB4_238;
$L__BB4_237:
	shl.b32 	%r1275, %r421, 2;
	mov.u32 	%r1276, _ZZN3cub18CUB_300001_SM_10006detail10merge_sort30DeviceMergeSortBlockSortKernelINS2_10policy_hubIN6thrust24THRUST_300001_SM_1000_NS6detail15normal_iteratorINS6_10device_ptrIiEEEEE9Policy600ESB_PNS0_8NullTypeESB_SF_m17IntegerComparatoriSE_EEvbT0_T1_T2_T3_T4_PT6_PT7_T5_NS1_7vsmem_tEE19static_temp_storage;
	add.s32 	%r1277, %r1276, %r1275;
	ld.shared.u32 	%r2311, [%r1277];
$L__BB4_238:
	setp.ge.s32 	%p306, %r421, %r344;
	mov.pred 	%p627, 0;
	@%p306 bra 	$L__BB4_241;
	setp.ge.s32 	%p308, %r422, %r343;
	mov.pred 	%p627, -1;
	@%p308 bra 	$L__BB4_241;
	mad.lo.s32 	%r1278, %r2311, %r2311, -1;
	mul.lo.s32 	%r1279, %r2312, %r2312;
	or.b32  	%r1280, %r1279, 2;
	setp.le.s32 	%p627, %r1278, %r1280;
$L__BB4_241:
	selp.b32 	%r2260, %r2311, %r2312, %p627;
	selp.u32 	%r1281, 1, 0, %p627;
	add.s32 	%r428, %r421, %r1281;
	not.pred 	%p309, %p627;
	selp.u32 	%r1282, 1, 0, %p309;
	add.s32 	%r429, %r422, %r1282;
	@%p627 bra 	$L__BB4_243;
	shl.b32 	%r1283, %r429, 2;
	mov.u32 	%r1284, _ZZN3cub18CUB_300001_SM_10006detail10merge_sort30DeviceMergeSortBlockSortKernelINS2_10policy_hubIN6thrust24THRUST_300001_SM_1000_NS6detail15normal_iteratorINS6_10device_ptrIiEEEEE9Policy600ESB_PNS0_8NullTypeESB_SF_m17IntegerComparatoriSE_EEvbT0_T1_T2_T3_T4_PT6_PT7_T5_NS1_7vsmem_tEE19static_temp_storage;
	add.s32 	%r1285, %r1284, %r1283;
	ld.shared.u32 	%r2312, [%r1285];
	bra.uni 	$L__BB4_244;
$L__BB4_243:
	shl.b32 	%r1286, %r428, 2;
	mov.u32 	%r1287, _ZZN3cub18CUB_300001_SM_10006detail10merge_sort30DeviceMergeSortBlockSortKernelINS2_10policy_hubIN6thrust24THRUST_300001_SM_1000_NS6detail15normal_iteratorINS6_10device_ptrIiEEEEE9Policy600ESB_PNS0_8NullTypeESB_SF_m17IntegerComparatoriSE_EEvbT0_T1_T2_T3_T4_PT6_PT7_T5_NS1_7vsmem_tEE19static_temp_storage;
	add.s32 	%r1288, %r1287, %r1286;
	ld.shared.u32 	%r2311, [%r1288];
$L__BB4_244:
	setp.ge.s32 	%p311, %r428, %r344;
	mov.pred 	%p628, 0;
	@%p311 bra 	$L__BB4_247;
	setp.ge.s32 	%p313, %r429, %r343;
	mov.pred 	%p628, -1;
	@%p313 bra 	$L__BB4_247;
	mad.lo.s32 	%r1289, %r2311, %r2311, -1;
	mul.lo.s32 	%r1290, %r2312, %r2312;
	or.b32  	%r1291, %r1290, 2;
	setp.le.s32 	%p628, %r1289, %r1291;
$L__BB4_247:
	selp.b32 	%r2262, %r2311, %r2312, %p628;
	selp.u32 	%r1292, 1, 0, %p628;
	add.s32 	%r435, %r428, %r1292;
	not.pred 	%p314, %p628;
	selp.u32 	%r1293, 1, 0, %p314;
	add.s32 	%r436, %r429, %r1293;
	@%p628 bra 	$L__BB4_249;
	shl.b32 	%r1294, %r436, 2;
	mov.u32 	%r1295, _ZZN3cub18CUB_300001_SM_10006detail10merge_sort30DeviceMergeSortBlockSortKernelINS2_10policy_hubIN6thrust24THRUST_300001_SM_1000_NS6detail15normal_iteratorINS6_10device_ptrIiEEEEE9Policy600ESB_PNS0_8NullTypeESB_SF_m17IntegerComparatoriSE_EEvbT0_T1_T2_T3_T4_PT6_PT7_T5_NS1_7vsmem_tEE19static_temp_storage;
	add.s32 	%r1296, %r1295, %r1294;
	ld.shared.u32 	%r2312, [%r1296];
	bra.uni 	$L__BB4_250;
$L__BB4_249:
	shl.b32 	%r1297, %r435, 2;
	mov.u32 	%r1298, _ZZN3cub18CUB_300001_SM_10006detail10merge_sort30DeviceMergeSortBlockSortKernelINS2_10policy_hubIN6thrust24THRUST_300001_SM_1000_NS6detail15normal_iteratorINS6_10device_ptrIiEEEEE9Policy600ESB_PNS0_8NullTypeESB_SF_m17IntegerComparatoriSE_EEvbT0_T1_T2_T3_T4_PT6_PT7_T5_NS1_7vsmem_tEE19static_temp_storage;
	add.s32 	%r1299, %r1298, %r1297;
	ld.shared.u32 	%r2311, [%r1299];
$L__BB4_250:
	setp.ge.s32 	%p316, %r435, %r344;
	mov.pred 	%p629, 0;
	@%p316 bra 	$L__BB4_253;
	setp.ge.s32 	%p318, %r436, %r343;
	mov.pred 	%p629, -1;
	@%p318 bra 	$L__BB4_253;
	mad.lo.s32 	%r1300, %r2311, %r2311, -1;
	mul.lo.s32 	%r1301, %r2312, %r2312;
	or.b32  	%r1302, %r1301, 2;
	setp.le.s32 	%p629, %r1300, %r1302;
$L__BB4_253:
	selp.b32 	%r2264, %r2311, %r2312, %p629;
	selp.u32 	%r1303, 1, 0, %p629;
	add.s32 	%r442, %r435, %r1303;
	not.pred 	%p319, %p629;
	selp.u32 	%r1304, 1, 0, %p319;
	add.s32 	%r443, %r436, %r1304;
	@%p629 bra 	$L__BB4_255;
	shl.b32 	%r1305, %r443, 2;
	mov.u32 	%r1306, _ZZN3cub18CUB_300001_SM_10006detail10merge_sort30DeviceMergeSortBlockSortKernelINS2_10policy_hubIN6thrust24THRUST_300001_SM_1000_NS6detail15normal_iteratorINS6_10device_ptrIiEEEEE9Policy600ESB_PNS0_8NullTypeESB_SF_m17IntegerComparatoriSE_EEvbT0_T1_T2_T3_T4_PT6_PT7_T5_NS1_7vsmem_tEE19static_temp_storage;
	add.s32 	%r1307, %r1306, %r1305;
	ld.shared.u32 	%r2312, [%r1307];
	bra.uni 	$L__BB4_256;
$L__BB4_255:
	shl.b32 	%r1308, %r442, 2;
	mov.u32 	%r1309, _ZZN3cub18CUB_300001_SM_10006detail10merge_sort30DeviceMergeSortBlockSortKernelINS2_10policy_hubIN6thrust24THRUST_300001_SM_1000_NS6detail15normal_iteratorINS6_10device_ptrIiEEEEE9Policy600ESB_PNS0_8NullTypeESB_SF_m17IntegerComparatoriSE_EEvbT0_T1_T2_T3_T4_PT6_PT7_T5_NS1_7vsmem_tEE19static_temp_storage;
	add.s32 	%r1310, %r1309, %r1308;
	ld.shared.u32 	%r2311, [%r1310];
$L__BB4_256:
	setp.ge.s32 	%p321, %r442, %r344;
	mov.pred 	%p630, 0;
	@%p321 bra 	$L__BB4_259;
	setp.ge.s32 	%p323, %r443, %r343;
	mov.pred 	%p630, -1;
	@%p323 bra 	$L__BB4_259;
	mad.lo.s32 	%r1311, %r2311, %r2311, -1;
	mul.lo.s32 	%r1312, %r2312, %r2312;
	or.b32  	%r1313, %r1312, 2;
	setp.le.s32 	%p630, %r1311, %r1313;
$L__BB4_259:
	selp.b32 	%r2266, %r2311, %r2312, %p630;
	selp.u32 	%r1314, 1, 0, %p630;
	add.s32 	%r449, %r442, %r1314;
	not.pred 	%p324, %p630;
	selp.u32 	%r1315, 1, 0, %p324;
	add.s32 	%r450, %r443, %r1315;
	@%p630 bra 	$L__BB4_261;
	shl.b32 	%r1316, %r450, 2;
	mov.u32 	%r1317, _ZZN3cub18CUB_300001_SM_10006detail10merge_sort30DeviceMergeSortBlockSortKernelINS2_10policy_hubIN6thrust24THRUST_300001_SM_1000_NS6detail15normal_iteratorINS6_10device_ptrIiEEEEE9Policy600ESB_PNS0_8NullTypeESB_SF_m17IntegerComparatoriSE_EEvbT0_T1_T2_T3_T4_PT6_PT7_T5_NS1_7vsmem_tEE19static_temp_storage;
	add.s32 	%r1318, %r1317, %r1316;
	ld.shared.u32 	%r2312, [%r1318];
	bra.uni 	$L__BB4_262;
$L__BB4_261:
	shl.b32 	%r1319, %r449, 2;
	mov.u32 	%r1320, _ZZN3cub18CUB_300001_SM_10006detail10merge_sort30DeviceMergeSortBlockSortKernelINS2_10policy_hubIN6thrust24THRUST_300001_SM_1000_NS6detail15normal_iteratorINS6_10device_ptrIiEEEEE9Policy600ESB_PNS0_8NullTypeESB_SF_m17IntegerComparatoriSE_EEvbT0_T1_T2_T3_T4_PT6_PT7_T5_NS1_7vsmem_tEE19static_temp_storage;
	add.s32 	%r1321, %r1320, %r1319;
	ld.shared.u32 	%r2311, [%r1321];
$L__BB4_262:
	setp.ge.s32 	%p326, %r449, %r344;
	mov.pred 	%p631, 0;
	@%p326 bra 	$L__BB4_265;
	setp.ge.s32 	%p328, %r450, %r343;
	mov.pred 	%p631, -1;
	@%p328 bra 	$L__BB4_265;
	mad.lo.s32 	%r1322, %r2311, %r2311, -1;
	mul.lo.s32 	%r1323, %r2312, %r2312;
	or.b32  	%r1324, %r1323, 2;
	setp.le.s32 	%p631, %r1322, %r1324;
$L__BB4_265:
	selp.b32 	%r2268, %r2311, %r2312, %p631;
	selp.u32 	%r1325, 1, 0, %p631;
	add.s32 	%r456, %r449, %r1325;
	not.pred 	%p329, %p631;
	selp.u32 	%r1326, 1, 0, %p329;
	add.s32 	%r457, %r450, %r1326;
	@%p631 bra 	$L__BB4_267;
	shl.b32 	%r1327, %r457, 2;
	mov.u32 	%r1328, _ZZN3cub18CUB_300001_SM_10006detail10merge_sort30DeviceMergeSortBlockSortKernelINS2_10policy_hubIN6thrust24THRUST_300001_SM_1000_NS6detail15normal_iteratorINS6_10device_ptrIiEEEEE9Policy600ESB_PNS0_8NullTypeESB_SF_m17IntegerComparatoriSE_EEvbT0_T1_T2_T3_T4_PT6_PT7_T5_NS1_7vsmem_tEE19static_temp_storage;
	add.s32 	%r1329, %r1328, %r1327;
	ld.shared.u32 	%r2312, [%r1329];
	bra.uni 	$L__BB4_268;
$L__BB4_267:
	shl.b32 	%r1330, %r456, 2;
	mov.u32 	%r1331, _ZZN3cub18CUB_300001_SM_10006detail10merge_sort30DeviceMergeSortBlockSortKernelINS2_10policy_hubIN6thrust24THRUST_300001_SM_1000_NS6detail15normal_iteratorINS6_10device_ptrIiEEEEE9Policy600ESB_PNS0_8NullTypeESB_SF_m17IntegerComparatoriSE_EEvbT0_T1_T2_T3_T4_PT6_PT7_T5_NS1_7vsmem_tEE19static_temp_storage;
	add.s32 	%r1332, %r1331, %r1330;
	ld.shared.u32 	%r2311, [%r1332];
$L__BB4_268:
	setp.ge.s32 	%p331, %r456, %r344;
	mov.pred 	%p632, 0;
	@%p331 bra 	$L__BB4_271;
	setp.ge.s32 	%p333, %r457, %r343;
	mov.pred 	%p632, -1;
	@%p333 bra 	$L__BB4_271;
	mad.lo.s32 	%r1333, %r2311, %r2311, -1;
	mul.lo.s32 	%r1334, %r2312, %r2312;
	or.b32  	%r1335, %r1334, 2;
	setp.le.s32 	%p632, %r1333, %r1335;
$L__BB4_271:
	selp.b32 	%r2270, %r2311, %r2312, %p632;
	selp.u32 	%r1336, 1, 0, %p632;
	add.s32 	%r463, %r456, %r1336;
	not.pred 	%p334, %p632;
	selp.u32 	%r1337, 1, 0, %p334;
	add.s32 	%r464, %r457, %r1337;
	@%p632 bra 	$L__BB4_273;
	shl.b32 	%r1338, %r464, 2;
	mov.u32 	%r1339, _ZZN3cub18CUB_300001_SM_10006detail10merge_sort30DeviceMergeSortBlockSortKernelINS2_10policy_hubIN6thrust24THRUST_300001_SM_1000_NS6detail15normal_iteratorINS6_10device_ptrIiEEEEE9Policy600ESB_PNS0_8NullTypeESB_SF_m17IntegerComparatoriSE_EEvbT0_T1_T2_T3_T4_PT6_PT7_T5_NS1_7vsmem_tEE19static_temp_storage;
	add.s32 	%r1340, %r1339, %r1338;
	ld.shared.u32 	%r2312, [%r1340];
	bra.uni 	$L__BB4_274;
$L__BB4_273:
	shl.b32 	%r1341, %r463, 2;
	mov.u32 	%r1342, _ZZN3cub18CUB_300001_SM_10006detail10merge_sort30DeviceMergeSortBlockSortKernelINS2_10policy_hubIN6thrust24THRUST_300001_SM_1000_NS6detail15normal_iteratorINS6_10device_ptrIiEEEEE9Policy600ESB_PNS0_8NullTypeESB_SF_m17IntegerComparatoriSE_EEvbT0_T1_T2_T3_T4_PT6_PT7_T5_NS1_7vsmem_tEE19static_temp_storage;
	add.s32 	%r1343, %r1342, %r1341;
	ld.shared.u32 	%r2311, [%r1343];
$L__BB4_274:
	setp.ge.s32 	%p335, %r463, %r344;
	mov.u32 	%r2342, %r2312;
	@%p335 bra 	$L__BB4_277;
	setp.ge.s32 	%p336, %r464, %r343;
	mov.u32 	%r2342, %r2311;
	@%p336 bra 	$L__BB4_277;
	mad.lo.s32 	%r1344, %r2311, %r2311, -1;
	mul.lo.s32 	%r1345, %r2312, %r2312;
	or.b32  	%r1346, %r1345, 2;
	setp.gt.s32 	%p337, %r1344, %r1346;
	selp.b32 	%r2342, %r2312, %r2311, %p337;
$L__BB4_277:
	shl.b32 	%r2306, %r340, 1;
	setp.lt.u32 	%p338, %r340, 129;
	@%p338 bra 	$L__BB4_175;
	ld.param.s8 	%rs2, [_ZN3cub18CUB_300001_SM_10006detail10merge_sort30DeviceMergeSortBlockSortKernelINS2_10policy_hubIN6thrust24THRUST_300001_SM_1000_NS6detail15normal_iteratorINS6_10device_ptrIiEEEEE9Policy600ESB_PNS0_8NullTypeESB_SF_m17IntegerComparatoriSE_EEvbT0_T1_T2_T3_T4_PT6_PT7_T5_NS1_7vsmem_tE_param_0];
	add.s32 	%r472, %r176, 480;
	add.s32 	%r473, %r176, 128;
	add.s32 	%r474, %r176, 192;
	add.s32 	%r475, %r176, 96;
	bar.sync 	0;
	setp.eq.s16 	%p339, %rs2, 0;
	@%p339 bra 	$L__BB4_315;
	st.shared.u32 	[%r224], %r2305;
	st.shared.u32 	[%r224+4], %r2287;
	st.shared.u32 	[%r224+8], %r2244;
	st.shared.u32 	[%r224+12], %r2246;
	st.shared.u32 	[%r224+16], %r2248;
	st.shared.u32 	[%r224+20], %r2250;
	st.shared.u32 	[%r224+24], %r2252;
	st.shared.u32 	[%r224+28], %r2254;
	st.shared.u32 	[%r224+32], %r2256;
	st.shared.u32 	[%r224+36], %r2258;
	st.shared.u32 	[%r224+40], %r2260;
	st.shared.u32 	[%r224+44], %r2262;
	st.shared.u32 	[%r224+48], %r2264;
	st.shared.u32 	[%r224+52], %r2266;
	st.shared.u32 	[%r224+56], %r2268;
	st.shared.u32 	[%r224+60], %r2270;
	st.shared.u32 	[%r224+64], %r2342;
	bar.warp.sync 	-1;
	ld.shared.u32 	%r476, [%r223];
	ld.shared.u32 	%r477, [%r223+128];
	ld.shared.u32 	%r478, [%r223+256];
	ld.shared.u32 	%r479, [%r223+384];
	ld.shared.u32 	%r480, [%r223+512];
	ld.shared.u32 	%r481, [%r223+640];
	ld.shared.u32 	%r482, [%r223+768];
	ld.shared.u32 	%r483, [%r223+896];
	ld.shared.u32 	%r484, [%r223+1024];
	ld.shared.u32 	%r485, [%r223+1152];
	ld.shared.u32 	%r486, [%r223+1280];
	ld.shared.u32 	%r487, [%r223+1408];
	ld.shared.u32 	%r488, [%r223+1536];
	ld.shared.u32 	%r489, [%r223+1664];
	ld.shared.u32 	%r490, [%r223+1792];
	ld.shared.u32 	%r491, [%r223+1920];
	ld.shared.u32 	%r492, [%r223+2048];
	setp.eq.s32 	%p340, %r174, 0;
	@%p340 bra 	$L__BB4_280;
	bra.uni 	$L__BB4_281;
$L__BB4_280:
	st.volatile.shared.u32 	[_ZZN3cub18CUB_300001_SM_10006detail10merge_sort30DeviceMergeSortBlockSortKernelINS2_10policy_hubIN6thrust24THRUST_300001_SM_1000_NS6detail15normal_iteratorINS6_10device_ptrIiEEEEE9Policy600ESB_PNS0_8NullTypeESB_SF_m17IntegerComparatoriSE_EEvbT0_T1_T2_T3_T4_PT6_PT7_T5_NS1_7vsmem_tEE19static_temp_storage+17408], %r173;
$L__BB4_281:
	bar.sync 	0;
	ld.volatile.shared.u32 	%r510, [_ZZN3cub18CUB_300001_SM_10006detail10merge_sort30DeviceMergeSortBlockSortKernelINS2_10policy_hubIN6thrust24THRUST_300001_SM_1000_NS6detail15normal_iteratorINS6_10device_ptrIiEEEEE9Policy600ESB_PNS0_8NullTypeESB_SF_m17IntegerComparatoriSE_EEvbT0_T1_T2_T3_T4_PT6_PT7_T5_NS1_7vsmem_tEE19static_temp_storage+17408];
	mov.u32 	%r1347, %tid.x;
	and.b32  	%r1348, %r1347, 992;
	mul.lo.s32 	%r1349, %r1348, 17;
	cvt.u64.u32 	%rd84, %r1349;
	and.b32  	%r1350, %r1347, 31;
	cvt.u64.u32 	%rd85, %r1350;
	add.s64 	%rd86, %rd4, %rd85;
	add.s64 	%rd87, %rd86, %rd84;
	setp.ge.s32 	%p341, %r176, %r510;
	shl.b64 	%rd88, %rd87, 2;
	add.s64 	%rd6, %rd3, %rd88;
	@%p341 bra 	$L__BB4_283;
	st.global.u32 	[%rd6], %r476;
$L__BB4_283:
	setp.ge.s32 	%p342, %r179, %r510;
	@%p342 bra 	$L__BB4_285;
	st.global.u32 	[%rd6+128], %r477;
$L__BB4_285:
	setp.ge.s32 	%p343, %r182, %r510;
	@%p343 bra 	$L__BB4_287;
	st.global.u32 	[%rd6+256], %r478;
$L__BB4_287:
	setp.ge.s32 	%p344, %r475, %r510;
	@%p344 bra 	$L__BB4_289;
	st.global.u32 	[%rd6+384], %r479;
$L__BB4_289:
	setp.ge.s32 	%p345, %r473, %r510;
	@%p345 bra 	$L__BB4_291;
	st.global.u32 	[%rd6+512], %r480;
$L__BB4_291:
	setp.ge.s32 	%p346, %r189, %r510;
	@%p346 bra 	$L__BB4_293;
	st.global.u32 	[%rd6+640], %r481;
$L__BB4_293:
	setp.ge.s32 	%p347, %r474, %r510;
	@%p347 bra 	$L__BB4_295;
	st.global.u32 	[%rd6+768], %r482;
$L__BB4_295:
	setp.ge.s32 	%p348, %r194, %r510;
	@%p348 bra 	$L__BB4_297;
	st.global.u32 	[%rd6+896], %r483;
$L__BB4_297:
	setp.ge.s32 	%p349, %r197, %r510;
	@%p349 bra 	$L__BB4_299;
	st.global.u32 	[%rd6+1024], %r484;
$L__BB4_299:
	setp.ge.s32 	%p350, %r200, %r510;
	@%p350 bra 	$L__BB4_301;
	st.global.u32 	[%rd6+1152], %r485;
$L__BB4_301:
	setp.ge.s32 	%p351, %r203, %r510;
	@%p351 bra 	$L__BB4_303;
	st.global.u32 	[%rd6+1280], %r486;
$L__BB4_303:
	setp.ge.s32 	%p352, %r206, %r510;
	@%p352 bra 	$L__BB4_305;
	st.global.u32 	[%rd6+1408], %r487;
$L__BB4_305:
	setp.ge.s32 	%p353, %r209, %r510;
	@%p353 bra 	$L__BB4_307;
	st.global.u32 	[%rd6+1536], %r488;
$L__BB4_307:
	setp.ge.s32 	%p354, %r212, %r510;
	@%p354 bra 	$L__BB4_309;
	st.global.u32 	[%rd6+1664], %r489;
$L__BB4_309:
	setp.ge.s32 	%p355, %r215, %r510;
	@%p355 bra 	$L__BB4_311;
	st.global.u32 	[%rd6+1792], %r490;
$L__BB4_311:
	setp.ge.s32 	%p356, %r472, %r510;
	@%p356 bra 	$L__BB4_313;
	st.global.u32 	[%rd6+1920], %r491;
$L__BB4_313:
	setp.ge.s32 	%p357, %r220, %r510;
	@%p357 bra 	$L__BB4_351;
	st.global.u32 	[%rd6+2048], %r492;
	bra.uni 	$L__BB4_351;
$L__BB4_315:
	st.shared.u32 	[%r224], %r2305;
	st.shared.u32 	[%r224+4], %r2287;
	st.shared.u32 	[%r224+8], %r2244;
	st.shared.u32 	[%r224+12], %r2246;
	st.shared.u32 	[%r224+16], %r2248;
	st.shared.u32 	[%r224+20], %r2250;
	st.shared.u32 	[%r224+24], %r2252;
	st.shared.u32 	[%r224+28], %r2254;
	st.shared.u32 	[%r224+32], %r2256;
	st.shared.u32 	[%r224+36], %r2258;
	st.shared.u32 	[%r224+40], %r2260;
	st.shared.u32 	[%r224+44], %r2262;
	st.shared.u32 	[%r224+48], %r2264;
	st.shared.u32 	[%r224+52], %r2266;
	st.shared.u32 	[%r224+56], %r2268;
	st.shared.u32 	[%r224+60], %r2270;
	st.shared.u32 	[%r224+64], %r2342;
	bar.warp.sync 	-1;
	ld.shared.u32 	%r493, [%r223];
	ld.shared.u32 	%r494, [%r223+128];
	ld.shared.u32 	%r495, [%r223+256];
	ld.shared.u32 	%r496, [%r223+384];
	ld.shared.u32 	%r497, [%r223+512];
	ld.shared.u32 	%r498, [%r223+640];
	ld.shared.u32 	%r499, [%r223+768];
	ld.shared.u32 	%r500, [%r223+896];
	ld.shared.u32 	%r501, [%r223+1024];
	ld.shared.u32 	%r502, [%r223+1152];
	ld.shared.u32 	%r503, [%r223+1280];
	ld.shared.u32 	%r504, [%r223+1408];
	ld.shared.u32 	%r505, [%r223+1536];
	ld.shared.u32 	%r506, [%r223+1664];
	ld.shared.u32 	%r507, [%r223+1792];
	ld.shared.u32 	%r508, [%r223+1920];
	ld.shared.u32 	%r509, [%r223+2048];
	setp.eq.s32 	%p358, %r174, 0;
	@%p358 bra 	$L__BB4_316;
	bra.uni 	$L__BB4_317;
$L__BB4_316:
	st.volatile.shared.u32 	[_ZZN3cub18CUB_300001_SM_10006detail10merge_sort30DeviceMergeSortBlockSortKernelINS2_10policy_hubIN6thrust24THRUST_300001_SM_1000_NS6detail15normal_iteratorINS6_10device_ptrIiEEEEE9Policy600ESB_PNS0_8NullTypeESB_SF_m17IntegerComparatoriSE_EEvbT0_T1_T2_T3_T4_PT6_PT7_T5_NS1_7vsmem_tEE19static_temp_storage+17408], %r173;
$L__BB4_317:
	bar.sync 	0;
	ld.volatile.shared.u32 	%r511, [_ZZN3cub18CUB_300001_SM_10006detail10merge_sort30DeviceMergeSortBlockSortKernelINS2_10policy_hubIN6thrust24THRUST_300001_SM_1000_NS6detail15normal_iteratorINS6_10device_ptrIiEEEEE9Policy600ESB_PNS0_8NullTypeESB_SF_m17IntegerComparatoriSE_EEvbT0_T1_T2_T3_T4_PT6_PT7_T5_NS1_7vsmem_tEE19static_temp_storage+17408];
	setp.ge.s32 	%p359, %r176, %r511;
	@%p359 bra 	$L__BB4_319;
	cvt.u64.u32 	%rd89, %r176;
	add.s64 	%rd90, %rd4, %rd89;
	shl.b64 	%rd91, %rd90, 2;
	add.s64 	%rd92, %rd1, %rd91;
	st.global.u32 	[%rd92], %r493;
$L__BB4_319:
	setp.ge.s32 	%p360, %r179, %r511;
	@%p360 bra 	$L__BB4_321;
	cvt.u64.u32 	%rd93, %r176;
	add.s64 	%rd94, %rd4, %rd93;
	shl.b64 	%rd95, %rd94, 2;
	add.s64 	%rd96, %rd1, %rd95;
	st.global.u32 	[%rd96+128], %r494;
$L__BB4_321:
	setp.ge.s32 	%p361, %r182, %r511;
	@%p361 bra 	$L__BB4_323;
	cvt.u64.u32 	%rd97, %r176;
	add.s64 	%rd98, %rd4, %rd97;
	shl.b64 	%rd99, %rd98, 2;
	add.s64 	%rd100, %rd1, %rd99;
	st.global.u32 	[%rd100+256], %r495;
$L__BB4_323:
	setp.ge.s32 	%p362, %r475, %r511;
	@%p362 bra 	$L__BB4_325;
	cvt.u64.u32 	%rd101, %r176;
	add.s64 	%rd102, %rd4, %rd101;
	shl.b64 	%rd103, %rd102, 2;
	add.s64 	%rd104, %rd1, %rd103;
	st.global.u32 	[%rd104+384], %r496;
$L__BB4_325:
	setp.ge.s32 	%p363, %r473, %r511;
	@%p363 bra 	$L__BB4_327;
	cvt.u64.u32 	%rd105, %r176;
	add.s64 	%rd106, %rd4, %rd105;
	shl.b64 	%rd107, %rd106, 2;
	add.s64 	%rd108, %rd1, %rd107;
	st.global.u32 	[%rd108+512], %r497;
$L__BB4_327:
	setp.ge.s32 	%p364, %r189, %r511;
	@%p364 bra 	$L__BB4_329;
	cvt.u64.u32 	%rd109, %r176;
	add.s64 	%rd110, %rd4, %rd109;
	shl.b64 	%rd111, %rd110, 2;
	add.s64 	%rd112, %rd1, %rd111;
	st.global.u32 	[%rd112+640], %r498;
$L__BB4_329:
	setp.ge.s32 	%p365, %r474, %r511;
	@%p365 bra 	$L__BB4_331;
	cvt.u64.u32 	%rd113, %r176;
	add.s64 	%rd114, %rd4, %rd113;
	shl.b64 	%rd115, %rd114, 2;
	add.s64 	%rd116, %rd1, %rd115;
	st.global.u32 	[%rd116+768], %r499;
$L__BB4_331:
	setp.ge.s32 	%p366, %r194, %r511;
	@%p366 bra 	$L__BB4_333;
	cvt.u64.u32 	%rd117, %r176;
	add.s64 	%rd118, %rd4, %rd117;
	shl.b64 	%rd119, %rd118, 2;
	add.s64 	%rd120, %rd1, %rd119;
	st.global.u32 	[%rd120+896], %r500;
$L__BB4_333:
	setp.ge.s32 	%p367, %r197, %r511;
	@%p367 bra 	$L__BB4_335;
	cvt.u64.u32 	%rd121, %r176;
	add.s64 	%rd122, %rd4, %rd121;
	shl.b64 	%rd123, %rd122, 2;
	add.s64 	%rd124, %rd1, %rd123;
	st.global.u32 	[%rd124+1024], %r501;
$L__BB4_335:
	setp.ge.s32 	%p368, %r200, %r511;
	@%p368 bra 	$L__BB4_337;
	cvt.u64.u32 	%rd125, %r176;
	add.s64 	%rd126, %rd4, %rd125;
	shl.b64 	%rd127, %rd126, 2;
	add.s64 	%rd128, %rd1, %rd127;
	st.global.u32 	[%rd128+1152], %r502;
$L__BB4_337:
	setp.ge.s32 	%p369, %r203, %r511;
	@%p369 bra 	$L__BB4_339;
	cvt.u64.u32 	%rd129, %r176;
	add.s64 	%rd130, %rd4, %rd129;
	shl.b64 	%rd131, %rd130, 2;
	add.s64 	%rd132, %rd1, %rd131;
	st.global.u32 	[%rd132+1280], %r503;
$L__BB4_339:
	setp.ge.s32 	%p370, %r206, %r511;
	@%p370 bra 	$L__BB4_341;
	cvt.u64.u32 	%rd133, %r176;
	add.s64 	%rd134, %rd4, %rd133;
	shl.b64 	%rd135, %rd134, 2;
	add.s64 	%rd136, %rd1, %rd135;
	st.global.u32 	[%rd136+1408], %r504;
$L__BB4_341:
	setp.ge.s32 	%p371, %r209, %r511;
	@%p371 bra 	$L__BB4_343;
	cvt.u64.u32 	%rd137, %r176;
	add.s64 	%rd138, %rd4, %rd137;
	shl.b64 	%rd139, %rd138, 2;
	add.s64 	%rd140, %rd1, %rd139;
	st.global.u32 	[%rd140+1536], %r505;
$L__BB4_343:
	setp.ge.s32 	%p372, %r212, %r511;
	@%p372 bra 	$L__BB4_345;
	cvt.u64.u32 	%rd141, %r176;
	add.s64 	%rd142, %rd4, %rd141;
	shl.b64 	%rd143, %rd142, 2;
	add.s64 	%rd144, %rd1, %rd143;
	st.global.u32 	[%rd144+1664], %r506;
$L__BB4_345:
	setp.ge.s32 	%p373, %r215, %r511;
	@%p373 bra 	$L__BB4_347;
	cvt.u64.u32 	%rd145, %r176;
	add.s64 	%rd146, %rd4, %rd145;
	shl.b64 	%rd147, %rd146, 2;
	add.s64 	%rd148, %rd1, %rd147;
	st.global.u32 	[%rd148+1792], %r507;
$L__BB4_347:
	setp.ge.s32 	%p374, %r472, %r511;
	@%p374 bra 	$L__BB4_349;
	cvt.u64.u32 	%rd149, %r176;
	add.s64 	%rd150, %rd4, %rd149;
	shl.b64 	%rd151, %rd150, 2;
	add.s64 	%rd152, %rd1, %rd151;
	st.global.u32 	[%rd152+1920], %r508;
$L__BB4_349:
	setp.ge.s32 	%p375, %r220, %r511;
	@%p375 bra 	$L__BB4_351;
	cvt.u64.u32 	%rd153, %r176;
	add.s64 	%rd154, %rd4, %rd153;
	shl.b64 	%rd155, %rd154, 2;
	add.s64 	%rd156, %rd1, %rd155;
	st.global.u32 	[%rd156+2048], %r509;
$L__BB4_351:
	ret;

}
	// .globl	_ZN3cub18CUB_300001_SM_10006detail10merge_sort30DeviceMergeSortPartitionKernelIN6thrust24THRUST_300001_SM_1000_NS6detail15normal_iteratorINS5_10device_ptrIiEEEEm17IntegerComparatoriEEvbT_PT2_T0_SF_PSF_T1_SF_i
.visible .entry _ZN3cub18CUB_300001_SM_10006detail10merge_sort30DeviceMergeSortPartitionKernelIN6thrust24THRUST_300001_SM_1000_NS6detail15normal_iteratorINS5_10device_ptrIiEEEEm17IntegerComparatoriEEvbT_PT2_T0_SF_PSF_T1_SF_i(
	.param .u8 _ZN3cub18CUB_300001_SM_10006detail10merge_sort30DeviceMergeSortPartitionKernelIN6thrust24THRUST_300001_SM_1000_NS6detail15normal_iteratorINS5_10device_ptrIiEEEEm17IntegerComparatoriEEvbT_PT2_T0_SF_PSF_T1_SF_i_param_0,
	.param .align 8 .b8 _ZN3cub18CUB_300001_SM_10006detail10merge_sort30DeviceMergeSortPartitionKernelIN6thrust24THRUST_300001_SM_1000_NS6detail15normal_iteratorINS5_10device_ptrIiEEEEm17IntegerComparatoriEEvbT_PT2_T0_SF_PSF_T1_SF_i_param_1[8],
	.param .u64 .ptr .align 1 _ZN3cub18CUB_300001_SM_10006detail10merge_sort30DeviceMergeSortPartitionKernelIN6thrust24THRUST_300001_SM_1000_NS6detail15normal_iteratorINS5_10device_ptrIiEEEEm17IntegerComparatoriEEvbT_PT2_T0_SF_PSF_T1_SF_i_param_2,
	.param .u64 _ZN3cub18CUB_300001_SM_10006detail10merge_sort30DeviceMergeSortPartitionKernelIN6thrust24THRUST_300001_SM_1000_NS6detail15normal_iteratorINS5_10device_ptrIiEEEEm17IntegerComparatoriEEvbT_PT2_T0_SF_PSF_T1_SF_i_param_3,
	.param .u64 _ZN3cub18CUB_300001_SM_10006detail10merge_sort30DeviceMergeSortPartitionKernelIN6thrust24THRUST_300001_SM_1000_NS6detail15normal_iteratorINS5_10device_ptrIiEEEEm17IntegerComparatoriEEvbT_PT2_T0_SF_PSF_T1_SF_i_param_4,
	.param .u64 .ptr .align 1 _ZN3cub18CUB_300001_SM_10006detail10merge_sort30DeviceMergeSortPartitionKernelIN6thrust24THRUST_300001_SM_1000_NS6detail15normal_iteratorINS5_10device_ptrIiEEEEm17IntegerComparatoriEEvbT_PT2_T0_SF_PSF_T1_SF_i_param_5,
	.param .align 1 .b8 _ZN3cub18CUB_300001_SM_10006detail10merge_sort30DeviceMergeSortPartitionKernelIN6thrust24THRUST_300001_SM_1000_NS6detail15normal_iteratorINS5_10device_ptrIiEEEEm17IntegerComparatoriEEvbT_PT2_T0_SF_PSF_T1_SF_i_param_6[1],
	.param .u64 _ZN3cub18CUB_300001_SM_10006detail10merge_sort30DeviceMergeSortPartitionKernelIN6thrust24THRUST_300001_SM_1000_NS6detail15normal_iteratorINS5_10device_ptrIiEEEEm17IntegerComparatoriEEvbT_PT2_T0_SF_PSF_T1_SF_i_param_7,
	.param .u32 _ZN3cub18CUB_300001_SM_10006detail10merge_sort30DeviceMergeSortPartitionKernelIN6thrust24THRUST_300001_SM_1000_NS6detail15normal_iteratorINS5_10device_ptrIiEEEEm17IntegerComparatoriEEvbT_PT2_T0_SF_PSF_T1_SF_i_param_8
)
{
	.reg .pred 	%p<10>;
	.reg .b16 	%rs<2>;
	.reg .b32 	%r<14>;
	.reg .b64 	%rd<86>;

	ld.param.u64 	%rd27, [_ZN3cub18CUB_300001_SM_10006detail10merge_sort30DeviceMergeSortPartitionKernelIN6thrust24THRUST_300001_SM_1000_NS6detail15normal_iteratorINS5_10device_ptrIiEEEEm17IntegerComparatoriEEvbT_PT2_T0_SF_PSF_T1_SF_i_param_1];
	ld.param.s8 	%rs1, [_ZN3cub18CUB_300001_SM_10006detail10merge_sort30DeviceMergeSortPartitionKernelIN6thrust24THRUST_300001_SM_1000_NS6detail15normal_iteratorINS5_10device_ptrIiEEEEm17IntegerComparatoriEEvbT_PT2_T0_SF_PSF_T1_SF_i_param_0];
	ld.param.u64 	%rd28, [_ZN3cub18CUB_300001_SM_10006detail10merge_sort30DeviceMergeSortPartitionKernelIN6thrust24THRUST_300001_SM_1000_NS6detail15normal_iteratorINS5_10device_ptrIiEEEEm17IntegerComparatoriEEvbT_PT2_T0_SF_PSF_T1_SF_i_param_2];
	ld.param.u64 	%rd29, [_ZN3cub18CUB_300001_SM_10006detail10merge_sort30DeviceMergeSortPartitionKernelIN6thrust24THRUST_300001_SM_1000_NS6detail15normal_iteratorINS5_10device_ptrIiEEEEm17IntegerComparatoriEEvbT_PT2_T0_SF_PSF_T1_SF_i_param_3];
	ld.param.u64 	%rd30, [_ZN3cub18CUB_300001_SM_10006detail10merge_sort30DeviceMergeSortPartitionKernelIN6thrust24THRUST_300001_SM_1000_NS6detail15normal_iteratorINS5_10device_ptrIiEEEEm17IntegerComparatoriEEvbT_PT2_T0_SF_PSF_T1_SF_i_param_4];
	ld.param.u64 	%rd32, [_ZN3cub18CUB_300001_SM_10006detail10merge_sort30DeviceMergeSortPartitionKernelIN6thrust24THRUST_300001_SM_1000_NS6detail15normal_iteratorINS5_10device_ptrIiEEEEm17IntegerComparatoriEEvbT_PT2_T0_SF_PSF_T1_SF_i_param_5];
	ld.param.u64 	%rd31, [_ZN3cub18CUB_300001_SM_10006detail10merge_sort30DeviceMergeSortPartitionKernelIN6thrust24THRUST_300001_SM_1000_NS6detail15normal_iteratorINS5_10device_ptrIiEEEEm17IntegerComparatoriEEvbT_PT2_T0_SF_PSF_T1_SF_i_param_7];
	ld.param.u32 	%r1, [_ZN3cub18CUB_300001_SM_10006detail10merge_sort30DeviceMergeSortPartitionKernelIN6thrust24THRUST_300001_SM_1000_NS6detail15normal_iteratorINS5_10device_ptrIiEEEEm17IntegerComparatoriEEvbT_PT2_T0_SF_PSF_T1_SF_i_param_8];
	cvta.to.global.u64 	%rd1, %rd32;
	mov.u32 	%r2, %ntid.x;
	mov.u32 	%r3, %ctaid.x;
	mov.u32 	%r4, %tid.x;
	mad.lo.s32 	%r5, %r2, %r3, %r4;
	cvt.u64.u32 	%rd2, %r5;
	setp.le.u64 	%p1, %rd30, %rd2;
	@%p1 bra 	$L__BB5_11;
	shr.u64 	%rd33, %rd31, 1;
	add.s64 	%rd4, %rd31, 4294967295;
	neg.s64 	%rd34, %rd31;
	and.b64  	%rd35, %rd34, %rd2;
	cvt.s64.s32 	%rd5, %r1;
	mul.lo.s64 	%rd36, %rd35, %rd5;
	mul.lo.s64 	%rd37, %rd33, %rd5;
	min.u64 	%rd6, %rd36, %rd29;
	not.b64 	%rd38, %rd36;
	min.u64 	%rd39, %rd37, %rd38;
	add.s64 	%rd40, %rd39, %rd36;
	min.u64 	%rd7, %rd40, %rd29;
	not.b64 	%rd41, %rd7;
	min.u64 	%rd42, %rd37, %rd41;
	add.s64 	%rd43, %rd42, %rd7;
	min.u64 	%rd8, %rd43, %rd29;
	// begin inline asm
	griddepcontrol.wait;
	// end inline asm
	add.s64 	%rd44, %rd2, 1;
	setp.ne.s64 	%p2, %rd44, %rd30;
	@%p2 bra 	$L__BB5_3;
	shl.b64 	%rd79, %rd2, 3;
	add.s64 	%rd80, %rd1, %rd79;
	st.global.u64 	[%rd80], %rd7;
	bra.uni 	$L__BB5_11;
$L__BB5_3:
	sub.s64 	%rd45, %rd8, %rd6;
	and.b64  	%rd46, %rd4, %rd2;
	mul.lo.s64 	%rd47, %rd46, %rd5;
	min.u64 	%rd9, %rd47, %rd45;
	setp.eq.s16 	%p3, %rs1, 0;
	@%p3 bra 	$L__BB5_7;
	sub.s64 	%rd48, %rd7, %rd6;
	sub.s64 	%rd49, %rd8, %rd7;
	max.u64 	%rd50, %rd9, %rd49;
	sub.s64 	%rd85, %rd50, %rd49;
	min.u64 	%rd81, %rd48, %rd9;
	setp.ge.u64 	%p4, %rd85, %rd81;
	@%p4 bra 	$L__BB5_10;
	cvta.to.global.u64 	%rd12, %rd27;
	add.s64 	%rd13, %rd9, %rd7;
$L__BB5_6:
	sub.s64 	%rd51, %rd81, %rd85;
	shr.u64 	%rd52, %rd51, 1;
	add.s64 	%rd53, %rd52, %rd85;
	add.s64 	%rd54, %rd53, %rd6;
	shl.b64 	%rd55, %rd54, 2;
	add.s64 	%rd56, %rd12, %rd55;
	ld.global.u32 	%r6, [%rd56];
	not.b64 	%rd57, %rd53;
	add.s64 	%rd58, %rd13, %rd57;
	shl.b64 	%rd59, %rd58, 2;
	add.s64 	%rd60, %rd12, %rd59;
	ld.global.u32 	%r7, [%rd60];
	mad.lo.s32 	%r8, %r7, %r7, -1;
	mad.lo.s32 	%r9, %r6, %r6, 2;
	setp.gt.s32 	%p5, %r8, %r9;
	add.s64 	%rd61, %rd53, 1;
	selp.b64 	%rd85, %rd61, %rd85, %p5;
	selp.b64 	%rd81, %rd81, %rd53, %p5;
	setp.lt.u64 	%p6, %rd85, %rd81;
	@%p6 bra 	$L__BB5_6;
	bra.uni 	$L__BB5_10;
$L__BB5_7:
	sub.s64 	%rd62, %rd7, %rd6;
	sub.s64 	%rd63, %rd8, %rd7;
	max.u64 	%rd64, %rd9, %rd63;
	sub.s64 	%rd85, %rd64, %rd63;
	min.u64 	%rd83, %rd62, %rd9;
	setp.ge.u64 	%p7, %rd85, %rd83;
	@%p7 bra 	$L__BB5_10;
	cvta.to.global.u64 	%rd20, %rd28;
	add.s64 	%rd21, %rd9, %rd7;
$L__BB5_9:
	sub.s64 	%rd65, %rd83, %rd85;
	shr.u64 	%rd66, %rd65, 1;
	add.s64 	%rd67, %rd66, %rd85;
	add.s64 	%rd68, %rd67, %rd6;
	shl.b64 	%rd69, %rd68, 2;
	add.s64 	%rd70, %rd20, %rd69;
	ld.global.u32 	%r10, [%rd70];
	not.b64 	%rd71, %rd67;
	add.s64 	%rd72, %rd21, %rd71;
	shl.b64 	%rd73, %rd72, 2;
	add.s64 	%rd74, %rd20, %rd73;
	ld.global.u32 	%r11, [%rd74];
	mad.lo.s32 	%r12, %r11, %r11, -1;
	mad.lo.s32 	%r13, %r10, %r10, 2;
	setp.gt.s32 	%p8, %r12, %r13;
	add.s64 	%rd75, %rd67, 1;
	selp.b64 	%rd85, %rd75, %rd85, %p8;
	selp.b64 	%rd83, %rd83, %rd67, %p8;
	setp.lt.u64 	%p9, %rd85, %rd83;
	@%p9 bra 	$L__BB5_9;
$L__BB5_10:
	add.s64 	%rd76, %rd85, %rd6;
	shl.b64 	%rd77, %rd2, 3;
	add.s64 	%rd78, %rd1, %rd77;
	st.global.u64 	[%rd78], %rd76;
$L__BB5_11:
	ret;

}
	// .globl	_ZN3cub18CUB_300001_SM_10006detail10merge_sort26DeviceMergeSortMergeKernelINS2_10policy_hubIN6thrust24THRUST_300001_SM_1000_NS6detail15normal_iteratorINS6_10device_ptrIiEEEEE9Policy600ESB_PNS0_8NullTypeESB_SF_m17IntegerComparatoriSE_EEvbT2_T3_T4_PT6_PT7_T5_PSJ_SJ_NS1_7vsmem_tE
.visible .entry _ZN3cub18CUB_300001_SM_10006detail10merge_sort26DeviceMergeSortMergeKernelINS2_10policy_hubIN6thrust24THRUST_300001_SM_1000_NS6detail15normal_iteratorINS6_10device_ptrIiEEEEE9Policy600ESB_PNS0_8NullTypeESB_SF_m17IntegerComparatoriSE_EEvbT2_T3_T4_PT6_PT7_T5_PSJ_SJ_NS1_7vsmem_tE(
	.param .u8 _ZN3cub18CUB_300001_SM_10006detail10merge_sort26DeviceMergeSortMergeKernelINS2_10policy_hubIN6thrust24THRUST_300001_SM_1000_NS6detail15normal_iteratorINS6_10device_ptrIiEEEEE9Policy600ESB_PNS0_8NullTypeESB_SF_m17IntegerComparatoriSE_EEvbT2_T3_T4_PT6_PT7_T5_PSJ_SJ_NS1_7vsmem_tE_param_0,
	.param .align 8 .b8 _ZN3cub18CUB_300001_SM_10006detail10merge_sort26DeviceMergeSortMergeKernelINS2_10policy_hubIN6thrust24THRUST_300001_SM_1000_NS6detail15normal_iteratorINS6_10device_ptrIiEEEEE9Policy600ESB_PNS0_8NullTypeESB_SF_m17IntegerComparatoriSE_EEvbT2_T3_T4_PT6_PT7_T5_PSJ_SJ_NS1_7vsmem_tE_param_1[8],
	.param .u64 .ptr .align 1 _ZN3cub18CUB_300001_SM_10006detail10merge_sort26DeviceMergeSortMergeKernelINS2_10policy_hubIN6thrust24THRUST_300001_SM_1000_NS6detail15normal_iteratorINS6_10device_ptrIiEEEEE9Policy600ESB_PNS0_8NullTypeESB_SF_m17IntegerComparatoriSE_EEvbT2_T3_T4_PT6_PT7_T5_PSJ_SJ_NS1_7vsmem_tE_param_2,
	.param .u64 _ZN3cub18CUB_300001_SM_10006detail10merge_sort26DeviceMergeSortMergeKernelINS2_10policy_hubIN6thrust24THRUST_300001_SM_1000_NS6detail15normal_iteratorINS6_10device_ptrIiEEEEE9Policy600ESB_PNS0_8NullTypeESB_SF_m17IntegerComparatoriSE_EEvbT2_T3_T4_PT6_PT7_T5_PSJ_SJ_NS1_7vsmem_tE_param_3,
	.param .u64 .ptr .align 1 _ZN3cub18CUB_300001_SM_10006detail10merge_sort26DeviceMergeSortMergeKernelINS2_10policy_hubIN6thrust24THRUST_300001_SM_1000_NS6detail15normal_iteratorINS6_10device_ptrIiEEEEE9Policy600ESB_PNS0_8NullTypeESB_SF_m17IntegerComparatoriSE_EEvbT2_T3_T4_PT6_PT7_T5_PSJ_SJ_NS1_7vsmem_tE_param_4,
	.param .u64 .ptr .align 1 _ZN3cub18CUB_300001_SM_10006detail10merge_sort26DeviceMergeSortMergeKernelINS2_10policy_hubIN6thrust24THRUST_300001_SM_1000_NS6detail15normal_iteratorINS6_10device_ptrIiEEEEE9Policy600ESB_PNS0_8NullTypeESB_SF_m17IntegerComparatoriSE_EEvbT2_T3_T4_PT6_PT7_T5_PSJ_SJ_NS1_7vsmem_tE_param_5,
	.param .align 1 .b8 _ZN3cub18CUB_300001_SM_10006detail10merge_sort26DeviceMergeSortMergeKernelINS2_10policy_hubIN6thrust24THRUST_300001_SM_1000_NS6detail15normal_iteratorINS6_10device_ptrIiEEEEE9Policy600ESB_PNS0_8NullTypeESB_SF_m17IntegerComparatoriSE_EEvbT2_T3_T4_PT6_PT7_T5_PSJ_SJ_NS1_7vsmem_tE_param_6[1],
	.param .u64 .ptr .align 1 _ZN3cub18CUB_300001_SM_10006detail10merge_sort26DeviceMergeSortMergeKernelINS2_10policy_hubIN6thrust24THRUST_300001_SM_1000_NS6detail15normal_iteratorINS6_10device_ptrIiEEEEE9Policy600ESB_PNS0_8NullTypeESB_SF_m17IntegerComparatoriSE_EEvbT2_T3_T4_PT6_PT7_T5_PSJ_SJ_NS1_7vsmem_tE_param_7,
	.param .u64 _ZN3cub18CUB_300001_SM_10006detail10merge_sort26DeviceMergeSortMergeKernelINS2_10policy_hubIN6thrust24THRUST_300001_SM_1000_NS6detail15normal_iteratorINS6_10device_ptrIiEEEEE9Policy600ESB_PNS0_8NullTypeESB_SF_m17IntegerComparatoriSE_EEvbT2_T3_T4_PT6_PT7_T5_PSJ_SJ_NS1_7vsmem_tE_param_8,
	.param .align 8 .b8 _ZN3cub18CUB_300001_SM_10006detail10merge_sort26DeviceMergeSortMergeKernelINS2_10policy_hubIN6thrust24THRUST_300001_SM_1000_NS6detail15normal_iteratorINS6_10device_ptrIiEEEEE9Policy600ESB_PNS0_8NullTypeESB_SF_m17IntegerComparatoriSE_EEvbT2_T3_T4_PT6_PT7_T5_PSJ_SJ_NS1_7vsmem_tE_param_9[8]
)
.maxntid 256
{
	.reg .pred 	%p<416>;
	.reg .b16 	%rs<6>;
	.reg .b32 	%r<1322>;
	.reg .b64 	%rd<381>;
	// demoted variable
	.shared .align 16 .b8 _ZZN3cub18CUB_300001_SM_10006detail10merge_sort26DeviceMergeSortMergeKernelINS2_10policy_hubIN6thrust24THRUST_300001_SM_1000_NS6detail15normal_iteratorINS6_10device_ptrIiEEEEE9Policy600ESB_PNS0_8NullTypeESB_SF_m17IntegerComparatoriSE_EEvbT2_T3_T4_PT6_PT7_T5_PSJ_SJ_NS1_7vsmem_tEE19static_temp_storage[17424];
	ld.param.u64 	%rd23, [_ZN3cub18CUB_300001_SM_10006detail10merge_sort26DeviceMergeSortMergeKernelINS2_10policy_hubIN6thrust24THRUST_300001_SM_1000_NS6detail15normal_iteratorINS6_10device_ptrIiEEEEE9Policy600ESB_PNS0_8NullTypeESB_SF_m17IntegerComparatoriSE_EEvbT2_T3_T4_PT6_PT7_T5_PSJ_SJ_NS1_7vsmem_tE_param_1];
	ld.param.u64 	%rd20, [_ZN3cub18CUB_300001_SM_10006detail10merge_sort26DeviceMergeSortMergeKernelINS2_10policy_hubIN6thrust24THRUST_300001_SM_1000_NS6detail15normal_iteratorINS6_10device_ptrIiEEEEE9Policy600ESB_PNS0_8NullTypeESB_SF_m17IntegerComparatoriSE_EEvbT2_T3_T4_PT6_PT7_T5_PSJ_SJ_NS1_7vsmem_tE_param_4];
	cvta.to.global.u64 	%rd1, %rd20;
	cvta.to.global.u64 	%rd2, %rd23;
	mov.u32 	%r513, %ctaid.x;
	mov.u32 	%r514, %nctaid.x;
	mov.u32 	%r1, %tid.x;
	add.s32 	%r515, %r514, -1;
	setp.ge.u32 	%p65, %r513, %r515;
	@%p65 bra 	$L__BB6_158;
	ld.param.u64 	%rd379, [_ZN3cub18CUB_300001_SM_10006detail10merge_sort26DeviceMergeSortMergeKernelINS2_10policy_hubIN6thrust24THRUST_300001_SM_1000_NS6detail15normal_iteratorINS6_10device_ptrIiEEEEE9Policy600ESB_PNS0_8NullTypeESB_SF_m17IntegerComparatoriSE_EEvbT2_T3_T4_PT6_PT7_T5_PSJ_SJ_NS1_7vsmem_tE_param_8];
	ld.param.u64 	%rd377, [_ZN3cub18CUB_300001_SM_10006detail10merge_sort26DeviceMergeSortMergeKernelINS2_10policy_hubIN6thrust24THRUST_300001_SM_1000_NS6detail15normal_iteratorINS6_10device_ptrIiEEEEE9Policy600ESB_PNS0_8NullTypeESB_SF_m17IntegerComparatoriSE_EEvbT2_T3_T4_PT6_PT7_T5_PSJ_SJ_NS1_7vsmem_tE_param_7];
	ld.param.u64 	%rd364, [_ZN3cub18CUB_300001_SM_10006detail10merge_sort26DeviceMergeSortMergeKernelINS2_10policy_hubIN6thrust24THRUST_300001_SM_1000_NS6detail15normal_iteratorINS6_10device_ptrIiEEEEE9Policy600ESB_PNS0_8NullTypeESB_SF_m17IntegerComparatoriSE_EEvbT2_T3_T4_PT6_PT7_T5_PSJ_SJ_NS1_7vsmem_tE_param_3];
	ld.param.s8 	%rs4, [_ZN3cub18CUB_300001_SM_10006detail10merge_sort26DeviceMergeSortMergeKernelINS2_10policy_hubIN6thrust24THRUST_300001_SM_1000_NS6detail15normal_iteratorINS6_10device_ptrIiEEEEE9Policy600ESB_PNS0_8NullTypeESB_SF_m17IntegerComparatoriSE_EEvbT2_T3_T4_PT6_PT7_T5_PSJ_SJ_NS1_7vsmem_tE_param_0];
	cvta.to.global.u64 	%rd196, %rd377;
	cvt.u64.u32 	%rd197, %r513;
	mul.wide.u32 	%rd198, %r513, 8;
	add.s64 	%rd199, %rd196, %rd198;
	ld.global.u64 	%rd3, [%rd199];
	ld.global.u64 	%rd200, [%rd199+8];
	shr.u64 	%rd201, %rd379, 1;
	neg.s64 	%rd202, %rd379;
	and.b64  	%rd203, %rd202, %rd197;
	mul.lo.s64 	%rd4, %rd203, 4352;
	mul.lo.s64 	%rd5, %rd201, 4352;
	sub.s64 	%rd204, %rd197, %rd203;
	mul.lo.s64 	%rd205, %rd204, 4352;
	sub.s64 	%rd206, %rd3, %rd4;
	sub.s64 	%rd207, %rd200, %rd4;
	sub.s64 	%rd208, %rd364, %rd4;
	max.u64 	%rd209, %rd208, %rd5;
	sub.s64 	%rd210, %rd209, %rd5;
	sub.s64 	%rd211, %rd205, %rd206;
	min.u64 	%rd6, %rd211, %rd210;
	max.u64 	%rd212, %rd205, -4353;
	not.b64 	%rd213, %rd212;
	add.s64 	%rd214, %rd205, %rd213;
	sub.s64 	%rd215, %rd214, %rd207;
	or.b64  	%rd216, %rd202, %rd197;
	setp.eq.s64 	%p260, %rd216, -1;
	min.u64 	%rd217, %rd5, %rd208;
	selp.b64 	%rd218, %rd217, %rd207, %p260;
	selp.b64 	%rd219, %rd5, %rd215, %p260;
	min.u64 	%rd220, %rd219, %rd210;
	cvt.u32.u64 	%r850, %rd206;
	cvt.u32.u64 	%r851, %rd218;
	sub.s32 	%r2, %r851, %r850;
	cvt.u32.u64 	%r852, %rd220;
	cvt.u32.u64 	%r853, %rd6;
	sub.s32 	%r3, %r852, %r853;
	// begin inline asm
	griddepcontrol.wait;
	// end inline asm
	setp.eq.s16 	%p261, %rs4, 0;
	@%p261 bra 	$L__BB6_53;
	add.s64 	%rd221, %rd4, %rd5;
	add.s64 	%rd222, %rd221, %rd6;
	setp.ge.s32 	%p262, %r1, %r2;
	cvt.u64.u32 	%rd223, %r1;
	add.s64 	%rd224, %rd3, %rd223;
	shl.b64 	%rd225, %rd224, 2;
	add.s64 	%rd7, %rd2, %rd225;
	sub.s32 	%r854, %r1, %r2;
	cvt.s64.s32 	%rd226, %r854;
	add.s64 	%rd227, %rd222, %rd226;
	shl.b64 	%rd228, %rd227, 2;
	add.s64 	%rd8, %rd2, %rd228;
	@%p262 bra 	$L__BB6_4;
	ld.global.u32 	%r1200, [%rd7];
	bra.uni 	$L__BB6_5;
$L__BB6_4:
	ld.global.u32 	%r1200, [%rd8];
$L__BB6_5:
	add.s32 	%r855, %r1, 256;
	setp.lt.s32 	%p263, %r855, %r2;
	@%p263 bra 	$L__BB6_7;
	ld.global.u32 	%r1199, [%rd8+1024];
	bra.uni 	$L__BB6_8;
$L__BB6_7:
	ld.global.u32 	%r1199, [%rd7+1024];
$L__BB6_8:
	add.s32 	%r856, %r1, 512;
	setp.lt.s32 	%p264, %r856, %r2;
	@%p264 bra 	$L__BB6_10;
	ld.global.u32 	%r1198, [%rd8+2048];
	bra.uni 	$L__BB6_11;
$L__BB6_10:
	ld.global.u32 	%r1198, [%rd7+2048];
$L__BB6_11:
	add.s32 	%r857, %r1, 768;
	setp.lt.s32 	%p265, %r857, %r2;
	@%p265 bra 	$L__BB6_13;
	ld.global.u32 	%r1197, [%rd8+3072];
	bra.uni 	$L__BB6_14;
$L__BB6_13:
	ld.global.u32 	%r1197, [%rd7+3072];
$L__BB6_14:
	or.b32  	%r858, %r1, 1024;
	setp.lt.s32 	%p266, %r858, %r2;
	@%p266 bra 	$L__BB6_16;
	ld.global.u32 	%r1196, [%rd8+4096];
	bra.uni 	$L__BB6_17;
$L__BB6_16:
	ld.global.u32 	%r1196, [%rd7+4096];
$L__BB6_17:
	add.s32 	%r859, %r1, 1280;
	setp.lt.s32 	%p267, %r859, %r2;
	@%p267 bra 	$L__BB6_19;
	ld.global.u32 	%r1195, [%rd8+5120];
	bra.uni 	$L__BB6_20;
$L__BB6_19:
	ld.global.u32 	%r1195, [%rd7+5120];
$L__BB6_20:
	add.s32 	%r860, %r1, 1536;
	setp.lt.s32 	%p268, %r860, %r2;
	@%p268 bra 	$L__BB6_22;
	ld.global.u32 	%r1194, [%rd8+6144];
	bra.uni 	$L__BB6_23;
$L__BB6_22:
	ld.global.u32 	%r1194, [%rd7+6144];
$L__BB6_23:
	add.s32 	%r861, %r1, 1792;
	setp.lt.s32 	%p269, %r861, %r2;
	@%p269 bra 	$L__BB6_25;
	ld.global.u32 	%r1193, [%rd8+7168];
	bra.uni 	$L__BB6_26;
$L__BB6_25:
	ld.global.u32 	%r1193, [%rd7+7168];
$L__BB6_26:
	or.b32  	%r862, %r1, 2048;
	setp.lt.s32 	%p270, %r862, %r2;
	@%p270 bra 	$L__BB6_28;
	ld.global.u32 	%r1192, [%rd8+8192];
	bra.uni 	$L__BB6_29;
$L__BB6_28:
	ld.global.u32 	%r1192, [%rd7+8192];
$L__BB6_29:
	add.s32 	%r863, %r1, 2304;
	setp.lt.s32 	%p271, %r863, %r2;
	@%p271 bra 	$L__BB6_31;
	ld.global.u32 	%r1191, [%rd8+9216];
	bra.uni 	$L__BB6_32;
$L__BB6_31:
	ld.global.u32 	%r1191, [%rd7+9216];
$L__BB6_32:
	add.s32 	%r864, %r1, 2560;
	setp.lt.s32 	%p272, %r864, %r2;
	@%p272 bra 	$L__BB6_34;
	ld.global.u32 	%r1190, [%rd8+10240];
	bra.uni 	$L__BB6_35;
$L__BB6_34:
	ld.global.u32 	%r1190, [%rd7+10240];
$L__BB6_35:
	add.s32 	%r865, %r1, 2816;
	setp.lt.s32 	%p273, %r865, %r2;
	@%p273 bra 	$L__BB6_37;
	ld.global.u32 	%r1189, [%rd8+11264];
	bra.uni 	$L__BB6_38;
$L__BB6_37:
	ld.global.u32 	%r1189, [%rd7+11264];
$L__BB6_38:
	or.b32  	%r866, %r1, 3072;
	setp.lt.s32 	%p274, %r866, %r2;
	@%p274 bra 	$L__BB6_40;
	ld.global.u32 	%r1188, [%rd8+12288];
	bra.uni 	$L__BB6_41;
$L__BB6_40:
	ld.global.u32 	%r1188, [%rd7+12288];
$L__BB6_41:
	add.s32 	%r867, %r1, 3328;
	setp.lt.s32 	%p275, %r867, %r2;
	@%p275 bra 	$L__BB6_43;
	ld.global.u32 	%r1187, [%rd8+13312];
	bra.uni 	$L__BB6_44;
$L__BB6_43:
	ld.global.u32 	%r1187, [%rd7+13312];
$L__BB6_44:
	add.s32 	%r868, %r1, 3584;
	setp.lt.s32 	%p276, %r868, %r2;
	@%p276 bra 	$L__BB6_46;
	ld.global.u32 	%r1186, [%rd8+14336];
	bra.uni 	$L__BB6_47;
$L__BB6_46:
	ld.global.u32 	%r1186, [%rd7+14336];
$L__BB6_47:
	add.s32 	%r869, %r1, 3840;
	setp.lt.s32 	%p277, %r869, %r2;
	@%p277 bra 	$L__BB6_49;
	ld.global.u32 	%r1185, [%rd8+15360];
	bra.uni 	$L__BB6_50;
$L__BB6_49:
	ld.global.u32 	%r1185, [%rd7+15360];
$L__BB6_50:
	or.b32  	%r870, %r1, 4096;
	setp.lt.s32 	%p278, %r870, %r2;
	@%p278 bra 	$L__BB6_52;
	ld.global.u32 	%r1184, [%rd8+16384];
	bra.uni 	$L__BB6_54;
$L__BB6_52:
	ld.global.u32 	%r1184, [%rd7+16384];
	bra.uni 	$L__BB6_54;
$L__BB6_53:
	ld.param.u64 	%rd380, [_ZN3cub18CUB_300001_SM_10006detail10merge_sort26DeviceMergeSortMergeKernelINS2_10policy_hubIN6thrust24THRUST_300001_SM_1000_NS6detail15normal_iteratorINS6_10device_ptrIiEEEEE9Policy600ESB_PNS0_8NullTypeESB_SF_m17IntegerComparatoriSE_EEvbT2_T3_T4_PT6_PT7_T5_PSJ_SJ_NS1_7vsmem_tE_param_8];
	ld.param.u64 	%rd374, [_ZN3cub18CUB_300001_SM_10006detail10merge_sort26DeviceMergeSortMergeKernelINS2_10policy_hubIN6thrust24THRUST_300001_SM_1000_NS6detail15normal_iteratorINS6_10device_ptrIiEEEEE9Policy600ESB_PNS0_8NullTypeESB_SF_m17IntegerComparatoriSE_EEvbT2_T3_T4_PT6_PT7_T5_PSJ_SJ_NS1_7vsmem_tE_param_4];
	shr.u64 	%rd229, %rd380, 1;
	mad.lo.s64 	%rd230, %rd229, 4352, %rd4;
	add.s64 	%rd231, %rd230, %rd6;
	setp.lt.s32 	%p279, %r1, %r2;
	sub.s32 	%r871, %r1, %r2;
	cvt.s64.s32 	%rd232, %r871;
	cvt.u64.u32 	%rd233, %r1;
	selp.b64 	%rd234, %rd3, %rd231, %p279;
	selp.b64 	%rd235, %rd233, %rd232, %p279;
	add.s64 	%rd236, %rd235, %rd234;
	cvta.to.global.u64 	%rd237, %rd374;
	shl.b64 	%rd238, %rd236, 2;
	add.s64 	%rd239, %rd237, %rd238;
	ld.global.u32 	%r1200, [%rd239];
	add.s32 	%r872, %r1, 256;
	setp.lt.s32 	%p280, %r872, %r2;
	sub.s32 	%r873, %r872, %r2;
	cvt.s64.s32 	%rd240, %r873;
	cvt.u64.u32 	%rd241, %r872;
	selp.b64 	%rd242, %rd3, %rd231, %p280;
	selp.b64 	%rd243, %rd241, %rd240, %p280;
	add.s64 	%rd244, %rd243, %rd242;
	shl.b64 	%rd245, %rd244, 2;
	add.s64 	%rd246, %rd237, %rd245;
	ld.global.u32 	%r1199, [%rd246];
	add.s32 	%r874, %r1, 512;
	setp.lt.s32 	%p281, %r874, %r2;
	sub.s32 	%r875, %r874, %r2;
	cvt.s64.s32 	%rd247, %r875;
	cvt.u64.u32 	%rd248, %r874;
	selp.b64 	%rd249, %rd3, %rd231, %p281;
	selp.b64 	%rd250, %rd248, %rd247, %p281;
	add.s64 	%rd251, %rd250, %rd249;
	shl.b64 	%rd252, %rd251, 2;
	add.s64 	%rd253, %rd237, %rd252;
	ld.global.u32 	%r1198, [%rd253];
	add.s32 	%r876, %r1, 768;
	setp.lt.s32 	%p282, %r876, %r2;
	sub.s32 	%r877, %r876, %r2;
	cvt.s64.s32 	%rd254, %r877;
	cvt.u64.u32 	%rd255, %r876;
	selp.b64 	%rd256, %rd3, %rd231, %p282;
	selp.b64 	%rd257, %rd255, %rd254, %p282;
	add.s64 	%rd258, %rd257, %rd256;
	shl.b64 	%rd259, %rd258, 2;
	add.s64 	%rd260, %rd237, %rd259;
	ld.global.u32 	%r1197, [%rd260];
	or.b32  	%r878, %r1, 1024;
	setp.lt.s32 	%p283, %r878, %r2;
	sub.s32 	%r879, %r878, %r2;
	cvt.s64.s32 	%rd261, %r879;
	cvt.u64.u32 	%rd262, %r878;
	selp.b64 	%rd263, %rd3, %rd231, %p283;
	selp.b64 	%rd264, %rd262, %rd261, %p283;
	add.s64 	%rd265, %rd264, %rd263;
	shl.b64 	%rd266, %rd265, 2;
	add.s64 	%rd267, %rd237, %rd266;
	ld.global.u32 	%r1196, [%rd267];
	add.s32 	%r880, %r1, 1280;
	setp.lt.s32 	%p284, %r880, %r2;
	sub.s32 	%r881, %r880, %r2;
	cvt.s64.s32 	%rd268, %r881;
	cvt.u64.u32 	%rd269, %r880;
	selp.b64 	%rd270, %rd3, %rd231, %p284;
	selp.b64 	%rd271, %rd269, %rd268, %p284;
	add.s64 	%rd272, %rd271, %rd270;
	shl.b64 	%rd273, %rd272, 2;
	add.s64 	%rd274, %rd237, %rd273;
	ld.global.u32 	%r1195, [%rd274];
	add.s32 	%r882, %r1, 1536;
	setp.lt.s32 	%p285, %r882, %r2;
	sub.s32 	%r883, %r882, %r2;
	cvt.s64.s32 	%rd275, %r883;
	cvt.u64.u32 	%rd276, %r882;
	selp.b64 	%rd277, %rd3, %rd231, %p285;
	selp.b64 	%rd278, %rd276, %rd275, %p285;
	add.s64 	%rd279, %rd278, %rd277;
	shl.b64 	%rd280, %rd279, 2;
	add.s64 	%rd281, %rd237, %rd280;
	ld.global.u32 	%r1194, [%rd281];
	add.s32 	%r884, %r1, 1792;
	setp.lt.s32 	%p286, %r884, %r2;
	sub.s32 	%r885, %r884, %r2;
	cvt.s64.s32 	%rd282, %r885;
	cvt.u64.u32 	%rd283, %r884;
	selp.b64 	%rd284, %rd3, %rd231, %p286;
	selp.b64 	%rd285, %rd283, %rd282, %p286;
	add.s64 	%rd286, %rd285, %rd284;
	shl.b64 	%rd287, %rd286, 2;
	add.s64 	%rd288, %rd237, %rd287;
	ld.global.u32 	%r1193, [%rd288];
	or.b32  	%r886, %r1, 2048;
	setp.lt.s32 	%p287, %r886, %r2;
	sub.s32 	%r887, %r886, %r2;
	cvt.s64.s32 	%rd289, %r887;
	cvt.u64.u32 	%rd290, %r886;
	selp.b64 	%rd291, %rd3, %rd231, %p287;
	selp.b64 	%rd292, %rd290, %rd289, %p287;
	add.s64 	%rd293, %rd292, %rd291;
	shl.b64 	%rd294, %rd293, 2;
	add.s64 	%rd295, %rd237, %rd294;
	ld.global.u32 	%r1192, [%rd295];
	add.s32 	%r888, %r1, 2304;
	setp.lt.s32 	%p288, %r888, %r2;
	sub.s32 	%r889, %r888, %r2;
	cvt.s64.s32 	%rd296, %r889;
	cvt.u64.u32 	%rd297, %r888;
	selp.b64 	%rd298, %rd3, %rd231, %p288;
	selp.b64 	%rd299, %rd297, %rd296, %p288;
	add.s64 	%rd300, %rd299, %rd298;
	shl.b64 	%rd301, %rd300, 2;
	add.s64 	%rd302, %rd237, %rd301;
	ld.global.u32 	%r1191, [%rd302];
	add.s32 	%r890, %r1, 2560;
	setp.lt.s32 	%p289, %r890, %r2;
	sub.s32 	%r891, %r890, %r2;
	cvt.s64.s32 	%rd303, %r891;
	cvt.u64.u32 	%rd304, %r890;
	selp.b64 	%rd305, %rd3, %rd231, %p289;
	selp.b64 	%rd306, %rd304, %rd303, %p289;
	add.s64 	%rd307, %rd306, %rd305;
	shl.b64 	%rd308, %rd307, 2;
	add.s64 	%rd309, %rd237, %rd308;
	ld.global.u32 	%r1190, [%rd309];
	add.s32 	%r892, %r1, 2816;
	setp.lt.s32 	%p290, %r892, %r2;
	sub.s32 	%r893, %r892, %r2;
	cvt.s64.s32 	%rd310, %r893;
	cvt.u64.u32 	%rd311, %r892;
	selp.b64 	%rd312, %rd3, %rd231, %p290;
	selp.b64 	%rd313, %rd311, %rd310, %p290;
	add.s64 	%rd314, %rd313, %rd312;
	shl.b64 	%rd315, %rd314, 2;
	add.s64 	%rd316, %rd237, %rd315;
	ld.global.u32 	%r1189, [%rd316];
	or.b32  	%r894, %r1, 3072;
	setp.lt.s32 	%p291, %r894, %r2;
	sub.s32 	%r895, %r894, %r2;
	cvt.s64.s32 	%rd317, %r895;
	cvt.u64.u32 	%rd318, %r894;
	selp.b64 	%rd319, %rd3, %rd231, %p291;
	selp.b64 	%rd320, %rd318, %rd317, %p291;
	add.s64 	%rd321, %rd320, %rd319;
	shl.b64 	%rd322, %rd321, 2;
	add.s64 	%rd323, %rd237, %rd322;
	ld.global.u32 	%r1188, [%rd323];
	add.s32 	%r896, %r1, 3328;
	setp.lt.s32 	%p292, %r896, %r2;
	sub.s32 	%r897, %r896, %r2;
	cvt.s64.s32 	%rd324, %r897;
	cvt.u64.u32 	%rd325, %r896;
	selp.b64 	%rd326, %rd3, %rd231, %p292;
	selp.b64 	%rd327, %rd325, %rd324, %p292;
	add.s64 	%rd328, %rd327, %rd326;
	shl.b64 	%rd329, %rd328, 2;
	add.s64 	%rd330, %rd237, %rd329;
	ld.global.u32 	%r1187, [%rd330];
	add.s32 	%r898, %r1, 3584;
	setp.lt.s32 	%p293, %r898, %r2;
	sub.s32 	%r899, %r898, %r2;
	cvt.s64.s32 	%rd331, %r899;
	cvt.u64.u32 	%rd332, %r898;
	selp.b64 	%rd333, %rd3, %rd231, %p293;
	selp.b64 	%rd334, %rd332, %rd331, %p293;
	add.s64 	%rd335, %rd334, %rd333;
	shl.b64 	%rd336, %rd335, 2;
	add.s64 	%rd337, %rd237, %rd336;
	ld.global.u32 	%r1186, [%rd337];
	add.s32 	%r900, %r1, 3840;
	setp.lt.s32 	%p294, %r900, %r2;
	sub.s32 	%r901, %r900, %r2;
	cvt.s64.s32 	%rd338, %r901;
	cvt.u64.u32 	%rd339, %r900;
	selp.b64 	%rd340, %rd3, %rd231, %p294;
	selp.b64 	%rd341, %rd339, %rd338, %p294;
	add.s64 	%rd342, %rd341, %rd340;
	shl.b64 	%rd343, %rd342, 2;
	add.s64 	%rd344, %rd237, %rd343;
	ld.global.u32 	%r1185, [%rd344];
	or.b32  	%r902, %r1, 4096;
	setp.lt.s32 	%p295, %r902, %r2;
	sub.s32 	%r903, %r902, %r2;
	cvt.s64.s32 	%rd345, %r903;
	cvt.u64.u32 	%rd346, %r902;
	selp.b64 	%rd347, %rd3, %rd231, %p295;
	selp.b64 	%rd348, %rd346, %rd345, %p295;
	add.s64 	%rd349, %rd348, %rd347;
	shl.b64 	%rd350, %rd349, 2;
	add.s64 	%rd351, %rd237, %rd350;
	ld.global.u32 	%r1184, [%rd351];
$L__BB6_54:
	shl.b32 	%r904, %r1, 2;
	mov.u32 	%r905, _ZZN3cub18CUB_300001_SM_10006detail10merge_sort26DeviceMergeSortMergeKernelINS2_10policy_hubIN6thrust24THRUST_300001_SM_1000_NS6detail15normal_iteratorINS6_10device_ptrIiEEEEE9Policy600ESB_PNS0_8NullTypeESB_SF_m17IntegerComparatoriSE_EEvbT2_T3_T4_PT6_PT7_T5_PSJ_SJ_NS1_7vsmem_tEE19static_temp_storage;
	add.s32 	%r906, %r905, %r904;
	st.shared.u32 	[%r906], %r1200;
	st.shared.u32 	[%r906+1024], %r1199;
	st.shared.u32 	[%r906+2048], %r1198;
	st.shared.u32 	[%r906+3072], %r1197;
	st.shared.u32 	[%r906+4096], %r1196;
	st.shared.u32 	[%r906+5120], %r1195;
	st.shared.u32 	[%r906+6144], %r1194;
	st.shared.u32 	[%r906+7168], %r1193;
	st.shared.u32 	[%r906+8192], %r1192;
	st.shared.u32 	[%r906+9216], %r1191;
	st.shared.u32 	[%r906+10240], %r1190;
	st.shared.u32 	[%r906+11264], %r1189;
	st.shared.u32 	[%r906+12288], %r1188;
	st.shared.u32 	[%r906+13312], %r1187;
	st.shared.u32 	[%r906+14336], %r1186;
	st.shared.u32 	[%r906+15360], %r1185;
	st.shared.u32 	[%r906+16384], %r1184;
	bar.sync 	0;
	// begin inline asm
	griddepcontrol.launch_dependents;
	// end inline asm
	add.s32 	%r88, %r3, %r2;
	mul.lo.s32 	%r907, %r1, 17;
	min.s32 	%r89, %r907, %r88;
	shl.b32 	%r908, %r2, 2;
	add.s32 	%r90, %r905, %r908;
	setp.lt.s32 	%p296, %r89, %r3;
	sub.s32 	%r909, %r89, %r3;
	selp.b32 	%r1203, 0, %r909, %p296;
	min.s32 	%r1201, %r89, %r2;
	setp.ge.s32 	%p297, %r1203, %r1201;
	@%p297 bra 	$L__BB6_56;
$L__BB6_55:
	sub.s32 	%r910, %r1201, %r1203;
	shr.u32 	%r911, %r910, 31;
	add.s32 	%r912, %r910, %r911;
	shr.s32 	%r913, %r912, 1;
	add.s32 	%r914, %r913, %r1203;
	shl.b32 	%r915, %r914, 2;
	add.s32 	%r917, %r905, %r915;
	ld.shared.u32 	%r918, [%r917];
	not.b32 	%r919, %r914;
	add.s32 	%r920, %r89, %r919;
	shl.b32 	%r921, %r920, 2;
	add.s32 	%r922, %r90, %r921;
	ld.shared.u32 	%r923, [%r922];
	mad.lo.s32 	%r924, %r923, %r923, -1;
	mad.lo.s32 	%r925, %r918, %r918, 2;
	setp.gt.s32 	%p298, %r924, %r925;
	add.s32 	%r926, %r914, 1;
	selp.b32 	%r1203, %r926, %r1203, %p298;
	selp.b32 	%r1201, %r1201, %r914, %p298;
	setp.lt.s32 	%p299, %r1203, %r1201;
	@%p299 bra 	$L__BB6_55;
$L__BB6_56:
	sub.s32 	%r927, %r89, %r1203;
	add.s32 	%r98, %r927, %r2;
	shl.b32 	%r928, %r927, 2;
	add.s32 	%r99, %r90, %r928;
	ld.shared.u32 	%r1205, [%r99];
	shl.b32 	%r929, %r1203, 2;
	add.s32 	%r101, %r905, %r929;
	ld.shared.u32 	%r1206, [%r101];
	setp.ge.s32 	%p301, %r98, %r88;
	mov.pred 	%p384, 0;
	@%p301 bra 	$L__BB6_59;
	setp.ge.s32 	%p303, %r1203, %r2;
	mov.pred 	%p384, -1;
	@%p303 bra 	$L__BB6_59;
	mad.lo.s32 	%r931, %r1205, %r1205, -1;
	mul.lo.s32 	%r932, %r1206, %r1206;
	or.b32  	%r933, %r932, 2;
	setp.le.s32 	%p384, %r931, %r933;
$L__BB6_59:
	selp.b32 	%r103, %r1205, %r1206, %p384;
	selp.u32 	%r934, 1, 0, %p384;
	add.s32 	%r104, %r98, %r934;
	not.pred 	%p304, %p384;
	selp.u32 	%r935, 1, 0, %p304;
	add.s32 	%r105, %r1203, %r935;
	@%p304 bra 	$L__BB6_61;
	ld.shared.u32 	%r1205, [%r99+4];
	bra.uni 	$L__BB6_62;
$L__BB6_61:
	ld.shared.u32 	%r1206, [%r101+4];
$L__BB6_62:
	setp.ge.s32 	%p306, %r104, %r88;
	mov.pred 	%p385, 0;
	@%p306 bra 	$L__BB6_65;
	setp.ge.s32 	%p308, %r105, %r2;
	mov.pred 	%p385, -1;
	@%p308 bra 	$L__BB6_65;
	mad.lo.s32 	%r936, %r1205, %r1205, -1;
	mul.lo.s32 	%r937, %r1206, %r1206;
	or.b32  	%r938, %r937, 2;
	setp.le.s32 	%p385, %r936, %r938;
$L__BB6_65:
	selp.b32 	%r110, %r1205, %r1206, %p385;
	selp.u32 	%r939, 1, 0, %p385;
	add.s32 	%r111, %r104, %r939;
	not.pred 	%p309, %p385;
	selp.u32 	%r940, 1, 0, %p309;
	add.s32 	%r112, %r105, %r940;
	@%p385 bra 	$L__BB6_67;
	shl.b32 	%r941, %r112, 2;
	add.s32 	%r943, %r905, %r941;
	ld.shared.u32 	%r1206, [%r943];
	bra.uni 	$L__BB6_68;
$L__BB6_67:
	shl.b32 	%r944, %r111, 2;
	add.s32 	%r946, %r905, %r944;
	ld.shared.u32 	%r1205, [%r946];
$L__BB6_68:
	setp.ge.s32 	%p311, %r111, %r88;
	mov.pred 	%p386, 0;
	@%p311 bra 	$L__BB6_71;
	setp.ge.s32 	%p313, %r112, %r2;
	mov.pred 	%p386, -1;
	@%p313 bra 	$L__BB6_71;
	mad.lo.s32 	%r947, %r1205, %r1205, -1;
	mul.lo.s32 	%r948, %r1206, %r1206;
	or.b32  	%r949, %r948, 2;
	setp.le.s32 	%p386, %r947, %r949;
$L__BB6_71:
	selp.b32 	%r117, %r1205, %r1206, %p386;
	selp.u32 	%r950, 1, 0, %p386;
	add.s32 	%r118, %r111, %r950;
	not.pred 	%p314, %p386;
	selp.u32 	%r951, 1, 0, %p314;
	add.s32 	%r119, %r112, %r951;
	@%p386 bra 	$L__BB6_73;
	shl.b32 	%r952, %r119, 2;
	add.s32 	%r954, %r905, %r952;
	ld.shared.u32 	%r1206, [%r954];
	bra.uni 	$L__BB6_74;
$L__BB6_73:
	shl.b32 	%r955, %r118, 2;
	add.s32 	%r957, %r905, %r955;
	ld.shared.u32 	%r1205, [%r957];
$L__BB6_74:
	setp.ge.s32 	%p316, %r118, %r88;
	mov.pred 	%p387, 0;
	@%p316 bra 	$L__BB6_77;
	setp.ge.s32 	%p318, %r119, %r2;
	mov.pred 	%p387, -1;
	@%p318 bra 	$L__BB6_77;
	mad.lo.s32 	%r958, %r1205, %r1205, -1;
	mul.lo.s32 	%r959, %r1206, %r1206;
	or.b32  	%r960, %r959, 2;
	setp.le.s32 	%p387, %r958, %r960;
$L__BB6_77:
	selp.b32 	%r124, %r1205, %r1206, %p387;
	selp.u32 	%r961, 1, 0, %p387;
	add.s32 	%r125, %r118, %r961;
	not.pred 	%p319, %p387;
	selp.u32 	%r962, 1, 0, %p319;
	add.s32 	%r126, %r119, %r962;
	@%p387 bra 	$L__BB6_79;
	shl.b32 	%r963, %r126, 2;
	add.s32 	%r965, %r905, %r963;
	ld.shared.u32 	%r1206, [%r965];
	bra.uni 	$L__BB6_80;
$L__BB6_79:
	shl.b32 	%r966, %r125, 2;
	add.s32 	%r968, %r905, %r966;
	ld.shared.u32 	%r1205, [%r968];
$L__BB6_80:
	setp.ge.s32 	%p321, %r125, %r88;
	mov.pred 	%p388, 0;
	@%p321 bra 	$L__BB6_83;
	setp.ge.s32 	%p323, %r126, %r2;
	mov.pred 	%p388, -1;
	@%p323 bra 	$L__BB6_83;
	mad.lo.s32 	%r969, %r1205, %r1205, -1;
	mul.lo.s32 	%r970, %r1206, %r1206;
	or.b32  	%r971, %r970, 2;
	setp.le.s32 	%p388, %r969, %r971;
$L__BB6_83:
	selp.b32 	%r131, %r1205, %r1206, %p388;
	selp.u32 	%r972, 1, 0, %p388;
	add.s32 	%r132, %r125, %r972;
	not.pred 	%p324, %p388;
	selp.u32 	%r973, 1, 0, %p324;
	add.s32 	%r133, %r126, %r973;
	@%p388 bra 	$L__BB6_85;
	shl.b32 	%r974, %r133, 2;
	add.s32 	%r976, %r905, %r974;
	ld.shared.u32 	%r1206, [%r976];
	bra.uni 	$L__BB6_86;
$L__BB6_85:
	shl.b32 	%r977, %r132, 2;
	add.s32 	%r979, %r905, %r977;
	ld.shared.u32 	%r1205, [%r979];
$L__BB6_86:
	setp.ge.s32 	%p326, %r132, %r88;
	mov.pred 	%p389, 0;
	@%p326 bra 	$L__BB6_89;
	setp.ge.s32 	%p328, %r133, %r2;
	mov.pred 	%p389, -1;
	@%p328 bra 	$L__BB6_89;
	mad.lo.s32 	%r980, %r1205, %r1205, -1;
	mul.lo.s32 	%r981, %r1206, %r1206;
	or.b32  	%r982, %r981, 2;
	setp.le.s32 	%p389, %r980, %r982;
$L__BB6_89:
	selp.b32 	%r138, %r1205, %r1206, %p389;
	selp.u32 	%r983, 1, 0, %p389;
	add.s32 	%r139, %r132, %r983;
	not.pred 	%p329, %p389;
	selp.u32 	%r984, 1, 0, %p329;
	add.s32 	%r140, %r133, %r984;
	@%p389 bra 	$L__BB6_91;
	shl.b32 	%r985, %r140, 2;
	add.s32 	%r987, %r905, %r985;
	ld.shared.u32 	%r1206, [%r987];
	bra.uni 	$L__BB6_92;
$L__BB6_91:
	shl.b32 	%r988, %r139, 2;
	add.s32 	%r990, %r905, %r988;
	ld.shared.u32 	%r1205, [%r990];
$L__BB6_92:
	setp.ge.s32 	%p331, %r139, %r88;
	mov.pred 	%p390, 0;
	@%p331 bra 	$L__BB6_95;
	setp.ge.s32 	%p333, %r140, %r2;
	mov.pred 	%p390, -1;
	@%p333 bra 	$L__BB6_95;
	mad.lo.s32 	%r991, %r1205, %r1205, -1;
	mul.lo.s32 	%r992, %r1206, %r1206;
	or.b32  	%r993, %r992, 2;
	setp.le.s32 	%p390, %r991, %r993;
$L__BB6_95:
	selp.b32 	%r145, %r1205, %r1206, %p390;
	selp.u32 	%r994, 1, 0, %p390;
	add.s32 	%r146, %r139, %r994;
	not.pred 	%p334, %p390;
	selp.u32 	%r995, 1, 0, %p334;
	add.s32 	%r147, %r140, %r995;
	@%p390 bra 	$L__BB6_97;
	shl.b32 	%r996, %r147, 2;
	add.s32 	%r998, %r905, %r996;
	ld.shared.u32 	%r1206, [%r998];
	bra.uni 	$L__BB6_98;
$L__BB6_97:
	shl.b32 	%r999, %r146, 2;
	add.s32 	%r1001, %r905, %r999;
	ld.shared.u32 	%r1205, [%r1001];
$L__BB6_98:
	setp.ge.s32 	%p336, %r146, %r88;
	mov.pred 	%p391, 0;
	@%p336 bra 	$L__BB6_101;
	setp.ge.s32 	%p338, %r147, %r2;
	mov.pred 	%p391, -1;
	@%p338 bra 	$L__BB6_101;
	mad.lo.s32 	%r1002, %r1205, %r1205, -1;
	mul.lo.s32 	%r1003, %r1206, %r1206;
	or.b32  	%r1004, %r1003, 2;
	setp.le.s32 	%p391, %r1002, %r1004;
$L__BB6_101:
	selp.b32 	%r152, %r1205, %r1206, %p391;
	selp.u32 	%r1005, 1, 0, %p391;
	add.s32 	%r153, %r146, %r1005;
	not.pred 	%p339, %p391;
	selp.u32 	%r1006, 1, 0, %p339;
	add.s32 	%r154, %r147, %r1006;
	@%p391 bra 	$L__BB6_103;
	shl.b32 	%r1007, %r154, 2;
	add.s32 	%r1009, %r905, %r1007;
	ld.shared.u32 	%r1206, [%r1009];
	bra.uni 	$L__BB6_104;
$L__BB6_103:
	shl.b32 	%r1010, %r153, 2;
	add.s32 	%r1012, %r905, %r1010;
	ld.shared.u32 	%r1205, [%r1012];
$L__BB6_104:
	setp.ge.s32 	%p341, %r153, %r88;
	mov.pred 	%p392, 0;
	@%p341 bra 	$L__BB6_107;
	setp.ge.s32 	%p343, %r154, %r2;
	mov.pred 	%p392, -1;
	@%p343 bra 	$L__BB6_107;
	mad.lo.s32 	%r1013, %r1205, %r1205, -1;
	mul.lo.s32 	%r1014, %r1206, %r1206;
	or.b32  	%r1015, %r1014, 2;
	setp.le.s32 	%p392, %r1013, %r1015;
$L__BB6_107:
	selp.b32 	%r159, %r1205, %r1206, %p392;
	selp.u32 	%r1016, 1, 0, %p392;
	add.s32 	%r160, %r153, %r1016;
	not.pred 	%p344, %p392;
	selp.u32 	%r1017, 1, 0, %p344;
	add.s32 	%r161, %r154, %r1017;
	@%p392 bra 	$L__BB6_109;
	shl.b32 	%r1018, %r161, 2;
	add.s32 	%r1020, %r905, %r1018;
	ld.shared.u32 	%r1206, [%r1020];
	bra.uni 	$L__BB6_110;
$L__BB6_109:
	shl.b32 	%r1021, %r160, 2;
	add.s32 	%r1023, %r905, %r1021;
	ld.shared.u32 	%r1205, [%r1023];
$L__BB6_110:
	setp.ge.s32 	%p346, %r160, %r88;
	mov.pred 	%p393, 0;
	@%p346 bra 	$L__BB6_113;
	setp.ge.s32 	%p348, %r161, %r2;
	mov.pred 	%p393, -1;
	@%p348 bra 	$L__BB6_113;
	mad.lo.s32 	%r1024, %r1205, %r1205, -1;
	mul.lo.s32 	%r1025, %r1206, %r1206;
	or.b32  	%r1026, %r1025, 2;
	setp.le.s32 	%p393, %r1024, %r1026;
$L__BB6_113:
	selp.b32 	%r166, %r1205, %r1206, %p393;
	selp.u32 	%r1027, 1, 0, %p393;
	add.s32 	%r167, %r160, %r1027;
	not.pred 	%p349, %p393;
	selp.u32 	%r1028, 1, 0, %p349;
	add.s32 	%r168, %r161, %r1028;
	@%p393 bra 	$L__BB6_115;
	shl.b32 	%r1029, %r168, 2;
	add.s32 	%r1031, %r905, %r1029;
	ld.shared.u32 	%r1206, [%r1031];
	bra.uni 	$L__BB6_116;
$L__BB6_115:
	shl.b32 	%r1032, %r167, 2;
	add.s32 	%r1034, %r905, %r1032;
	ld.shared.u32 	%r1205, [%r1034];
$L__BB6_116:
	setp.ge.s32 	%p351, %r167, %r88;
	mov.pred 	%p394, 0;
	@%p351 bra 	$L__BB6_119;
	setp.ge.s32 	%p353, %r168, %r2;
	mov.pred 	%p394, -1;
	@%p353 bra 	$L__BB6_119;
	mad.lo.s32 	%r1035, %r1205, %r1205, -1;
	mul.lo.s32 	%r1036, %r1206, %r1206;
	or.b32  	%r1037, %r1036, 2;
	setp.le.s32 	%p394, %r1035, %r1037;
$L__BB6_119:
	selp.b32 	%r173, %r1205, %r1206, %p394;
	selp.u32 	%r1038, 1, 0, %p394;
	add.s32 	%r174, %r167, %r1038;
	not.pred 	%p354, %p394;
	selp.u32 	%r1039, 1, 0, %p354;
	add.s32 	%r175, %r168, %r1039;
	@%p394 bra 	$L__BB6_121;
	shl.b32 	%r1040, %r175, 2;
	add.s32 	%r1042, %r905, %r1040;
	ld.shared.u32 	%r1206, [%r1042];
	bra.uni 	$L__BB6_122;
$L__BB6_121:
	shl.b32 	%r1043, %r174, 2;
	add.s32 	%r1045, %r905, %r1043;
	ld.shared.u32 	%r1205, [%r1045];
$L__BB6_122:
	setp.ge.s32 	%p356, %r174, %r88;
	mov.pred 	%p395, 0;
	@%p356 bra 	$L__BB6_125;
	setp.ge.s32 	%p358, %r175, %r2;
	mov.pred 	%p395, -1;
	@%p358 bra 	$L__BB6_125;
	mad.lo.s32 	%r1046, %r1205, %r1205, -1;
	mul.lo.s32 	%r1047, %r1206, %r1206;
	or.b32  	%r1048, %r1047, 2;
	setp.le.s32 	%p395, %r1046, %r1048;
$L__BB6_125:
	selp.b32 	%r180, %r1205, %r1206, %p395;
	selp.u32 	%r1049, 1, 0, %p395;
	add.s32 	%r181, %r174, %r1049;
	not.pred 	%p359, %p395;
	selp.u32 	%r1050, 1, 0, %p359;
	add.s32 	%r182, %r175, %r1050;
	@%p395 bra 	$L__BB6_127;
	shl.b32 	%r1051, %r182, 2;
	add.s32 	%r1053, %r905, %r1051;
	ld.shared.u32 	%r1206, [%r1053];
	bra.uni 	$L__BB6_128;
$L__BB6_127:
	shl.b32 	%r1054, %r181, 2;
	add.s32 	%r1056, %r905, %r1054;
	ld.shared.u32 	%r1205, [%r1056];
$L__BB6_128:
	setp.ge.s32 	%p361, %r181, %r88;
	mov.pred 	%p396, 0;
	@%p361 bra 	$L__BB6_131;
	setp.ge.s32 	%p363, %r182, %r2;
	mov.pred 	%p396, -1;
	@%p363 bra 	$L__BB6_131;
	mad.lo.s32 	%r1057, %r1205, %r1205, -1;
	mul.lo.s32 	%r1058, %r1206, %r1206;
	or.b32  	%r1059, %r1058, 2;
	setp.le.s32 	%p396, %r1057, %r1059;
$L__BB6_131:
	selp.b32 	%r187, %r1205, %r1206, %p396;
	selp.u32 	%r1060, 1, 0, %p396;
	add.s32 	%r188, %r181, %r1060;
	not.pred 	%p364, %p396;
	selp.u32 	%r1061, 1, 0, %p364;
	add.s32 	%r189, %r182, %r1061;
	@%p396 bra 	$L__BB6_133;
	shl.b32 	%r1062, %r189, 2;
	add.s32 	%r1064, %r905, %r1062;
	ld.shared.u32 	%r1206, [%r1064];
	bra.uni 	$L__BB6_134;
$L__BB6_133:
	shl.b32 	%r1065, %r188, 2;
	add.s32 	%r1067, %r905, %r1065;
	ld.shared.u32 	%r1205, [%r1067];
$L__BB6_134:
	setp.ge.s32 	%p366, %r188, %r88;
	mov.pred 	%p397, 0;
	@%p366 bra 	$L__BB6_137;
	setp.ge.s32 	%p368, %r189, %r2;
	mov.pred 	%p397, -1;
	@%p368 bra 	$L__BB6_137;
	mad.lo.s32 	%r1068, %r1205, %r1205, -1;
	mul.lo.s32 	%r1069, %r1206, %r1206;
	or.b32  	%r1070, %r1069, 2;
	setp.le.s32 	%p397, %r1068, %r1070;
$L__BB6_137:
	selp.b32 	%r194, %r1205, %r1206, %p397;
	selp.u32 	%r1071, 1, 0, %p397;
	add.s32 	%r195, %r188, %r1071;
	not.pred 	%p369, %p397;
	selp.u32 	%r1072, 1, 0, %p369;
	add.s32 	%r196, %r189, %r1072;
	@%p397 bra 	$L__BB6_139;
	shl.b32 	%r1073, %r196, 2;
	add.s32 	%r1075, %r905, %r1073;
	ld.shared.u32 	%r1206, [%r1075];
	bra.uni 	$L__BB6_140;
$L__BB6_139:
	shl.b32 	%r1076, %r195, 2;
	add.s32 	%r1078, %r905, %r1076;
	ld.shared.u32 	%r1205, [%r1078];
$L__BB6_140:
	setp.ge.s32 	%p371, %r195, %r88;
	mov.pred 	%p398, 0;
	@%p371 bra 	$L__BB6_143;
	setp.ge.s32 	%p373, %r196, %r2;
	mov.pred 	%p398, -1;
	@%p373 bra 	$L__BB6_143;
	mad.lo.s32 	%r1079, %r1205, %r1205, -1;
	mul.lo.s32 	%r1080, %r1206, %r1206;
	or.b32  	%r1081, %r1080, 2;
	setp.le.s32 	%p398, %r1079, %r1081;
$L__BB6_143:
	selp.b32 	%r201, %r1205, %r1206, %p398;
	selp.u32 	%r1082, 1, 0, %p398;
	add.s32 	%r202, %r195, %r1082;
	not.pred 	%p374, %p398;
	selp.u32 	%r1083, 1, 0, %p374;
	add.s32 	%r203, %r196, %r1083;
	@%p398 bra 	$L__BB6_145;
	shl.b32 	%r1084, %r203, 2;
	add.s32 	%r1086, %r905, %r1084;
	ld.shared.u32 	%r1206, [%r1086];
	bra.uni 	$L__BB6_146;
$L__BB6_145:
	shl.b32 	%r1087, %r202, 2;
	add.s32 	%r1089, %r905, %r1087;
	ld.shared.u32 	%r1205, [%r1089];
$L__BB6_146:
	setp.ge.s32 	%p376, %r202, %r88;
	mov.pred 	%p399, 0;
	@%p376 bra 	$L__BB6_149;
	setp.ge.s32 	%p378, %r203, %r2;
	mov.pred 	%p399, -1;
	@%p378 bra 	$L__BB6_149;
	mad.lo.s32 	%r1090, %r1205, %r1205, -1;
	mul.lo.s32 	%r1091, %r1206, %r1206;
	or.b32  	%r1092, %r1091, 2;
	setp.le.s32 	%p399, %r1090, %r1092;
$L__BB6_149:
	selp.b32 	%r208, %r1205, %r1206, %p399;
	selp.u32 	%r1093, 1, 0, %p399;
	add.s32 	%r209, %r202, %r1093;
	not.pred 	%p379, %p399;
	selp.u32 	%r1094, 1, 0, %p379;
	add.s32 	%r210, %r203, %r1094;
	@%p399 bra 	$L__BB6_151;
	shl.b32 	%r1095, %r210, 2;
	add.s32 	%r1097, %r905, %r1095;
	ld.shared.u32 	%r1206, [%r1097];
	bra.uni 	$L__BB6_152;
$L__BB6_151:
	shl.b32 	%r1098, %r209, 2;
	add.s32 	%r1100, %r905, %r1098;
	ld.shared.u32 	%r1205, [%r1100];
$L__BB6_152:
	setp.ge.s32 	%p380, %r209, %r88;
	mov.u32 	%r1236, %r1206;
	@%p380 bra 	$L__BB6_155;
	setp.ge.s32 	%p381, %r210, %r2;
	mov.u32 	%r1236, %r1205;
	@%p381 bra 	$L__BB6_155;
	mad.lo.s32 	%r1101, %r1205, %r1205, -1;
	mul.lo.s32 	%r1102, %r1206, %r1206;
	or.b32  	%r1103, %r1102, 2;
	setp.gt.s32 	%p382, %r1101, %r1103;
	selp.b32 	%r1236, %r1206, %r1205, %p382;
$L__BB6_155:
	ld.param.s8 	%rs5, [_ZN3cub18CUB_300001_SM_10006detail10merge_sort26DeviceMergeSortMergeKernelINS2_10policy_hubIN6thrust24THRUST_300001_SM_1000_NS6detail15normal_iteratorINS6_10device_ptrIiEEEEE9Policy600ESB_PNS0_8NullTypeESB_SF_m17IntegerComparatoriSE_EEvbT2_T3_T4_PT6_PT7_T5_PSJ_SJ_NS1_7vsmem_tE_param_0];
	mov.u32 	%r1104, %ctaid.x;
	mul.wide.u32 	%rd9, %r1104, 4352;
	setp.eq.s16 	%p383, %rs5, 0;
	bar.sync 	0;
	@%p383 bra 	$L__BB6_157;
	ld.param.u64 	%rd375, [_ZN3cub18CUB_300001_SM_10006detail10merge_sort26DeviceMergeSortMergeKernelINS2_10policy_hubIN6thrust24THRUST_300001_SM_1000_NS6detail15normal_iteratorINS6_10device_ptrIiEEEEE9Policy600ESB_PNS0_8NullTypeESB_SF_m17IntegerComparatoriSE_EEvbT2_T3_T4_PT6_PT7_T5_PSJ_SJ_NS1_7vsmem_tE_param_4];
	// begin inline asm
	mov.u32 %r1105, %laneid;
	// end inline asm
	shr.u32 	%r1106, %r1, 5;
	mul.lo.s32 	%r1107, %r1106, 544;
	mad.lo.s32 	%r1108, %r1105, 17, %r1107;
	shl.b32 	%r1109, %r1108, 2;
	add.s32 	%r1111, %r905, %r1109;
	st.shared.u32 	[%r1111], %r103;
	st.shared.u32 	[%r1111+4], %r110;
	st.shared.u32 	[%r1111+8], %r117;
	st.shared.u32 	[%r1111+12], %r124;
	st.shared.u32 	[%r1111+16], %r131;
	st.shared.u32 	[%r1111+20], %r138;
	st.shared.u32 	[%r1111+24], %r145;
	st.shared.u32 	[%r1111+28], %r152;
	st.shared.u32 	[%r1111+32], %r159;
	st.shared.u32 	[%r1111+36], %r166;
	st.shared.u32 	[%r1111+40], %r173;
	st.shared.u32 	[%r1111+44], %r180;
	st.shared.u32 	[%r1111+48], %r187;
	st.shared.u32 	[%r1111+52], %r194;
	st.shared.u32 	[%r1111+56], %r201;
	st.shared.u32 	[%r1111+60], %r208;
	st.shared.u32 	[%r1111+64], %r1236;
	bar.warp.sync 	-1;
	shl.b32 	%r1112, %r1105, 4;
	sub.s32 	%r1113, %r1108, %r1112;
	shl.b32 	%r1114, %r1113, 2;
	add.s32 	%r1115, %r905, %r1114;
	ld.shared.u32 	%r1116, [%r1115];
	ld.shared.u32 	%r1117, [%r1115+128];
	ld.shared.u32 	%r1118, [%r1115+256];
	ld.shared.u32 	%r1119, [%r1115+384];
	ld.shared.u32 	%r1120, [%r1115+512];
	ld.shared.u32 	%r1121, [%r1115+640];
	ld.shared.u32 	%r1122, [%r1115+768];
	ld.shared.u32 	%r1123, [%r1115+896];
	ld.shared.u32 	%r1124, [%r1115+1024];
	ld.shared.u32 	%r1125, [%r1115+1152];
	ld.shared.u32 	%r1126, [%r1115+1280];
	ld.shared.u32 	%r1127, [%r1115+1408];
	ld.shared.u32 	%r1128, [%r1115+1536];
	ld.shared.u32 	%r1129, [%r1115+1664];
	ld.shared.u32 	%r1130, [%r1115+1792];
	ld.shared.u32 	%r1131, [%r1115+1920];
	ld.shared.u32 	%r1132, [%r1115+2048];
	and.b32  	%r1133, %r1, 31;
	and.b32  	%r1134, %r1, 992;
	mul.lo.s32 	%r1135, %r1134, 17;
	or.b32  	%r1136, %r1135, %r1133;
	cvt.u64.u32 	%rd352, %r1136;
	add.s64 	%rd353, %rd9, %rd352;
	cvta.to.global.u64 	%rd354, %rd375;
	shl.b64 	%rd355, %rd353, 2;
	add.s64 	%rd356, %rd354, %rd355;
	st.global.u32 	[%rd356], %r1116;
	st.global.u32 	[%rd356+128], %r1117;
	st.global.u32 	[%rd356+256], %r1118;
	st.global.u32 	[%rd356+384], %r1119;
	st.global.u32 	[%rd356+512], %r1120;
	st.global.u32 	[%rd356+640], %r1121;
	st.global.u32 	[%rd356+768], %r1122;
	st.global.u32 	[%rd356+896], %r1123;
	st.global.u32 	[%rd356+1024], %r1124;
	st.global.u32 	[%rd356+1152], %r1125;
	st.global.u32 	[%rd356+1280], %r1126;
	st.global.u32 	[%rd356+1408], %r1127;
	st.global.u32 	[%rd356+1536], %r1128;
	st.global.u32 	[%rd356+1664], %r1129;
	st.global.u32 	[%rd356+1792], %r1130;
	st.global.u32 	[%rd356+1920], %r1131;
	st.global.u32 	[%rd356+2048], %r1132;
	bra.uni 	$L__BB6_435;
$L__BB6_157:
	// begin inline asm
	mov.u32 %r1137, %laneid;
	// end inline asm
	shr.u32 	%r1138, %r1, 5;
	mul.lo.s32 	%r1139, %r1138, 544;
	mad.lo.s32 	%r1140, %r1137, 17, %r1139;
	shl.b32 	%r1141, %r1140, 2;
	add.s32 	%r1143, %r905, %r1141;
	st.shared.u32 	[%r1143], %r103;
	st.shared.u32 	[%r1143+4], %r110;
	st.shared.u32 	[%r1143+8], %r117;
	st.shared.u32 	[%r1143+12], %r124;
	st.shared.u32 	[%r1143+16], %r131;
	st.shared.u32 	[%r1143+20], %r138;
	st.shared.u32 	[%r1143+24], %r145;
	st.shared.u32 	[%r1143+28], %r152;
	st.shared.u32 	[%r1143+32], %r159;
	st.shared.u32 	[%r1143+36], %r166;
	st.shared.u32 	[%r1143+40], %r173;
	st.shared.u32 	[%r1143+44], %r180;
	st.shared.u32 	[%r1143+48], %r187;
	st.shared.u32 	[%r1143+52], %r194;
	st.shared.u32 	[%r1143+56], %r201;
	st.shared.u32 	[%r1143+60], %r208;
	st.shared.u32 	[%r1143+64], %r1236;
	bar.warp.sync 	-1;
	shl.b32 	%r1144, %r1137, 4;
	sub.s32 	%r1145, %r1140, %r1144;
	shl.b32 	%r1146, %r1145, 2;
	add.s32 	%r1147, %r905, %r1146;
	ld.shared.u32 	%r1148, [%r1147];
	ld.shared.u32 	%r1149, [%r1147+128];
	ld.shared.u32 	%r1150, [%r1147+256];
	ld.shared.u32 	%r1151, [%r1147+384];
	ld.shared.u32 	%r1152, [%r1147+512];
	ld.shared.u32 	%r1153, [%r1147+640];
	ld.shared.u32 	%r1154, [%r1147+768];
	ld.shared.u32 	%r1155, [%r1147+896];
	ld.shared.u32 	%r1156, [%r1147+1024];
	ld.shared.u32 	%r1157, [%r1147+1152];
	ld.shared.u32 	%r1158, [%r1147+1280];
	ld.shared.u32 	%r1159, [%r1147+1408];
	ld.shared.u32 	%r1160, [%r1147+1536];
	ld.shared.u32 	%r1161, [%r1147+1664];
	ld.shared.u32 	%r1162, [%r1147+1792];
	ld.shared.u32 	%r1163, [%r1147+1920];
	ld.shared.u32 	%r1164, [%r1147+2048];
	and.b32  	%r1165, %r1, 31;
	and.b32  	%r1166, %r1, 992;
	mul.lo.s32 	%r1167, %r1166, 17;
	cvt.u64.u32 	%rd357, %r1167;
	cvt.u64.u32 	%rd358, %r1165;
	add.s64 	%rd359, %rd9, %rd358;
	add.s64 	%rd360, %rd359, %rd357;
	shl.b64 	%rd361, %rd360, 2;
	add.s64 	%rd362, %rd2, %rd361;
	st.global.u32 	[%rd362], %r1148;
	st.global.u32 	[%rd362+128], %r1149;
	st.global.u32 	[%rd362+256], %r1150;
	st.global.u32 	[%rd362+384], %r1151;
	st.global.u32 	[%rd362+512], %r1152;
	st.global.u32 	[%rd362+640], %r1153;
	st.global.u32 	[%rd362+768], %r1154;
	st.global.u32 	[%rd362+896], %r1155;
	st.global.u32 	[%rd362+1024], %r1156;
	st.global.u32 	[%rd362+1152], %r1157;
	st.global.u32 	[%rd362+1280], %r1158;
	st.global.u32 	[%rd362+1408], %r1159;
	st.global.u32 	[%rd362+1536], %r1160;
	st.global.u32 	[%rd362+1664], %r1161;
	st.global.u32 	[%rd362+1792], %r1162;
	st.global.u32 	[%rd362+1920], %r1163;
	st.global.u32 	[%rd362+2048], %r1164;
	bra.uni 	$L__BB6_435;
$L__BB6_158:
	ld.param.u64 	%rd378, [_ZN3cub18CUB_300001_SM_10006detail10merge_sort26DeviceMergeSortMergeKernelINS2_10policy_hubIN6thrust24THRUST_300001_SM_1000_NS6detail15normal_iteratorINS6_10device_ptrIiEEEEE9Policy600ESB_PNS0_8NullTypeESB_SF_m17IntegerComparatoriSE_EEvbT2_T3_T4_PT6_PT7_T5_PSJ_SJ_NS1_7vsmem_tE_param_8];
	ld.param.u64 	%rd376, [_ZN3cub18CUB_300001_SM_10006detail10merge_sort26DeviceMergeSortMergeKernelINS2_10policy_hubIN6thrust24THRUST_300001_SM_1000_NS6detail15normal_iteratorINS6_10device_ptrIiEEEEE9Policy600ESB_PNS0_8NullTypeESB_SF_m17IntegerComparatoriSE_EEvbT2_T3_T4_PT6_PT7_T5_PSJ_SJ_NS1_7vsmem_tE_param_7];
	ld.param.u64 	%rd363, [_ZN3cub18CUB_300001_SM_10006detail10merge_sort26DeviceMergeSortMergeKernelINS2_10policy_hubIN6thrust24THRUST_300001_SM_1000_NS6detail15normal_iteratorINS6_10device_ptrIiEEEEE9Policy600ESB_PNS0_8NullTypeESB_SF_m17IntegerComparatoriSE_EEvbT2_T3_T4_PT6_PT7_T5_PSJ_SJ_NS1_7vsmem_tE_param_3];
	ld.param.s8 	%rs2, [_ZN3cub18CUB_300001_SM_10006detail10merge_sort26DeviceMergeSortMergeKernelINS2_10policy_hubIN6thrust24THRUST_300001_SM_1000_NS6detail15normal_iteratorINS6_10device_ptrIiEEEEE9Policy600ESB_PNS0_8NullTypeESB_SF_m17IntegerComparatoriSE_EEvbT2_T3_T4_PT6_PT7_T5_PSJ_SJ_NS1_7vsmem_tE_param_0];
	cvta.to.global.u64 	%rd24, %rd376;
	mov.u32 	%r516, %ctaid.x;
	cvt.u64.u32 	%rd25, %r516;
	mul.wide.u32 	%rd26, %r516, 8;
	add.s64 	%rd27, %rd24, %rd26;
	ld.global.u64 	%rd10, [%rd27];
	ld.global.u64 	%rd28, [%rd27+8];
	shr.u64 	%rd29, %rd378, 1;
	neg.s64 	%rd30, %rd378;
	and.b64  	%rd31, %rd30, %rd25;
	mul.lo.s64 	%rd11, %rd31, 4352;
	mul.lo.s64 	%rd12, %rd29, 4352;
	sub.s64 	%rd32, %rd25, %rd31;
	mul.lo.s64 	%rd33, %rd32, 4352;
	sub.s64 	%rd34, %rd10, %rd11;
	sub.s64 	%rd35, %rd28, %rd11;
	sub.s64 	%rd36, %rd363, %rd11;
	max.u64 	%rd37, %rd36, %rd12;
	sub.s64 	%rd38, %rd37, %rd12;
	sub.s64 	%rd39, %rd33, %rd34;
	min.u64 	%rd13, %rd39, %rd38;
	max.u64 	%rd40, %rd33, -4353;
	not.b64 	%rd41, %rd40;
	add.s64 	%rd42, %rd33, %rd41;
	sub.s64 	%rd43, %rd42, %rd35;
	or.b64  	%rd44, %rd30, %rd25;
	setp.eq.s64 	%p66, %rd44, -1;
	min.u64 	%rd45, %rd12, %rd36;
	selp.b64 	%rd46, %rd45, %rd35, %p66;
	selp.b64 	%rd47, %rd12, %rd43, %p66;
	min.u64 	%rd48, %rd47, %rd38;
	cvt.u32.u64 	%r517, %rd34;
	cvt.u32.u64 	%r518, %rd46;
	sub.s32 	%r217, %r518, %r517;
	cvt.u32.u64 	%r519, %rd48;
	cvt.u32.u64 	%r520, %rd13;
	sub.s32 	%r218, %r519, %r520;
	// begin inline asm
	griddepcontrol.wait;
	// end inline asm
	setp.eq.s16 	%p67, %rs2, 0;
	@%p67 bra 	$L__BB6_227;
	add.s64 	%rd49, %rd11, %rd12;
	add.s64 	%rd50, %rd49, %rd13;
	add.s32 	%r219, %r218, %r217;
	setp.ge.s32 	%p68, %r1, %r219;
	cvt.u64.u32 	%rd51, %r1;
	add.s64 	%rd52, %rd10, %rd51;
	shl.b64 	%rd53, %rd52, 2;
	add.s64 	%rd14, %rd2, %rd53;
	sub.s32 	%r522, %r1, %r217;
	cvt.s64.s32 	%rd54, %r522;
	add.s64 	%rd55, %rd50, %rd54;
	shl.b64 	%rd56, %rd55, 2;
	add.s64 	%rd15, %rd2, %rd56;
	@%p68 bra 	$L__BB6_163;
	setp.ge.s32 	%p69, %r1, %r217;
	@%p69 bra 	$L__BB6_162;
	ld.global.u32 	%r1285, [%rd14];
	bra.uni 	$L__BB6_163;
$L__BB6_162:
	ld.global.u32 	%r1285, [%rd15];
$L__BB6_163:
	add.s32 	%r223, %r1, 256;
	setp.ge.s32 	%p70, %r223, %r219;
	@%p70 bra 	$L__BB6_167;
	setp.lt.s32 	%p71, %r223, %r217;
	@%p71 bra 	$L__BB6_166;
	ld.global.u32 	%r1284, [%rd15+1024];
	bra.uni 	$L__BB6_167;
$L__BB6_166:
	ld.global.u32 	%r1284, [%rd14+1024];
$L__BB6_167:
	add.s32 	%r227, %r1, 512;
	setp.ge.s32 	%p72, %r227, %r219;
	@%p72 bra 	$L__BB6_171;
	setp.lt.s32 	%p73, %r227, %r217;
	@%p73 bra 	$L__BB6_170;
	ld.global.u32 	%r1283, [%rd15+2048];
	bra.uni 	$L__BB6_171;
$L__BB6_170:
	ld.global.u32 	%r1283, [%rd14+2048];
$L__BB6_171:
	add.s32 	%r231, %r1, 768;
	setp.ge.s32 	%p74, %r231, %r219;
	@%p74 bra 	$L__BB6_175;
	setp.lt.s32 	%p75, %r231, %r217;
	@%p75 bra 	$L__BB6_174;
	ld.global.u32 	%r1282, [%rd15+3072];
	bra.uni 	$L__BB6_175;
$L__BB6_174:
	ld.global.u32 	%r1282, [%rd14+3072];
$L__BB6_175:
	or.b32  	%r235, %r1, 1024;
	setp.ge.s32 	%p76, %r235, %r219;
	@%p76 bra 	$L__BB6_179;
	setp.lt.s32 	%p77, %r235, %r217;
	@%p77 bra 	$L__BB6_178;
	ld.global.u32 	%r1281, [%rd15+4096];
	bra.uni 	$L__BB6_179;
$L__BB6_178:
	ld.global.u32 	%r1281, [%rd14+4096];
$L__BB6_179:
	add.s32 	%r239, %r1, 1280;
	setp.ge.s32 	%p78, %r239, %r219;
	@%p78 bra 	$L__BB6_183;
	setp.lt.s32 	%p79, %r239, %r217;
	@%p79 bra 	$L__BB6_182;
	ld.global.u32 	%r1280, [%rd15+5120];
	bra.uni 	$L__BB6_183;
$L__BB6_182:
	ld.global.u32 	%r1280, [%rd14+5120];
$L__BB6_183:
	add.s32 	%r243, %r1, 1536;
	setp.ge.s32 	%p80, %r243, %r219;
	@%p80 bra 	$L__BB6_187;
	setp.lt.s32 	%p81, %r243, %r217;
	@%p81 bra 	$L__BB6_186;
	ld.global.u32 	%r1279, [%rd15+6144];
	bra.uni 	$L__BB6_187;
$L__BB6_186:
	ld.global.u32 	%r1279, [%rd14+6144];
$L__BB6_187:
	add.s32 	%r247, %r1, 1792;
	setp.ge.s32 	%p82, %r247, %r219;
	@%p82 bra 	$L__BB6_191;
	setp.lt.s32 	%p83, %r247, %r217;
	@%p83 bra 	$L__BB6_190;
	ld.global.u32 	%r1278, [%rd15+7168];
	bra.uni 	$L__BB6_191;
$L__BB6_190:
	ld.global.u32 	%r1278, [%rd14+7168];
$L__BB6_191:
	or.b32  	%r251, %r1, 2048;
	setp.ge.s32 	%p84, %r251, %r219;
	@%p84 bra 	$L__BB6_195;
	setp.lt.s32 	%p85, %r251, %r217;
	@%p85 bra 	$L__BB6_194;
	ld.global.u32 	%r1277, [%rd15+8192];
	bra.uni 	$L__BB6_195;
$L__BB6_194:
	ld.global.u32 	%r1277, [%rd14+8192];
$L__BB6_195:
	add.s32 	%r255, %r1, 2304;
	setp.ge.s32 	%p86, %r255, %r219;
	@%p86 bra 	$L__BB6_199;
	setp.lt.s32 	%p87, %r255, %r217;
	@%p87 bra 	$L__BB6_198;
	ld.global.u32 	%r1276, [%rd15+9216];
	bra.uni 	$L__BB6_199;
$L__BB6_198:
	ld.global.u32 	%r1276, [%rd14+9216];
$L__BB6_199:
	add.s32 	%r259, %r1, 2560;
	setp.ge.s32 	%p88, %r259, %r219;
	@%p88 bra 	$L__BB6_203;
	setp.lt.s32 	%p89, %r259, %r217;
	@%p89 bra 	$L__BB6_202;
	ld.global.u32 	%r1275, [%rd15+10240];
	bra.uni 	$L__BB6_203;
$L__BB6_202:
	ld.global.u32 	%r1275, [%rd14+10240];
$L__BB6_203:
	add.s32 	%r263, %r1, 2816;
	setp.ge.s32 	%p90, %r263, %r219;
	@%p90 bra 	$L__BB6_207;
	setp.lt.s32 	%p91, %r263, %r217;
	@%p91 bra 	$L__BB6_206;
	ld.global.u32 	%r1274, [%rd15+11264];
	bra.uni 	$L__BB6_207;
$L__BB6_206:
	ld.global.u32 	%r1274, [%rd14+11264];
$L__BB6_207:
	or.b32  	%r267, %r1, 3072;
	setp.ge.s32 	%p92, %r267, %r219;
	@%p92 bra 	$L__BB6_211;
	setp.lt.s32 	%p93, %r267, %r217;
	@%p93 bra 	$L__BB6_210;
	ld.global.u32 	%r1273, [%rd15+12288];
	bra.uni 	$L__BB6_211;
$L__BB6_210:
	ld.global.u32 	%r1273, [%rd14+12288];
$L__BB6_211:
	add.s32 	%r271, %r1, 3328;
	setp.ge.s32 	%p94, %r271, %r219;
	@%p94 bra 	$L__BB6_215;
	setp.lt.s32 	%p95, %r271, %r217;
	@%p95 bra 	$L__BB6_214;
	ld.global.u32 	%r1272, [%rd15+13312];
	bra.uni 	$L__BB6_215;
$L__BB6_214:
	ld.global.u32 	%r1272, [%rd14+13312];
$L__BB6_215:
	add.s32 	%r275, %r1, 3584;
	setp.ge.s32 	%p96, %r275, %r219;
	@%p96 bra 	$L__BB6_219;
	setp.lt.s32 	%p97, %r275, %r217;
	@%p97 bra 	$L__BB6_218;
	ld.global.u32 	%r1271, [%rd15+14336];
	bra.uni 	$L__BB6_219;
$L__BB6_218:
	ld.global.u32 	%r1271, [%rd14+14336];
$L__BB6_219:
	add.s32 	%r279, %r1, 3840;
	setp.ge.s32 	%p98, %r279, %r219;
	@%p98 bra 	$L__BB6_223;
	setp.lt.s32 	%p99, %r279, %r217;
	@%p99 bra 	$L__BB6_222;
	ld.global.u32 	%r1270, [%rd15+15360];
	bra.uni 	$L__BB6_223;
$L__BB6_222:
	ld.global.u32 	%r1270, [%rd14+15360];
$L__BB6_223:
	or.b32  	%r283, %r1, 4096;
	setp.ge.s32 	%p100, %r283, %r219;
	@%p100 bra 	$L__BB6_261;
	setp.lt.s32 	%p101, %r283, %r217;
	@%p101 bra 	$L__BB6_226;
	ld.global.u32 	%r1269, [%rd15+16384];
	bra.uni 	$L__BB6_261;
$L__BB6_226:
	ld.global.u32 	%r1269, [%rd14+16384];
	bra.uni 	$L__BB6_261;
$L__BB6_227:
	add.s64 	%rd57, %rd11, %rd12;
	add.s64 	%rd16, %rd57, %rd13;
	add.s32 	%r286, %r218, %r217;
	setp.ge.s32 	%p102, %r1, %r286;
	@%p102 bra 	$L__BB6_229;
	setp.lt.s32 	%p103, %r1, %r217;
	sub.s32 	%r540, %r1, %r217;
	cvt.s64.s32 	%rd58, %r540;
	cvt.u64.u32 	%rd59, %r1;
	selp.b64 	%rd60, %rd10, %rd16, %p103;
	selp.b64 	%rd61, %rd59, %rd58, %p103;
	add.s64 	%rd62, %rd61, %rd60;
	shl.b64 	%rd63, %rd62, 2;
	add.s64 	%rd64, %rd1, %rd63;
	ld.global.u32 	%r1285, [%rd64];
$L__BB6_229:
	add.s32 	%r289, %r1, 256;
	setp.ge.s32 	%p104, %r289, %r286;
	@%p104 bra 	$L__BB6_231;
	setp.lt.s32 	%p105, %r289, %r217;
	sub.s32 	%r542, %r289, %r217;
	cvt.s64.s32 	%rd65, %r542;
	cvt.u64.u32 	%rd66, %r289;
	selp.b64 	%rd67, %rd10, %rd16, %p105;
	selp.b64 	%rd68, %rd66, %rd65, %p105;
	add.s64 	%rd69, %rd68, %rd67;
	shl.b64 	%rd70, %rd69, 2;
	add.s64 	%rd71, %rd1, %rd70;
	ld.global.u32 	%r1284, [%rd71];
$L__BB6_231:
	add.s32 	%r292, %r1, 512;
	setp.ge.s32 	%p106, %r292, %r286;
	@%p106 bra 	$L__BB6_233;
	setp.lt.s32 	%p107, %r292, %r217;
	sub.s32 	%r544, %r292, %r217;
	cvt.s64.s32 	%rd72, %r544;
	cvt.u64.u32 	%rd73, %r292;
	selp.b64 	%rd74, %rd10, %rd16, %p107;
	selp.b64 	%rd75, %rd73, %rd72, %p107;
	add.s64 	%rd76, %rd75, %rd74;
	shl.b64 	%rd77, %rd76, 2;
	add.s64 	%rd78, %rd1, %rd77;
	ld.global.u32 	%r1283, [%rd78];
$L__BB6_233:
	add.s32 	%r295, %r1, 768;
	setp.ge.s32 	%p108, %r295, %r286;
	@%p108 bra 	$L__BB6_235;
	setp.lt.s32 	%p109, %r295, %r217;
	sub.s32 	%r546, %r295, %r217;
	cvt.s64.s32 	%rd79, %r546;
	cvt.u64.u32 	%rd80, %r295;
	selp.b64 	%rd81, %rd10, %rd16, %p109;
	selp.b64 	%rd82, %rd80, %rd79, %p109;
	add.s64 	%rd83, %rd82, %rd81;
	shl.b64 	%rd84, %rd83, 2;
	add.s64 	%rd85, %rd1, %rd84;
	ld.global.u32 	%r1282, [%rd85];
$L__BB6_235:
	or.b32  	%r298, %r1, 1024;
	setp.ge.s32 	%p110, %r298, %r286;
	@%p110 bra 	$L__BB6_237;
	setp.lt.s32 	%p111, %r298, %r217;
	sub.s32 	%r548, %r298, %r217;
	cvt.s64.s32 	%rd86, %r548;
	cvt.u64.u32 	%rd87, %r298;
	selp.b64 	%rd88, %rd10, %rd16, %p111;
	selp.b64 	%rd89, %rd87, %rd86, %p111;
	add.s64 	%rd90, %rd89, %rd88;
	shl.b64 	%rd91, %rd90, 2;
	add.s64 	%rd92, %rd1, %rd91;
	ld.global.u32 	%r1281, [%rd92];
$L__BB6_237:
	add.s32 	%r301, %r1, 1280;
	setp.ge.s32 	%p112, %r301, %r286;
	@%p112 bra 	$L__BB6_239;
	setp.lt.s32 	%p113, %r301, %r217;
	sub.s32 	%r550, %r301, %r217;
	cvt.s64.s32 	%rd93, %r550;
	cvt.u64.u32 	%rd94, %r301;
	selp.b64 	%rd95, %rd10, %rd16, %p113;
	selp.b64 	%rd96, %rd94, %rd93, %p113;
	add.s64 	%rd97, %rd96, %rd95;
	shl.b64 	%rd98, %rd97, 2;
	add.s64 	%rd99, %rd1, %rd98;
	ld.global.u32 	%r1280, [%rd99];
$L__BB6_239:
	add.s32 	%r304, %r1, 1536;
	setp.ge.s32 	%p114, %r304, %r286;
	@%p114 bra 	$L__BB6_241;
	setp.lt.s32 	%p115, %r304, %r217;
	sub.s32 	%r552, %r304, %r217;
	cvt.s64.s32 	%rd100, %r552;
	cvt.u64.u32 	%rd101, %r304;
	selp.b64 	%rd102, %rd10, %rd16, %p115;
	selp.b64 	%rd103, %rd101, %rd100, %p115;
	add.s64 	%rd104, %rd103, %rd102;
	shl.b64 	%rd105, %rd104, 2;
	add.s64 	%rd106, %rd1, %rd105;
	ld.global.u32 	%r1279, [%rd106];
$L__BB6_241:
	add.s32 	%r307, %r1, 1792;
	setp.ge.s32 	%p116, %r307, %r286;
	@%p116 bra 	$L__BB6_243;
	setp.lt.s32 	%p117, %r307, %r217;
	sub.s32 	%r554, %r307, %r217;
	cvt.s64.s32 	%rd107, %r554;
	cvt.u64.u32 	%rd108, %r307;
	selp.b64 	%rd109, %rd10, %rd16, %p117;
	selp.b64 	%rd110, %rd108, %rd107, %p117;
	add.s64 	%rd111, %rd110, %rd109;
	shl.b64 	%rd112, %rd111, 2;
	add.s64 	%rd113, %rd1, %rd112;
	ld.global.u32 	%r1278, [%rd113];
$L__BB6_243:
	or.b32  	%r310, %r1, 2048;
	setp.ge.s32 	%p118, %r310, %r286;
	@%p118 bra 	$L__BB6_245;
	setp.lt.s32 	%p119, %r310, %r217;
	sub.s32 	%r556, %r310, %r217;
	cvt.s64.s32 	%rd114, %r556;
	cvt.u64.u32 	%rd115, %r310;
	selp.b64 	%rd116, %rd10, %rd16, %p119;
	selp.b64 	%rd117, %rd115, %rd114, %p119;
	add.s64 	%rd118, %rd117, %rd116;
	shl.b64 	%rd119, %rd118, 2;
	add.s64 	%rd120, %rd1, %rd119;
	ld.global.u32 	%r1277, [%rd120];
$L__BB6_245:
	add.s32 	%r313, %r1, 2304;
	setp.ge.s32 	%p120, %r313, %r286;
	@%p120 bra 	$L__BB6_247;
	ld.param.u64 	%rd365, [_ZN3cub18CUB_300001_SM_10006detail10merge_sort26DeviceMergeSortMergeKernelINS2_10policy_hubIN6thrust24THRUST_300001_SM_1000_NS6detail15normal_iteratorINS6_10device_ptrIiEEEEE9Policy600ESB_PNS0_8NullTypeESB_SF_m17IntegerComparatoriSE_EEvbT2_T3_T4_PT6_PT7_T5_PSJ_SJ_NS1_7vsmem_tE_param_4];
	setp.lt.s32 	%p121, %r313, %r217;
	sub.s32 	%r558, %r313, %r217;
	cvt.s64.s32 	%rd121, %r558;
	cvt.u64.u32 	%rd122, %r313;
	selp.b64 	%rd123, %rd10, %rd16, %p121;
	selp.b64 	%rd124, %rd122, %rd121, %p121;
	add.s64 	%rd125, %rd124, %rd123;
	cvta.to.global.u64 	%rd126, %rd365;
	shl.b64 	%rd127, %rd125, 2;
	add.s64 	%rd128, %rd126, %rd127;
	ld.global.u32 	%r1276, [%rd128];
$L__BB6_247:
	add.s32 	%r560, %r1, 2560;
	setp.ge.s32 	%p122, %r560, %r286;
	@%p122 bra 	$L__BB6_249;
	ld.param.u64 	%rd366, [_ZN3cub18CUB_300001_SM_10006detail10merge_sort26DeviceMergeSortMergeKernelINS2_10policy_hubIN6thrust24THRUST_300001_SM_1000_NS6detail15normal_iteratorINS6_10device_ptrIiEEEEE9Policy600ESB_PNS0_8NullTypeESB_SF_m17IntegerComparatoriSE_EEvbT2_T3_T4_PT6_PT7_T5_PSJ_SJ_NS1_7vsmem_tE_param_4];
	setp.lt.s32 	%p123, %r560, %r217;
	sub.s32 	%r562, %r560, %r217;
	cvt.s64.s32 	%rd129, %r562;
	cvt.u64.u32 	%rd130, %r560;
	selp.b64 	%rd131, %rd10, %rd16, %p123;
	selp.b64 	%rd132, %rd130, %rd129, %p123;
	add.s64 	%rd133, %rd132, %rd131;
	cvta.to.global.u64 	%rd134, %rd366;
	shl.b64 	%rd135, %rd133, 2;
	add.s64 	%rd136, %rd134, %rd135;
	ld.global.u32 	%r1275, [%rd136];
$L__BB6_249:
	add.s32 	%r564, %r1, 2816;
	setp.ge.s32 	%p124, %r564, %r286;
	@%p124 bra 	$L__BB6_251;
	ld.param.u64 	%rd367, [_ZN3cub18CUB_300001_SM_10006detail10merge_sort26DeviceMergeSortMergeKernelINS2_10policy_hubIN6thrust24THRUST_300001_SM_1000_NS6detail15normal_iteratorINS6_10device_ptrIiEEEEE9Policy600ESB_PNS0_8NullTypeESB_SF_m17IntegerComparatoriSE_EEvbT2_T3_T4_PT6_PT7_T5_PSJ_SJ_NS1_7vsmem_tE_param_4];
	setp.lt.s32 	%p125, %r564, %r217;
	sub.s32 	%r566, %r564, %r217;
	cvt.s64.s32 	%rd137, %r566;
	cvt.u64.u32 	%rd138, %r564;
	selp.b64 	%rd139, %rd10, %rd16, %p125;
	selp.b64 	%rd140, %rd138, %rd137, %p125;
	add.s64 	%rd141, %rd140, %rd139;
	cvta.to.global.u64 	%rd142, %rd367;
	shl.b64 	%rd143, %rd141, 2;
	add.s64 	%rd144, %rd142, %rd143;
	ld.global.u32 	%r1274, [%rd144];
$L__BB6_251:
	or.b32  	%r568, %r1, 3072;
	setp.ge.s32 	%p126, %r568, %r286;
	@%p126 bra 	$L__BB6_253;
	ld.param.u64 	%rd368, [_ZN3cub18CUB_300001_SM_10006detail10merge_sort26DeviceMergeSortMergeKernelINS2_10policy_hubIN6thrust24THRUST_300001_SM_1000_NS6detail15normal_iteratorINS6_10device_ptrIiEEEEE9Policy600ESB_PNS0_8NullTypeESB_SF_m17IntegerComparatoriSE_EEvbT2_T3_T4_PT6_PT7_T5_PSJ_SJ_NS1_7vsmem_tE_param_4];
	or.b32  	%r569, %r1, 3072;
	setp.lt.s32 	%p127, %r569, %r217;
	sub.s32 	%r570, %r569, %r217;
	cvt.s64.s32 	%rd145, %r570;
	cvt.u64.u32 	%rd146, %r569;
	selp.b64 	%rd147, %rd10, %rd16, %p127;
	selp.b64 	%rd148, %rd146, %rd145, %p127;
	add.s64 	%rd149, %rd148, %rd147;
	cvta.to.global.u64 	%rd150, %rd368;
	shl.b64 	%rd151, %rd149, 2;
	add.s64 	%rd152, %rd150, %rd151;
	ld.global.u32 	%r1273, [%rd152];
$L__BB6_253:
	add.s32 	%r572, %r1, 3328;
	setp.ge.s32 	%p128, %r572, %r286;
	@%p128 bra 	$L__BB6_255;
	ld.param.u64 	%rd369, [_ZN3cub18CUB_300001_SM_10006detail10merge_sort26DeviceMergeSortMergeKernelINS2_10policy_hubIN6thrust24THRUST_300001_SM_1000_NS6detail15normal_iteratorINS6_10device_ptrIiEEEEE9Policy600ESB_PNS0_8NullTypeESB_SF_m17IntegerComparatoriSE_EEvbT2_T3_T4_PT6_PT7_T5_PSJ_SJ_NS1_7vsmem_tE_param_4];
	add.s32 	%r573, %r1, 3328;
	setp.lt.s32 	%p129, %r573, %r217;
	sub.s32 	%r574, %r573, %r217;
	cvt.s64.s32 	%rd153, %r574;
	cvt.u64.u32 	%rd154, %r573;
	selp.b64 	%rd155, %rd10, %rd16, %p129;
	selp.b64 	%rd156, %rd154, %rd153, %p129;
	add.s64 	%rd157, %rd156, %rd155;
	cvta.to.global.u64 	%rd158, %rd369;
	shl.b64 	%rd159, %rd157, 2;
	add.s64 	%rd160, %rd158, %rd159;
	ld.global.u32 	%r1272, [%rd160];
$L__BB6_255:
	add.s32 	%r576, %r1, 3584;
	setp.ge.s32 	%p130, %r576, %r286;
	@%p130 bra 	$L__BB6_257;
	ld.param.u64 	%rd370, [_ZN3cub18CUB_300001_SM_10006detail10merge_sort26DeviceMergeSortMergeKernelINS2_10policy_hubIN6thrust24THRUST_300001_SM_1000_NS6detail15normal_iteratorINS6_10device_ptrIiEEEEE9Policy600ESB_PNS0_8NullTypeESB_SF_m17IntegerComparatoriSE_EEvbT2_T3_T4_PT6_PT7_T5_PSJ_SJ_NS1_7vsmem_tE_param_4];
	add.s32 	%r577, %r1, 3584;
	setp.lt.s32 	%p131, %r577, %r217;
	sub.s32 	%r578, %r577, %r217;
	cvt.s64.s32 	%rd161, %r578;
	cvt.u64.u32 	%rd162, %r577;
	selp.b64 	%rd163, %rd10, %rd16, %p131;
	selp.b64 	%rd164, %rd162, %rd161, %p131;
	add.s64 	%rd165, %rd164, %rd163;
	cvta.to.global.u64 	%rd166, %rd370;
	shl.b64 	%rd167, %rd165, 2;
	add.s64 	%rd168, %rd166, %rd167;
	ld.global.u32 	%r1271, [%rd168];
$L__BB6_257:
	add.s32 	%r580, %r1, 3840;
	setp.ge.s32 	%p132, %r580, %r286;
	@%p132 bra 	$L__BB6_259;
	ld.param.u64 	%rd371, [_ZN3cub18CUB_300001_SM_10006detail10merge_sort26DeviceMergeSortMergeKernelINS2_10policy_hubIN6thrust24THRUST_300001_SM_1000_NS6detail15normal_iteratorINS6_10device_ptrIiEEEEE9Policy600ESB_PNS0_8NullTypeESB_SF_m17IntegerComparatoriSE_EEvbT2_T3_T4_PT6_PT7_T5_PSJ_SJ_NS1_7vsmem_tE_param_4];
	add.s32 	%r581, %r1, 3840;
	setp.lt.s32 	%p133, %r581, %r217;
	sub.s32 	%r582, %r581, %r217;
	cvt.s64.s32 	%rd169, %r582;
	cvt.u64.u32 	%rd170, %r581;
	selp.b64 	%rd171, %rd10, %rd16, %p133;
	selp.b64 	%rd172, %rd170, %rd169, %p133;
	add.s64 	%rd173, %rd172, %rd171;
	cvta.to.global.u64 	%rd174, %rd371;
	shl.b64 	%rd175, %rd173, 2;
	add.s64 	%rd176, %rd174, %rd175;
	ld.global.u32 	%r1270, [%rd176];
$L__BB6_259:
	or.b32  	%r584, %r1, 4096;
	setp.ge.s32 	%p134, %r584, %r286;
	@%p134 bra 	$L__BB6_261;
	ld.param.u64 	%rd372, [_ZN3cub18CUB_300001_SM_10006detail10merge_sort26DeviceMergeSortMergeKernelINS2_10policy_hubIN6thrust24THRUST_300001_SM_1000_NS6detail15normal_iteratorINS6_10device_ptrIiEEEEE9Policy600ESB_PNS0_8NullTypeESB_SF_m17IntegerComparatoriSE_EEvbT2_T3_T4_PT6_PT7_T5_PSJ_SJ_NS1_7vsmem_tE_param_4];
	or.b32  	%r585, %r1, 4096;
	setp.lt.s32 	%p135, %r585, %r217;
	sub.s32 	%r586, %r585, %r217;
	cvt.s64.s32 	%rd177, %r586;
	cvt.u64.u32 	%rd178, %r585;
	selp.b64 	%rd179, %rd10, %rd16, %p135;
	selp.b64 	%rd180, %rd178, %rd177, %p135;
	add.s64 	%rd181, %rd180, %rd179;
	cvta.to.global.u64 	%rd182, %rd372;
	shl.b64 	%rd183, %rd181, 2;
	add.s64 	%rd184, %rd182, %rd183;
	ld.global.u32 	%r1269, [%rd184];
$L__BB6_261:
	shl.b32 	%r587, %r1, 2;
	mov.u32 	%r588, _ZZN3cub18CUB_300001_SM_10006detail10merge_sort26DeviceMergeSortMergeKernelINS2_10policy_hubIN6thrust24THRUST_300001_SM_1000_NS6detail15normal_iteratorINS6_10device_ptrIiEEEEE9Policy600ESB_PNS0_8NullTypeESB_SF_m17IntegerComparatoriSE_EEvbT2_T3_T4_PT6_PT7_T5_PSJ_SJ_NS1_7vsmem_tEE19static_temp_storage;
	add.s32 	%r589, %r588, %r587;
	st.shared.u32 	[%r589], %r1285;
	st.shared.u32 	[%r589+1024], %r1284;
	st.shared.u32 	[%r589+2048], %r1283;
	st.shared.u32 	[%r589+3072], %r1282;
	st.shared.u32 	[%r589+4096], %r1281;
	st.shared.u32 	[%r589+5120], %r1280;
	st.shared.u32 	[%r589+6144], %r1279;
	st.shared.u32 	[%r589+7168], %r1278;
	st.shared.u32 	[%r589+8192], %r1277;
	st.shared.u32 	[%r589+9216], %r1276;
	st.shared.u32 	[%r589+10240], %r1275;
	st.shared.u32 	[%r589+11264], %r1274;
	st.shared.u32 	[%r589+12288], %r1273;
	st.shared.u32 	[%r589+13312], %r1272;
	st.shared.u32 	[%r589+14336], %r1271;
	st.shared.u32 	[%r589+15360], %r1270;
	st.shared.u32 	[%r589+16384], %r1269;
	bar.sync 	0;
	// begin inline asm
	griddepcontrol.launch_dependents;
	// end inline asm
	add.s32 	%r346, %r218, %r217;
	mul.lo.s32 	%r590, %r1, 17;
	min.s32 	%r347, %r590, %r346;
	shl.b32 	%r591, %r217, 2;
	add.s32 	%r348, %r588, %r591;
	setp.lt.s32 	%p136, %r347, %r218;
	sub.s32 	%r592, %r347, %r218;
	selp.b32 	%r1288, 0, %r592, %p136;
	min.s32 	%r1286, %r347, %r217;
	setp.ge.s32 	%p137, %r1288, %r1286;
	@%p137 bra 	$L__BB6_263;
$L__BB6_262:
	sub.s32 	%r593, %r1286, %r1288;
	shr.u32 	%r594, %r593, 31;
	add.s32 	%r595, %r593, %r594;
	shr.s32 	%r596, %r595, 1;
	add.s32 	%r597, %r596, %r1288;
	shl.b32 	%r598, %r597, 2;
	add.s32 	%r600, %r588, %r598;
	ld.shared.u32 	%r601, [%r600];
	not.b32 	%r602, %r597;
	add.s32 	%r603, %r347, %r602;
	shl.b32 	%r604, %r603, 2;
	add.s32 	%r605, %r348, %r604;
	ld.shared.u32 	%r606, [%r605];
	mad.lo.s32 	%r607, %r606, %r606, -1;
	mad.lo.s32 	%r608, %r601, %r601, 2;
	setp.gt.s32 	%p138, %r607, %r608;
	add.s32 	%r609, %r597, 1;
	selp.b32 	%r1288, %r609, %r1288, %p138;
	selp.b32 	%r1286, %r1286, %r597, %p138;
	setp.lt.s32 	%p139, %r1288, %r1286;
	@%p139 bra 	$L__BB6_262;
$L__BB6_263:
	sub.s32 	%r610, %r347, %r1288;
	add.s32 	%r356, %r610, %r217;
	shl.b32 	%r611, %r610, 2;
	add.s32 	%r357, %r348, %r611;
	ld.shared.u32 	%r1290, [%r357];
	shl.b32 	%r612, %r1288, 2;
	add.s32 	%r359, %r588, %r612;
	ld.shared.u32 	%r1291, [%r359];
	setp.ge.s32 	%p141, %r356, %r346;
	mov.pred 	%p400, 0;
	@%p141 bra 	$L__BB6_266;
	setp.ge.s32 	%p143, %r1288, %r217;
	mov.pred 	%p400, -1;
	@%p143 bra 	$L__BB6_266;
	mad.lo.s32 	%r614, %r1290, %r1290, -1;
	mul.lo.s32 	%r615, %r1291, %r1291;
	or.b32  	%r616, %r615, 2;
	setp.le.s32 	%p400, %r614, %r616;
$L__BB6_266:
	selp.b32 	%r361, %r1290, %r1291, %p400;
	selp.u32 	%r617, 1, 0, %p400;
	add.s32 	%r362, %r356, %r617;
	not.pred 	%p144, %p400;
	selp.u32 	%r618, 1, 0, %p144;
	add.s32 	%r363, %r1288, %r618;
	@%p144 bra 	$L__BB6_268;
	ld.shared.u32 	%r1290, [%r357+4];
	bra.uni 	$L__BB6_269;
$L__BB6_268:
	ld.shared.u32 	%r1291, [%r359+4];
$L__BB6_269:
	setp.ge.s32 	%p146, %r362, %r346;
	mov.pred 	%p401, 0;
	@%p146 bra 	$L__BB6_272;
	setp.ge.s32 	%p148, %r363, %r217;
	mov.pred 	%p401, -1;
	@%p148 bra 	$L__BB6_272;
	mad.lo.s32 	%r619, %r1290, %r1290, -1;
	mul.lo.s32 	%r620, %r1291, %r1291;
	or.b32  	%r621, %r620, 2;
	setp.le.s32 	%p401, %r619, %r621;
$L__BB6_272:
	selp.b32 	%r368, %r1290, %r1291, %p401;
	selp.u32 	%r622, 1, 0, %p401;
	add.s32 	%r369, %r362, %r622;
	not.pred 	%p149, %p401;
	selp.u32 	%r623, 1, 0, %p149;
	add.s32 	%r370, %r363, %r623;
	@%p401 bra 	$L__BB6_274;
	shl.b32 	%r624, %r370, 2;
	add.s32 	%r626, %r588, %r624;
	ld.shared.u32 	%r1291, [%r626];
	bra.uni 	$L__BB6_275;
$L__BB6_274:
	shl.b32 	%r627, %r369, 2;
	add.s32 	%r629, %r588, %r627;
	ld.shared.u32 	%r1290, [%r629];
$L__BB6_275:
	setp.ge.s32 	%p151, %r369, %r346;
	mov.pred 	%p402, 0;
	@%p151 bra 	$L__BB6_278;
	setp.ge.s32 	%p153, %r370, %r217;
	mov.pred 	%p402, -1;
	@%p153 bra 	$L__BB6_278;
	mad.lo.s32 	%r630, %r1290, %r1290, -1;
	mul.lo.s32 	%r631, %r1291, %r1291;
	or.b32  	%r632, %r631, 2;
	setp.le.s32 	%p402, %r630, %r632;
$L__BB6_278:
	selp.b32 	%r375, %r1290, %r1291, %p402;
	selp.u32 	%r633, 1, 0, %p402;
	add.s32 	%r376, %r369, %r633;
	not.pred 	%p154, %p402;
	selp.u32 	%r634, 1, 0, %p154;
	add.s32 	%r377, %r370, %r634;
	@%p402 bra 	$L__BB6_280;
	shl.b32 	%r635, %r377, 2;
	add.s32 	%r637, %r588, %r635;
	ld.shared.u32 	%r1291, [%r637];
	bra.uni 	$L__BB6_281;
$L__BB6_280:
	shl.b32 	%r638, %r376, 2;
	add.s32 	%r640, %r588, %r638;
	ld.shared.u32 	%r1290, [%r640];
$L__BB6_281:
	setp.ge.s32 	%p156, %r376, %r346;
	mov.pred 	%p403, 0;
	@%p156 bra 	$L__BB6_284;
	setp.ge.s32 	%p158, %r377, %r217;
	mov.pred 	%p403, -1;
	@%p158 bra 	$L__BB6_284;
	mad.lo.s32 	%r641, %r1290, %r1290, -1;
	mul.lo.s32 	%r642, %r1291, %r1291;
	or.b32  	%r643, %r642, 2;
	setp.le.s32 	%p403, %r641, %r643;
$L__BB6_284:
	selp.b32 	%r382, %r1290, %r1291, %p403;
	selp.u32 	%r644, 1, 0, %p403;
	add.s32 	%r383, %r376, %r644;
	not.pred 	%p159, %p403;
	selp.u32 	%r645, 1, 0, %p159;
	add.s32 	%r384, %r377, %r645;
	@%p403 bra 	$L__BB6_286;
	shl.b32 	%r646, %r384, 2;
	add.s32 	%r648, %r588, %r646;
	ld.shared.u32 	%r1291, [%r648];
	bra.uni 	$L__BB6_287;
$L__BB6_286:
	shl.b32 	%r649, %r383, 2;
	add.s32 	%r651, %r588, %r649;
	ld.shared.u32 	%r1290, [%r651];
$L__BB6_287:
	setp.ge.s32 	%p161, %r383, %r346;
	mov.pred 	%p404, 0;
	@%p161 bra 	$L__BB6_290;
	setp.ge.s32 	%p163, %r384, %r217;
	mov.pred 	%p404, -1;
	@%p163 bra 	$L__BB6_290;
	mad.lo.s32 	%r652, %r1290, %r1290, -1;
	mul.lo.s32 	%r653, %r1291, %r1291;
	or.b32  	%r654, %r653, 2;
	setp.le.s32 	%p404, %r652, %r654;
$L__BB6_290:
	selp.b32 	%r389, %r1290, %r1291, %p404;
	selp.u32 	%r655, 1, 0, %p404;
	add.s32 	%r390, %r383, %r655;
	not.pred 	%p164, %p404;
	selp.u32 	%r656, 1, 0, %p164;
	add.s32 	%r391, %r384, %r656;
	@%p404 bra 	$L__BB6_292;
	shl.b32 	%r657, %r391, 2;
	add.s32 	%r659, %r588, %r657;
	ld.shared.u32 	%r1291, [%r659];
	bra.uni 	$L__BB6_293;
$L__BB6_292:
	shl.b32 	%r660, %r390, 2;
	add.s32 	%r662, %r588, %r660;
	ld.shared.u32 	%r1290, [%r662];
$L__BB6_293:
	setp.ge.s32 	%p166, %r390, %r346;
	mov.pred 	%p405, 0;
	@%p166 bra 	$L__BB6_296;
	setp.ge.s32 	%p168, %r391, %r217;
	mov.pred 	%p405, -1;
	@%p168 bra 	$L__BB6_296;
	mad.lo.s32 	%r663, %r1290, %r1290, -1;
	mul.lo.s32 	%r664, %r1291, %r1291;
	or.b32  	%r665, %r664, 2;
	setp.le.s32 	%p405, %r663, %r665;
$L__BB6_296:
	selp.b32 	%r396, %r1290, %r1291, %p405;
	selp.u32 	%r666, 1, 0, %p405;
	add.s32 	%r397, %r390, %r666;
	not.pred 	%p169, %p405;
	selp.u32 	%r667, 1, 0, %p169;
	add.s32 	%r398, %r391, %r667;
	@%p405 bra 	$L__BB6_298;
	shl.b32 	%r668, %r398, 2;
	add.s32 	%r670, %r588, %r668;
	ld.shared.u32 	%r1291, [%r670];
	bra.uni 	$L__BB6_299;
$L__BB6_298:
	shl.b32 	%r671, %r397, 2;
	add.s32 	%r673, %r588, %r671;
	ld.shared.u32 	%r1290, [%r673];
$L__BB6_299:
	setp.ge.s32 	%p171, %r397, %r346;
	mov.pred 	%p406, 0;
	@%p171 bra 	$L__BB6_302;
	setp.ge.s32 	%p173, %r398, %r217;
	mov.pred 	%p406, -1;
	@%p173 bra 	$L__BB6_302;
	mad.lo.s32 	%r674, %r1290, %r1290, -1;
	mul.lo.s32 	%r675, %r1291, %r1291;
	or.b32  	%r676, %r675, 2;
	setp.le.s32 	%p406, %r674, %r676;
$L__BB6_302:
	selp.b32 	%r403, %r1290, %r1291, %p406;
	selp.u32 	%r677, 1, 0, %p406;
	add.s32 	%r404, %r397, %r677;
	not.pred 	%p174, %p406;
	selp.u32 	%r678, 1, 0, %p174;
	add.s32 	%r405, %r398, %r678;
	@%p406 bra 	$L__BB6_304;
	shl.b32 	%r679, %r405, 2;
	add.s32 	%r681, %r588, %r679;
	ld.shared.u32 	%r1291, [%r681];
	bra.uni 	$L__BB6_305;
$L__BB6_304:
	shl.b32 	%r682, %r404, 2;
	add.s32 	%r684, %r588, %r682;
	ld.shared.u32 	%r1290, [%r684];
$L__BB6_305:
	setp.ge.s32 	%p176, %r404, %r346;
	mov.pred 	%p407, 0;
	@%p176 bra 	$L__BB6_308;
	setp.ge.s32 	%p178, %r405, %r217;
	mov.pred 	%p407, -1;
	@%p178 bra 	$L__BB6_308;
	mad.lo.s32 	%r685, %r1290, %r1290, -1;
	mul.lo.s32 	%r686, %r1291, %r1291;
	or.b32  	%r687, %r686, 2;
	setp.le.s32 	%p407, %r685, %r687;
$L__BB6_308:
	selp.b32 	%r410, %r1290, %r1291, %p407;
	selp.u32 	%r688, 1, 0, %p407;
	add.s32 	%r411, %r404, %r688;
	not.pred 	%p179, %p407;
	selp.u32 	%r689, 1, 0, %p179;
	add.s32 	%r412, %r405, %r689;
	@%p407 bra 	$L__BB6_310;
	shl.b32 	%r690, %r412, 2;
	add.s32 	%r692, %r588, %r690;
	ld.shared.u32 	%r1291, [%r692];
	bra.uni 	$L__BB6_311;
$L__BB6_310:
	shl.b32 	%r693, %r411, 2;
	add.s32 	%r695, %r588, %r693;
	ld.shared.u32 	%r1290, [%r695];
$L__BB6_311:
	setp.ge.s32 	%p181, %r411, %r346;
	mov.pred 	%p408, 0;
	@%p181 bra 	$L__BB6_314;
	setp.ge.s32 	%p183, %r412, %r217;
	mov.pred 	%p408, -1;
	@%p183 bra 	$L__BB6_314;
	mad.lo.s32 	%r696, %r1290, %r1290, -1;
	mul.lo.s32 	%r697, %r1291, %r1291;
	or.b32  	%r698, %r697, 2;
	setp.le.s32 	%p408, %r696, %r698;
$L__BB6_314:
	selp.b32 	%r417, %r1290, %r1291, %p408;
	selp.u32 	%r699, 1, 0, %p408;
	add.s32 	%r418, %r411, %r699;
	not.pred 	%p184, %p408;
	selp.u32 	%r700, 1, 0, %p184;
	add.s32 	%r419, %r412, %r700;
	@%p408 bra 	$L__BB6_316;
	shl.b32 	%r701, %r419, 2;
	add.s32 	%r703, %r588, %r701;
	ld.shared.u32 	%r1291, [%r703];
	bra.uni 	$L__BB6_317;
$L__BB6_316:
	shl.b32 	%r704, %r418, 2;
	add.s32 	%r706, %r588, %r704;
	ld.shared.u32 	%r1290, [%r706];
$L__BB6_317:
	setp.ge.s32 	%p186, %r418, %r346;
	mov.pred 	%p409, 0;
	@%p186 bra 	$L__BB6_320;
	setp.ge.s32 	%p188, %r419, %r217;
	mov.pred 	%p409, -1;
	@%p188 bra 	$L__BB6_320;
	mad.lo.s32 	%r707, %r1290, %r1290, -1;
	mul.lo.s32 	%r708, %r1291, %r1291;
	or.b32  	%r709, %r708, 2;
	setp.le.s32 	%p409, %r707, %r709;
$L__BB6_320:
	selp.b32 	%r424, %r1290, %r1291, %p409;
	selp.u32 	%r710, 1, 0, %p409;
	add.s32 	%r425, %r418, %r710;
	not.pred 	%p189, %p409;
	selp.u32 	%r711, 1, 0, %p189;
	add.s32 	%r426, %r419, %r711;
	@%p409 bra 	$L__BB6_322;
	shl.b32 	%r712, %r426, 2;
	add.s32 	%r714, %r588, %r712;
	ld.shared.u32 	%r1291, [%r714];
	bra.uni 	$L__BB6_323;
$L__BB6_322:
	shl.b32 	%r715, %r425, 2;
	add.s32 	%r717, %r588, %r715;
	ld.shared.u32 	%r1290, [%r717];
$L__BB6_323:
	setp.ge.s32 	%p191, %r425, %r346;
	mov.pred 	%p410, 0;
	@%p191 bra 	$L__BB6_326;
	setp.ge.s32 	%p193, %r426, %r217;
	mov.pred 	%p410, -1;
	@%p193 bra 	$L__BB6_326;
	mad.lo.s32 	%r718, %r1290, %r1290, -1;
	mul.lo.s32 	%r719, %r1291, %r1291;
	or.b32  	%r720, %r719, 2;
	setp.le.s32 	%p410, %r718, %r720;
$L__BB6_326:
	selp.b32 	%r431, %r1290, %r1291, %p410;
	selp.u32 	%r721, 1, 0, %p410;
	add.s32 	%r432, %r425, %r721;
	not.pred 	%p194, %p410;
	selp.u32 	%r722, 1, 0, %p194;
	add.s32 	%r433, %r426, %r722;
	@%p410 bra 	$L__BB6_328;
	shl.b32 	%r723, %r433, 2;
	add.s32 	%r725, %r588, %r723;
	ld.shared.u32 	%r1291, [%r725];
	bra.uni 	$L__BB6_329;
$L__BB6_328:
	shl.b32 	%r726, %r432, 2;
	add.s32 	%r728, %r588, %r726;
	ld.shared.u32 	%r1290, [%r728];
$L__BB6_329:
	setp.ge.s32 	%p196, %r432, %r346;
	mov.pred 	%p411, 0;
	@%p196 bra 	$L__BB6_332;
	setp.ge.s32 	%p198, %r433, %r217;
	mov.pred 	%p411, -1;
	@%p198 bra 	$L__BB6_332;
	mad.lo.s32 	%r729, %r1290, %r1290, -1;
	mul.lo.s32 	%r730, %r1291, %r1291;
	or.b32  	%r731, %r730, 2;
	setp.le.s32 	%p411, %r729, %r731;
$L__BB6_332:
	selp.b32 	%r438, %r1290, %r1291, %p411;
	selp.u32 	%r732, 1, 0, %p411;
	add.s32 	%r439, %r432, %r732;
	not.pred 	%p199, %p411;
	selp.u32 	%r733, 1, 0, %p199;
	add.s32 	%r440, %r433, %r733;
	@%p411 bra 	$L__BB6_334;
	shl.b32 	%r734, %r440, 2;
	add.s32 	%r736, %r588, %r734;
	ld.shared.u32 	%r1291, [%r736];
	bra.uni 	$L__BB6_335;
$L__BB6_334:
	shl.b32 	%r737, %r439, 2;
	add.s32 	%r739, %r588, %r737;
	ld.shared.u32 	%r1290, [%r739];
$L__BB6_335:
	setp.ge.s32 	%p201, %r439, %r346;
	mov.pred 	%p412, 0;
	@%p201 bra 	$L__BB6_338;
	setp.ge.s32 	%p203, %r440, %r217;
	mov.pred 	%p412, -1;
	@%p203 bra 	$L__BB6_338;
	mad.lo.s32 	%r740, %r1290, %r1290, -1;
	mul.lo.s32 	%r741, %r1291, %r1291;
	or.b32  	%r742, %r741, 2;
	setp.le.s32 	%p412, %r740, %r742;
$L__BB6_338:
	selp.b32 	%r445, %r1290, %r1291, %p412;
	selp.u32 	%r743, 1, 0, %p412;
	add.s32 	%r446, %r439, %r743;
	not.pred 	%p204, %p412;
	selp.u32 	%r744, 1, 0, %p204;
	add.s32 	%r447, %r440, %r744;
	@%p412 bra 	$L__BB6_340;
	shl.b32 	%r745, %r447, 2;
	add.s32 	%r747, %r588, %r745;
	ld.shared.u32 	%r1291, [%r747];
	bra.uni 	$L__BB6_341;
$L__BB6_340:
	shl.b32 	%r748, %r446, 2;
	add.s32 	%r750, %r588, %r748;
	ld.shared.u32 	%r1290, [%r750];
$L__BB6_341:
	setp.ge.s32 	%p206, %r446, %r346;
	mov.pred 	%p413, 0;
	@%p206 bra 	$L__BB6_344;
	setp.ge.s32 	%p208, %r447, %r217;
	mov.pred 	%p413, -1;
	@%p208 bra 	$L__BB6_344;
	mad.lo.s32 	%r751, %r1290, %r1290, -1;
	mul.lo.s32 	%r752, %r1291, %r1291;
	or.b32  	%r753, %r752, 2;
	setp.le.s32 	%p413, %r751, %r753;
$L__BB6_344:
	selp.b32 	%r452, %r1290, %r1291, %p413;
	selp.u32 	%r754, 1, 0, %p413;
	add.s32 	%r453, %r446, %r754;
	not.pred 	%p209, %p413;
	selp.u32 	%r755, 1, 0, %p209;
	add.s32 	%r454, %r447, %r755;
	@%p413 bra 	$L__BB6_346;
	shl.b32 	%r756, %r454, 2;
	add.s32 	%r758, %r588, %r756;
	ld.shared.u32 	%r1291, [%r758];
	bra.uni 	$L__BB6_347;
$L__BB6_346:
	shl.b32 	%r759, %r453, 2;
	add.s32 	%r761, %r588, %r759;
	ld.shared.u32 	%r1290, [%r761];
$L__BB6_347:
	setp.ge.s32 	%p211, %r453, %r346;
	mov.pred 	%p414, 0;
	@%p211 bra 	$L__BB6_350;
	setp.ge.s32 	%p213, %r454, %r217;
	mov.pred 	%p414, -1;
	@%p213 bra 	$L__BB6_350;
	mad.lo.s32 	%r762, %r1290, %r1290, -1;
	mul.lo.s32 	%r763, %r1291, %r1291;
	or.b32  	%r764, %r763, 2;
	setp.le.s32 	%p414, %r762, %r764;
$L__BB6_350:
	selp.b32 	%r459, %r1290, %r1291, %p414;
	selp.u32 	%r765, 1, 0, %p414;
	add.s32 	%r460, %r453, %r765;
	not.pred 	%p214, %p414;
	selp.u32 	%r766, 1, 0, %p214;
	add.s32 	%r461, %r454, %r766;
	@%p414 bra 	$L__BB6_352;
	shl.b32 	%r767, %r461, 2;
	add.s32 	%r769, %r588, %r767;
	ld.shared.u32 	%r1291, [%r769];
	bra.uni 	$L__BB6_353;
$L__BB6_352:
	shl.b32 	%r770, %r460, 2;
	add.s32 	%r772, %r588, %r770;
	ld.shared.u32 	%r1290, [%r772];
$L__BB6_353:
	setp.ge.s32 	%p216, %r460, %r346;
	mov.pred 	%p415, 0;
	@%p216 bra 	$L__BB6_356;
	setp.ge.s32 	%p218, %r461, %r217;
	mov.pred 	%p415, -1;
	@%p218 bra 	$L__BB6_356;
	mad.lo.s32 	%r773, %r1290, %r1290, -1;
	mul.lo.s32 	%r774, %r1291, %r1291;
	or.b32  	%r775, %r774, 2;
	setp.le.s32 	%p415, %r773, %r775;
$L__BB6_356:
	selp.b32 	%r466, %r1290, %r1291, %p415;
	selp.u32 	%r776, 1, 0, %p415;
	add.s32 	%r467, %r460, %r776;
	not.pred 	%p219, %p415;
	selp.u32 	%r777, 1, 0, %p219;
	add.s32 	%r468, %r461, %r777;
	@%p415 bra 	$L__BB6_358;
	shl.b32 	%r778, %r468, 2;
	add.s32 	%r780, %r588, %r778;
	ld.shared.u32 	%r1291, [%r780];
	bra.uni 	$L__BB6_359;
$L__BB6_358:
	shl.b32 	%r781, %r467, 2;
	add.s32 	%r783, %r588, %r781;
	ld.shared.u32 	%r1290, [%r783];
$L__BB6_359:
	setp.ge.s32 	%p220, %r467, %r346;
	mov.u32 	%r1321, %r1291;
	@%p220 bra 	$L__BB6_362;
	setp.ge.s32 	%p221, %r468, %r217;
	mov.u32 	%r1321, %r1290;
	@%p221 bra 	$L__BB6_362;
	mad.lo.s32 	%r784, %r1290, %r1290, -1;
	mul.lo.s32 	%r785, %r1291, %r1291;
	or.b32  	%r786, %r785, 2;
	setp.gt.s32 	%p222, %r784, %r786;
	selp.b32 	%r1321, %r1291, %r1290, %p222;
$L__BB6_362:
	ld.param.s8 	%rs3, [_ZN3cub18CUB_300001_SM_10006detail10merge_sort26DeviceMergeSortMergeKernelINS2_10policy_hubIN6thrust24THRUST_300001_SM_1000_NS6detail15normal_iteratorINS6_10device_ptrIiEEEEE9Policy600ESB_PNS0_8NullTypeESB_SF_m17IntegerComparatoriSE_EEvbT2_T3_T4_PT6_PT7_T5_PSJ_SJ_NS1_7vsmem_tE_param_0];
	setp.eq.s16 	%p223, %rs3, 0;
	bar.sync 	0;
	@%p223 bra 	$L__BB6_399;
	// begin inline asm
	mov.u32 %r787, %laneid;
	// end inline asm
	shr.u32 	%r788, %r1, 5;
	mul.lo.s32 	%r789, %r788, 544;
	mad.lo.s32 	%r790, %r787, 17, %r789;
	shl.b32 	%r791, %r790, 2;
	add.s32 	%r793, %r588, %r791;
	st.shared.u32 	[%r793], %r361;
	st.shared.u32 	[%r793+4], %r368;
	st.shared.u32 	[%r793+8], %r375;
	st.shared.u32 	[%r793+12], %r382;
	st.shared.u32 	[%r793+16], %r389;
	st.shared.u32 	[%r793+20], %r396;
	st.shared.u32 	[%r793+24], %r403;
	st.shared.u32 	[%r793+28], %r410;
	st.shared.u32 	[%r793+32], %r417;
	st.shared.u32 	[%r793+36], %r424;
	st.shared.u32 	[%r793+40], %r431;
	st.shared.u32 	[%r793+44], %r438;
	st.shared.u32 	[%r793+48], %r445;
	st.shared.u32 	[%r793+52], %r452;
	st.shared.u32 	[%r793+56], %r459;
	st.shared.u32 	[%r793+60], %r466;
	st.shared.u32 	[%r793+64], %r1321;
	bar.warp.sync 	-1;
	shl.b32 	%r794, %r787, 4;
	sub.s32 	%r795, %r790, %r794;
	shl.b32 	%r796, %r795, 2;
	add.s32 	%r797, %r588, %r796;
	ld.shared.u32 	%r475, [%r797];
	ld.shared.u32 	%r476, [%r797+128];
	ld.shared.u32 	%r477, [%r797+256];
	ld.shared.u32 	%r478, [%r797+384];
	ld.shared.u32 	%r479, [%r797+512];
	ld.shared.u32 	%r480, [%r797+640];
	ld.shared.u32 	%r481, [%r797+768];
	ld.shared.u32 	%r482, [%r797+896];
	ld.shared.u32 	%r483, [%r797+1024];
	ld.shared.u32 	%r484, [%r797+1152];
	ld.shared.u32 	%r485, [%r797+1280];
	ld.shared.u32 	%r486, [%r797+1408];
	ld.shared.u32 	%r487, [%r797+1536];
	ld.shared.u32 	%r488, [%r797+1664];
	ld.shared.u32 	%r489, [%r797+1792];
	ld.shared.u32 	%r490, [%r797+1920];
	ld.shared.u32 	%r491, [%r797+2048];
	setp.ne.s32 	%p224, %r1, 0;
	@%p224 bra 	$L__BB6_365;
	st.volatile.shared.u32 	[_ZZN3cub18CUB_300001_SM_10006detail10merge_sort26DeviceMergeSortMergeKernelINS2_10policy_hubIN6thrust24THRUST_300001_SM_1000_NS6detail15normal_iteratorINS6_10device_ptrIiEEEEE9Policy600ESB_PNS0_8NullTypeESB_SF_m17IntegerComparatoriSE_EEvbT2_T3_T4_PT6_PT7_T5_PSJ_SJ_NS1_7vsmem_tEE19static_temp_storage+17408], %r346;
$L__BB6_365:
	ld.param.u64 	%rd373, [_ZN3cub18CUB_300001_SM_10006detail10merge_sort26DeviceMergeSortMergeKernelINS2_10policy_hubIN6thrust24THRUST_300001_SM_1000_NS6detail15normal_iteratorINS6_10device_ptrIiEEEEE9Policy600ESB_PNS0_8NullTypeESB_SF_m17IntegerComparatoriSE_EEvbT2_T3_T4_PT6_PT7_T5_PSJ_SJ_NS1_7vsmem_tE_param_4];
	bar.sync 	0;
	ld.volatile.shared.u32 	%r492, [_ZZN3cub18CUB_300001_SM_10006detail10merge_sort26DeviceMergeSortMergeKernelINS2_10policy_hubIN6thrust24THRUST_300001_SM_1000_NS6detail15normal_iteratorINS6_10device_ptrIiEEEEE9Policy600ESB_PNS0_8NullTypeESB_SF_m17IntegerComparatoriSE_EEvbT2_T3_T4_PT6_PT7_T5_PSJ_SJ_NS1_7vsmem_tEE19static_temp_storage+17408];
	and.b32  	%r798, %r1, 31;
	and.b32  	%r799, %r1, 992;
	mul.lo.s32 	%r800, %r799, 17;
	or.b32  	%r493, %r800, %r798;
	setp.ge.s32 	%p225, %r493, %r492;
	cvt.u64.u32 	%rd185, %r493;
	mov.u32 	%r801, %ctaid.x;
	mul.wide.u32 	%rd186, %r801, 4352;
	add.s64 	%rd187, %rd186, %rd185;
	cvta.to.global.u64 	%rd188, %rd373;
	shl.b64 	%rd189, %rd187, 2;
	add.s64 	%rd17, %rd188, %rd189;
	@%p225 bra 	$L__BB6_367;
	st.global.u32 	[%rd17], %r475;
$L__BB6_367:
	add.s32 	%r802, %r493, 32;
	setp.ge.s32 	%p226, %r802, %r492;
	@%p226 bra 	$L__BB6_369;
	st.global.u32 	[%rd17+128], %r476;
$L__BB6_369:
	add.s32 	%r803, %r493, 64;
	setp.ge.s32 	%p227, %r803, %r492;
	@%p227 bra 	$L__BB6_371;
	st.global.u32 	[%rd17+256], %r477;
$L__BB6_371:
	add.s32 	%r804, %r493, 96;
	setp.ge.s32 	%p228, %r804, %r492;
	@%p228 bra 	$L__BB6_373;
	st.global.u32 	[%rd17+384], %r478;
$L__BB6_373:
	add.s32 	%r805, %r493, 128;
	setp.ge.s32 	%p229, %r805, %r492;
	@%p229 bra 	$L__BB6_375;
	st.global.u32 	[%rd17+512], %r479;
$L__BB6_375:
	add.s32 	%r806, %r493, 160;
	setp.ge.s32 	%p230, %r806, %r492;
	@%p230 bra 	$L__BB6_377;
	st.global.u32 	[%rd17+640], %r480;
$L__BB6_377:
	add.s32 	%r807, %r493, 192;
	setp.ge.s32 	%p231, %r807, %r492;
	@%p231 bra 	$L__BB6_379;
	st.global.u32 	[%rd17+768], %r481;
$L__BB6_379:
	add.s32 	%r808, %r493, 224;
	setp.ge.s32 	%p232, %r808, %r492;
	@%p232 bra 	$L__BB6_381;
	st.global.u32 	[%rd17+896], %r482;
$L__BB6_381:
	add.s32 	%r809, %r493, 256;
	setp.ge.s32 	%p233, %r809, %r492;
	@%p233 bra 	$L__BB6_383;
	st.global.u32 	[%rd17+1024], %r483;
$L__BB6_383:
	add.s32 	%r810, %r493, 288;
	setp.ge.s32 	%p234, %r810, %r492;
	@%p234 bra 	$L__BB6_385;
	st.global.u32 	[%rd17+1152], %r484;
$L__BB6_385:
	add.s32 	%r811, %r493, 320;
	setp.ge.s32 	%p235, %r811, %r492;
	@%p235 bra 	$L__BB6_387;
	st.global.u32 	[%rd17+1280], %r485;
$L__BB6_387:
	add.s32 	%r812, %r493, 352;
	setp.ge.s32 	%p236, %r812, %r492;
	@%p236 bra 	$L__BB6_389;
	st.global.u32 	[%rd17+1408], %r486;
$L__BB6_389:
	add.s32 	%r813, %r493, 384;
	setp.ge.s32 	%p237, %r813, %r492;
	@%p237 bra 	$L__BB6_391;
	st.global.u32 	[%rd17+1536], %r487;
$L__BB6_391:
	add.s32 	%r814, %r493, 416;
	setp.ge.s32 	%p238, %r814, %r492;
	@%p238 bra 	$L__BB6_393;
	st.global.u32 	[%rd17+1664], %r488;
$L__BB6_393:
	add.s32 	%r815, %r493, 448;
	setp.ge.s32 	%p239, %r815, %r492;
	@%p239 bra 	$L__BB6_395;
	st.global.u32 	[%rd17+1792], %r489;
$L__BB6_395:
	add.s32 	%r816, %r493, 480;
	setp.ge.s32 	%p240, %r816, %r492;
	@%p240 bra 	$L__BB6_397;
	st.global.u32 	[%rd17+1920], %r490;
$L__BB6_397:
	add.s32 	%r817, %r493, 512;
	setp.ge.s32 	%p241, %r817, %r492;
	@%p241 bra 	$L__BB6_435;
	st.global.u32 	[%rd17+2048], %r491;
	bra.uni 	$L__BB6_435;
$L__BB6_399:
	// begin inline asm
	mov.u32 %r818, %laneid;
	// end inline asm
	shr.u32 	%r819, %r1, 5;
	mul.lo.s32 	%r820, %r819, 544;
	mad.lo.s32 	%r821, %r818, 17, %r820;
	shl.b32 	%r822, %r821, 2;
	add.s32 	%r824, %r588, %r822;
	st.shared.u32 	[%r824], %r361;
	st.shared.u32 	[%r824+4], %r368;
	st.shared.u32 	[%r824+8], %r375;
	st.shared.u32 	[%r824+12], %r382;
	st.shared.u32 	[%r824+16], %r389;
	st.shared.u32 	[%r824+20], %r396;
	st.shared.u32 	[%r824+24], %r403;
	st.shared.u32 	[%r824+28], %r410;
	st.shared.u32 	[%r824+32], %r417;
	st.shared.u32 	[%r824+36], %r424;
	st.shared.u32 	[%r824+40], %r431;
	st.shared.u32 	[%r824+44], %r438;
	st.shared.u32 	[%r824+48], %r445;
	st.shared.u32 	[%r824+52], %r452;
	st.shared.u32 	[%r824+56], %r459;
	st.shared.u32 	[%r824+60], %r466;
	st.shared.u32 	[%r824+64], %r1321;
	bar.warp.sync 	-1;
	shl.b32 	%r825, %r818, 4;
	sub.s32 	%r826, %r821, %r825;
	shl.b32 	%r827, %r826, 2;
	add.s32 	%r828, %r588, %r827;
	ld.shared.u32 	%r494, [%r828];
	ld.shared.u32 	%r495, [%r828+128];
	ld.shared.u32 	%r496, [%r828+256];
	ld.shared.u32 	%r497, [%r828+384];
	ld.shared.u32 	%r498, [%r828+512];
	ld.shared.u32 	%r499, [%r828+640];
	ld.shared.u32 	%r500, [%r828+768];
	ld.shared.u32 	%r501, [%r828+896];
	ld.shared.u32 	%r502, [%r828+1024];
	ld.shared.u32 	%r503, [%r828+1152];
	ld.shared.u32 	%r504, [%r828+1280];
	ld.shared.u32 	%r505, [%r828+1408];
	ld.shared.u32 	%r506, [%r828+1536];
	ld.shared.u32 	%r507, [%r828+1664];
	ld.shared.u32 	%r508, [%r828+1792];
	ld.shared.u32 	%r509, [%r828+1920];
	ld.shared.u32 	%r510, [%r828+2048];
	setp.ne.s32 	%p242, %r1, 0;
	@%p242 bra 	$L__BB6_401;
	st.volatile.shared.u32 	[_ZZN3cub18CUB_300001_SM_10006detail10merge_sort26DeviceMergeSortMergeKernelINS2_10policy_hubIN6thrust24THRUST_300001_SM_1000_NS6detail15normal_iteratorINS6_10device_ptrIiEEEEE9Policy600ESB_PNS0_8NullTypeESB_SF_m17IntegerComparatoriSE_EEvbT2_T3_T4_PT6_PT7_T5_PSJ_SJ_NS1_7vsmem_tEE19static_temp_storage+17408], %r346;
$L__BB6_401:
	bar.sync 	0;
	ld.volatile.shared.u32 	%r511, [_ZZN3cub18CUB_300001_SM_10006detail10merge_sort26DeviceMergeSortMergeKernelINS2_10policy_hubIN6thrust24THRUST_300001_SM_1000_NS6detail15normal_iteratorINS6_10device_ptrIiEEEEE9Policy600ESB_PNS0_8NullTypeESB_SF_m17IntegerComparatoriSE_EEvbT2_T3_T4_PT6_PT7_T5_PSJ_SJ_NS1_7vsmem_tEE19static_temp_storage+17408];
	and.b32  	%r829, %r1, 31;
	and.b32  	%r830, %r1, 992;
	mul.lo.s32 	%r831, %r830, 17;
	cvt.u64.u32 	%rd190, %r831;
	cvt.u64.u32 	%rd191, %r829;
	or.b32  	%r512, %r831, %r829;
	mov.u32 	%r832, %ctaid.x;
	mul.wide.u32 	%rd192, %r832, 4352;
	or.b64  	%rd193, %rd192, %rd191;
	add.s64 	%rd194, %rd193, %rd190;
	setp.ge.s32 	%p243, %r512, %r511;
	shl.b64 	%rd195, %rd194, 2;
	add.s64 	%rd18, %rd2, %rd195;
	@%p243 bra 	$L__BB6_403;
	st.global.u32 	[%rd18], %r494;
$L__BB6_403:
	add.s32 	%r833, %r512, 32;
	setp.ge.s32 	%p244, %r833, %r511;
	@%p244 bra 	$L__BB6_405;
	st.global.u32 	[%rd18+128], %r495;
$L__BB6_405:
	add.s32 	%r834, %r512, 64;
	setp.ge.s32 	%p245, %r834, %r511;
	@%p245 bra 	$L__BB6_407;
	st.global.u32 	[%rd18+256], %r496;
$L__BB6_407:
	add.s32 	%r835, %r512, 96;
	setp.ge.s32 	%p246, %r835, %r511;
	@%p246 bra 	$L__BB6_409;
	st.global.u32 	[%rd18+384], %r497;
$L__BB6_409:
	add.s32 	%r836, %r512, 128;
	setp.ge.s32 	%p247, %r836, %r511;
	@%p247 bra 	$L__BB6_411;
	st.global.u32 	[%rd18+512], %r498;
$L__BB6_411:
	add.s32 	%r837, %r512, 160;
	setp.ge.s32 	%p248, %r837, %r511;
	@%p248 bra 	$L__BB6_413;
	st.global.u32 	[%rd18+640], %r499;
$L__BB6_413:
	add.s32 	%r838, %r512, 192;
	setp.ge.s32 	%p249, %r838, %r511;
	@%p249 bra 	$L__BB6_415;
	st.global.u32 	[%rd18+768], %r500;
$L__BB6_415:
	add.s32 	%r839, %r512, 224;
	setp.ge.s32 	%p250, %r839, %r511;
	@%p250 bra 	$L__BB6_417;
	st.global.u32 	[%rd18+896], %r501;
$L__BB6_417:
	add.s32 	%r840, %r512, 256;
	setp.ge.s32 	%p251, %r840, %r511;
	@%p251 bra 	$L__BB6_419;
	st.global.u32 	[%rd18+1024], %r502;
$L__BB6_419:
	add.s32 	%r841, %r512, 288;
	setp.ge.s32 	%p252, %r841, %r511;
	@%p252 bra 	$L__BB6_421;
	st.global.u32 	[%rd18+1152], %r503;
$L__BB6_421:
	add.s32 	%r842, %r512, 320;
	setp.ge.s32 	%p253, %r842, %r511;
	@%p253 bra 	$L__BB6_423;
	st.global.u32 	[%rd18+1280], %r504;
$L__BB6_423:
	add.s32 	%r843, %r512, 352;
	setp.ge.s32 	%p254, %r843, %r511;
	@%p254 bra 	$L__BB6_425;
	st.global.u32 	[%rd18+1408], %r505;
$L__BB6_425:
	add.s32 	%r844, %r512, 384;
	setp.ge.s32 	%p255, %r844, %r511;
	@%p255 bra 	$L__BB6_427;
	st.global.u32 	[%rd18+1536], %r506;
$L__BB6_427:
	add.s32 	%r845, %r512, 416;
	setp.ge.s32 	%p256, %r845, %r511;
	@%p256 bra 	$L__BB6_429;
	st.global.u32 	[%rd18+1664], %r507;
$L__BB6_429:
	add.s32 	%r846, %r512, 448;
	setp.ge.s32 	%p257, %r846, %r511;
	@%p257 bra 	$L__BB6_431;
	st.global.u32 	[%rd18+1792], %r508;
$L__BB6_431:
	add.s32 	%r847, %r512, 480;
	setp.ge.s32 	%p258, %r847, %r511;
	@%p258 bra 	$L__BB6_433;
	st.global.u32 	[%rd18+1920], %r509;
$L__BB6_433:
	add.s32 	%r848, %r512, 512;
	setp.ge.s32 	%p259, %r848, %r511;
	@%p259 bra 	$L__BB6_435;
	st.global.u32 	[%rd18+2048], %r510;
$L__BB6_435:
	ret;

}


// ===== COMPILED SASS (sm_100) =====

	.target	sm_100

	.elftype	@"ET_EXEC"


//--------------------- .note.nv.tkinfo           --------------------------
	.section	.note.nv.tkinfo,"",@"SHT_NOTE"
	.sectionflags	@"SHF_NOTE_NV_TKINFO"
	.tkinfo
        /*0018*/ 	.word	0x00000002
        /*0030*/ 	.string	""
        /*0030*/ 	.string	"ptxas"
        /*0030*/ 	.string	"Cuda compilation tools, release 13.0, V13.0.88"
        /*0030*/ 	.string	"Build cuda_13.0.r13.0/compiler.36424714_0"
        /*0030*/ 	.string	"-arch sm_100 -m 64 "



//--------------------- .note.nv.cuinfo           --------------------------
	.section	.note.nv.cuinfo,"",@"SHT_NOTE"
	.sectionflags	@"SHF_NOTE_NV_CUINFO"
        /*0018*/ 	.short	0x0002
        /*001a*/ 	.short	0x0064
        /*001c*/ 	.short	0x0082
	.zero		2


//--------------------- .nv.info                  --------------------------
	.section	.nv.info,"",@"SHT_CUDA_INFO"
	.align	4


	//----- nvinfo : EIATTR_REGCOUNT
	.align		4
        /*0000*/ 	.byte	0x04, 0x2f
        /*0002*/ 	.short	(.L_46 - .L_45)
	.align		4
.L_45:
        /*0004*/ 	.word	index@(_ZN3cub18CUB_300001_SM_10006detail11EmptyKernelIvEEvv)
        /*0008*/ 	.word	0x00000004


	//----- nvinfo : EIATTR_FRAME_SIZE
	.align		4
.L_46:
        /*000c*/ 	.byte	0x04, 0x11
        /*000e*/ 	.short	(.L_48 - .L_47)
	.align		4
.L_47:
        /*0010*/ 	.word	index@(_ZN3cub18CUB_300001_SM_10006detail11EmptyKernelIvEEvv)
        /*0014*/ 	.word	0x00000000


	//----- nvinfo : EIATTR_REGCOUNT
	.align		4
.L_48:
        /*0018*/ 	.byte	0x04, 0x2f
        /*001a*/ 	.short	(.L_50 - .L_49)
	.align		4
.L_49:
        /*001c*/ 	.word	index@(_ZN3cub18CUB_300001_SM_10006detail10merge_sort30DeviceMergeSortBlockSortKernelINS2_10policy_hubIN6thrust24THRUST_300001_SM_1000_NS6detail15normal_iteratorINS6_10device_ptrIiEEEEE9Policy600ESB_PNS0_8NullTypeESB_SF_j17IntegerComparatoriSE_EEvbT0_T1_T2_T3_T4_PT6_PT7_T5_NS1_7vsmem_tE)
        /*0020*/ 	.word	0x00000028


	//----- nvinfo : EIATTR_FRAME_SIZE
	.align		4
.L_50:
        /*0024*/ 	.byte	0x04, 0x11
        /*0026*/ 	.short	(.L_52 - .L_51)
	.align		4
.L_51:
        /*0028*/ 	.word	index@(_ZN3cub18CUB_300001_SM_10006detail10merge_sort30DeviceMergeSortBlockSortKernelINS2_10policy_hubIN6thrust24THRUST_300001_SM_1000_NS6detail15normal_iteratorINS6_10device_ptrIiEEEEE9Policy600ESB_PNS0_8NullTypeESB_SF_j17IntegerComparatoriSE_EEvbT0_T1_T2_T3_T4_PT6_PT7_T5_NS1_7vsmem_tE)
        /*002c*/ 	.word	0x00000000


	//----- nvinfo : EIATTR_REGCOUNT
	.align		4
.L_52:
        /*0030*/ 	.byte	0x04, 0x2f
        /*0032*/ 	.short	(.L_54 - .L_53)
	.align		4
.L_53:
        /*0034*/ 	.word	index@(_ZN3cub18CUB_300001_SM_10006detail10merge_sort30DeviceMergeSortPartitionKernelIN6thrust24THRUST_300001_SM_1000_NS6detail15normal_iteratorINS5_10device_ptrIiEEEEj17IntegerComparatoriEEvbT_PT2_T0_SF_PSF_T1_SF_i)
        /*0038*/ 	.word	0x00000013


	//----- nvinfo : EIATTR_FRAME_SIZE
	.align		4
.L_54:
        /*003c*/ 	.byte	0x04, 0x11
        /*003e*/ 	.short	(.L_56 - .L_55)
	.align		4
.L_55:
        /*0040*/ 	.word	index@(_ZN3cub18CUB_300001_SM_10006detail10merge_sort30DeviceMergeSortPartitionKernelIN6thrust24THRUST_300001_SM_1000_NS6detail15normal_iteratorINS5_10device_ptrIiEEEEj17IntegerComparatoriEEvbT_PT2_T0_SF_PSF_T1_SF_i)
        /*0044*/ 	.word	0x00000000


	//----- nvinfo : EIATTR_REGCOUNT
	.align		4
.L_56:
        /*0048*/ 	.byte	0x04, 0x2f
        /*004a*/ 	.short	(.L_58 - .L_57)
	.align		4
.L_57:
        /*004c*/ 	.word	index@(_ZN3cub18CUB_300001_SM_10006detail10merge_sort26DeviceMergeSortMergeKernelINS2_10policy_hubIN6thrust24THRUST_300001_SM_1000_NS6detail15normal_iteratorINS6_10device_ptrIiEEEEE9Policy600ESB_PNS0_8NullTypeESB_SF_j17IntegerComparatoriSE_EEvbT2_T3_T4_PT6_PT7_T5_PSJ_SJ_NS1_7vsmem_tE)
        /*0050*/ 	.word	0x00000020


	//----- nvinfo : EIATTR_FRAME_SIZE
	.align		4
.L_58:
        /*0054*/ 	.byte	0x04, 0x11
        /*0056*/ 	.short	(.L_60 - .L_59)
	.align		4
.L_59:
        /*0058*/ 	.word	index@(_ZN3cub18CUB_300001_SM_10006detail10merge_sort26DeviceMergeSortMergeKernelINS2_10policy_hubIN6thrust24THRUST_300001_SM_1000_NS6detail15normal_iteratorINS6_10device_ptrIiEEEEE9Policy600ESB_PNS0_8NullTypeESB_SF_j17IntegerComparatoriSE_EEvbT2_T3_T4_PT6_PT7_T5_PSJ_SJ_NS1_7vsmem_tE)
        /*005c*/ 	.word	0x00000000


	//----- nvinfo : EIATTR_REGCOUNT
	.align		4
.L_60:
        /*0060*/ 	.byte	0x04, 0x2f
        /*0062*/ 	.short	(.L_62 - .L_61)
	.align		4
.L_61:
        /*0064*/ 	.word	index@(_ZN3cub18CUB_300001_SM_10006detail10merge_sort30DeviceMergeSortBlockSortKernelINS2_10policy_hubIN6thrust24THRUST_300001_SM_1000_NS6detail15normal_iteratorINS6_10device_ptrIiEEEEE9Policy600ESB_PNS0_8NullTypeESB_SF_m17IntegerComparatoriSE_EEvbT0_T1_T2_T3_T4_PT6_PT7_T5_NS1_7vsmem_tE)
        /*0068*/ 	.word	0x00000028


	//----- nvinfo : EIATTR_FRAME_SIZE
	.align		4
.L_62:
        /*006c*/ 	.byte	0x04, 0x11
        /*006e*/ 	.short	(.L_64 - .L_63)
	.align		4
.L_63:
        /*0070*/ 	.word	index@(_ZN3cub18CUB_300001_SM_10006detail10merge_sort30DeviceMergeSortBlockSortKernelINS2_10policy_hubIN6thrust24THRUST_300001_SM_1000_NS6detail15normal_iteratorINS6_10device_ptrIiEEEEE9Policy600ESB_PNS0_8NullTypeESB_SF_m17IntegerComparatoriSE_EEvbT0_T1_T2_T3_T4_PT6_PT7_T5_NS1_7vsmem_tE)
        /*0074*/ 	.word	0x00000000


	//----- nvinfo : EIATTR_REGCOUNT
	.align		4
.L_64:
        /*0078*/ 	.byte	0x04, 0x2f
        /*007a*/ 	.short	(.L_66 - .L_65)
	.align		4
.L_65:
        /*007c*/ 	.word	index@(_ZN3cub18CUB_300001_SM_10006detail10merge_sort30DeviceMergeSortPartitionKernelIN6thrust24THRUST_300001_SM_1000_NS6detail15normal_iteratorINS5_10device_ptrIiEEEEm17IntegerComparatoriEEvbT_PT2_T0_SF_PSF_T1_SF_i)
        /*0080*/ 	.word	0x00000017


	//----- nvinfo : EIATTR_FRAME_SIZE
	.align		4
.L_66:
        /*0084*/ 	.byte	0x04, 0x11
        /*0086*/ 	.short	(.L_68 - .L_67)
	.align		4
.L_67:
        /*0088*/ 	.word	index@(_ZN3cub18CUB_300001_SM_10006detail10merge_sort30DeviceMergeSortPartitionKernelIN6thrust24THRUST_300001_SM_1000_NS6detail15normal_iteratorINS5_10device_ptrIiEEEEm17IntegerComparatoriEEvbT_PT2_T0_SF_PSF_T1_SF_i)
        /*008c*/ 	.word	0x00000000


	//----- nvinfo : EIATTR_REGCOUNT
	.align		4
.L_68:
        /*0090*/ 	.byte	0x04, 0x2f
        /*0092*/ 	.short	(.L_70 - .L_69)
	.align		4
.L_69:
        /*0094*/ 	.word	index@(_ZN3cub18CUB_300001_SM_10006detail10merge_sort26DeviceMergeSortMergeKernelINS2_10policy_hubIN6thrust24THRUST_300001_SM_1000_NS6detail15normal_iteratorINS6_10device_ptrIiEEEEE9Policy600ESB_PNS0_8NullTypeESB_SF_m17IntegerComparatoriSE_EEvbT2_T3_T4_PT6_PT7_T5_PSJ_SJ_NS1_7vsmem_tE)
        /*0098*/ 	.word	0x00000028


	//----- nvinfo : EIATTR_FRAME_SIZE
	.align		4
.L_70:
        /*009c*/ 	.byte	0x04, 0x11
        /*009e*/ 	.short	(.L_72 - .L_71)
	.align		4
.L_71:
        /*00a0*/ 	.word	index@(_ZN3cub18CUB_300001_SM_10006detail10merge_sort26DeviceMergeSortMergeKernelINS2_10policy_hubIN6thrust24THRUST_300001_SM_1000_NS6detail15normal_iteratorINS6_10device_ptrIiEEEEE9Policy600ESB_PNS0_8NullTypeESB_SF_m17IntegerComparatoriSE_EEvbT2_T3_T4_PT6_PT7_T5_PSJ_SJ_NS1_7vsmem_tE)
        /*00a4*/ 	.word	0x00000000


	//----- nvinfo : EIATTR_MIN_STACK_SIZE
	.align		4
.L_72:
        /*00a8*/ 	.byte	0x04, 0x12
        /*00aa*/ 	.short	(.L_74 - .L_73)
	.align		4
.L_73:
        /*00ac*/ 	.word	index@(_ZN3cub18CUB_300001_SM_10006detail10merge_sort26DeviceMergeSortMergeKernelINS2_10policy_hubIN6thrust24THRUST_300001_SM_1000_NS6detail15normal_iteratorINS6_10device_ptrIiEEEEE9Policy600ESB_PNS0_8NullTypeESB_SF_m17IntegerComparatoriSE_EEvbT2_T3_T4_PT6_PT7_T5_PSJ_SJ_NS1_7vsmem_tE)
        /*00b0*/ 	.word	0x00000000


	//----- nvinfo : EIATTR_MIN_STACK_SIZE
	.align		4
.L_74:
        /*00b4*/ 	.byte	0x04, 0x12
        /*00b6*/ 	.short	(.L_76 - .L_75)
	.align		4
.L_75:
        /*00b8*/ 	.word	index@(_ZN3cub18CUB_300001_SM_10006detail10merge_sort30DeviceMergeSortPartitionKernelIN6thrust24THRUST_300001_SM_1000_NS6detail15normal_iteratorINS5_10device_ptrIiEEEEm17IntegerComparatoriEEvbT_PT2_T0_SF_PSF_T1_SF_i)
        /*00bc*/ 	.word	0x00000000


	//----- nvinfo : EIATTR_MIN_STACK_SIZE
	.align		4
.L_76:
        /*00c0*/ 	.byte	0x04, 0x12
        /*00c2*/ 	.short	(.L_78 - .L_77)
	.align		4
.L_77:
        /*00c4*/ 	.word	index@(_ZN3cub18CUB_300001_SM_10006detail10merge_sort30DeviceMergeSortBlockSortKernelINS2_10policy_hubIN6thrust24THRUST_300001_SM_1000_NS6detail15normal_iteratorINS6_10device_ptrIiEEEEE9Policy600ESB_PNS0_8NullTypeESB_SF_m17IntegerComparatoriSE_EEvbT0_T1_T2_T3_T4_PT6_PT7_T5_NS1_7vsmem_tE)
        /*00c8*/ 	.word	0x00000000


	//----- nvinfo : EIATTR_MIN_STACK_SIZE
	.align		4
.L_78:
        /*00cc*/ 	.byte	0x04, 0x12
        /*00ce*/ 	.short	(.L_80 - .L_79)
	.align		4
.L_79:
        /*00d0*/ 	.word	index@(_ZN3cub18CUB_300001_SM_10006detail10merge_sort26DeviceMergeSortMergeKernelINS2_10policy_hubIN6thrust24THRUST_300001_SM_1000_NS6detail15normal_iteratorINS6_10device_ptrIiEEEEE9Policy600ESB_PNS0_8NullTypeESB_SF_j17IntegerComparatoriSE_EEvbT2_T3_T4_PT6_PT7_T5_PSJ_SJ_NS1_7vsmem_tE)
        /*00d4*/ 	.word	0x00000000


	//----- nvinfo : EIATTR_MIN_STACK_SIZE
	.align		4
.L_80:
        /*00d8*/ 	.byte	0x04, 0x12
        /*00da*/ 	.short	(.L_82 - .L_81)
	.align		4
.L_81:
        /*00dc*/ 	.word	index@(_ZN3cub18CUB_300001_SM_10006detail10merge_sort30DeviceMergeSortPartitionKernelIN6thrust24THRUST_300001_SM_1000_NS6detail15normal_iteratorINS5_10device_ptrIiEEEEj17IntegerComparatoriEEvbT_PT2_T0_SF_PSF_T1_SF_i)
        /*00e0*/ 	.word	0x00000000


	//----- nvinfo : EIATTR_MIN_STACK_SIZE
	.align		4
.L_82:
        /*00e4*/ 	.byte	0x04, 0x12
        /*00e6*/ 	.short	(.L_84 - .L_83)
	.align		4
.L_83:
        /*00e8*/ 	.word	index@(_ZN3cub18CUB_300001_SM_10006detail10merge_sort30DeviceMergeSortBlockSortKernelINS2_10policy_hubIN6thrust24THRUST_300001_SM_1000_NS6detail15normal_iteratorINS6_10device_ptrIiEEEEE9Policy600ESB_PNS0_8NullTypeESB_SF_j17IntegerComparatoriSE_EEvbT0_T1_T2_T3_T4_PT6_PT7_T5_NS1_7vsmem_tE)
        /*00ec*/ 	.word	0x00000000


	//----- nvinfo : EIATTR_MIN_STACK_SIZE
	.align		4
.L_84:
        /*00f0*/ 	.byte	0x04, 0x12
        /*00f2*/ 	.short	(.L_86 - .L_85)
	.align		4
.L_85:
        /*00f4*/ 	.word	index@(_ZN3cub18CUB_300001_SM_10006detail11EmptyKernelIvEEvv)
        /*00f8*/ 	.word	0x00000000
.L_86:


//--------------------- .nv.compat                --------------------------
	.section	.nv.compat,"",@"SHT_CUDA_COMPAT_INFO"
	.align	4
        /*0000*/ 	.byte	0x02, 0x09, 0x00, 0x00, 0x02, 0x02, 0x01, 0x00, 0x02, 0x05, 0x05, 0x00, 0x03, 0x07, 0x01, 0x01
        /*0010*/ 	.byte	0x02, 0x03, 0x00, 0x00, 0x02, 0x06, 0x01, 0x00, 0x04, 0x0b, 0x08, 0x00, 0x09, 0x00, 0x00, 0x00
        /*0020*/ 	.byte	0x00, 0x00, 0x00, 0x00


//--------------------- .nv.info._ZN3cub18CUB_300001_SM_10006detail10merge_sort26DeviceMergeSortMergeKernelINS2_10policy_hubIN6thrust24THRUST_300001_SM_1000_NS6detail15normal_iteratorINS6_10device_ptrIiEEEEE9Policy600ESB_PNS0_8NullTypeESB_SF_m17IntegerComparatoriSE_EEvbT2_T3_T4_PT6_PT7_T5_PSJ_SJ_NS1_7vsmem_tE --------------------------
	.section	.nv.info._ZN3cub18CUB_300001_SM_10006detail10merge_sort26DeviceMergeSortMergeKernelINS2_10policy_hubIN6thrust24THRUST_300001_SM_1000_NS6detail15normal_iteratorINS6_10device_ptrIiEEEEE9Policy600ESB_PNS0_8NullTypeESB_SF_m17IntegerComparatoriSE_EEvbT2_T3_T4_PT6_PT7_T5_PSJ_SJ_NS1_7vsmem_tE,"",@"SHT_CUDA_INFO"
	.sectionflags	@""
	.align	4


	//----- nvinfo : EIATTR_CUDA_API_VERSION
	.align		4
        /*0000*/ 	.byte	0x04, 0x37
        /*0002*/ 	.short	(.L_88 - .L_87)
.L_87:
        /*0004*/ 	.word	0x00000082


	//----- nvinfo : EIATTR_KPARAM_INFO
	.align		4
.L_88:
        /*0008*/ 	.byte	0x04, 0x17
        /*000a*/ 	.short	(.L_90 - .L_89)
.L_89:
        /*000c*/ 	.word	0x00000000
        /*0010*/ 	.short	0x0009
        /*0012*/ 	.short	0x0048
        /*0014*/ 	.byte	0x00, 0xf0, 0x21, 0x00


	//----- nvinfo : EIATTR_KPARAM_INFO
	.align		4
.L_90:
        /*0018*/ 	.byte	0x04, 0x17
        /*001a*/ 	.short	(.L_92 - .L_91)
.L_91:
        /*001c*/ 	.word	0x00000000
        /*0020*/ 	.short	0x0008
        /*0022*/ 	.short	0x0040
        /*0024*/ 	.byte	0x00, 0xf0, 0x21, 0x00


	//----- nvinfo : EIATTR_KPARAM_INFO
	.align		4
.L_92:
        /*0028*/ 	.byte	0x04, 0x17
        /*002a*/ 	.short	(.L_94 - .L_93)
.L_93:
        /*002c*/ 	.word	0x00000000
        /*0030*/ 	.short	0x0007
        /*0032*/ 	.short	0x0038
        /*0034*/ 	.byte	0x00, 0xf5, 0x21, 0x00


	//----- nvinfo : EIATTR_KPARAM_INFO
	.align		4
.L_94:
        /*0038*/ 	.byte	0x04, 0x17
        /*003a*/ 	.short	(.L_96 - .L_95)
.L_95:
        /*003c*/ 	.word	0x00000000
        /*0040*/ 	.short	0x0006
        /*0042*/ 	.short	0x0030
        /*0044*/ 	.byte	0x00, 0xf0, 0x05, 0x00


	//----- nvinfo : EIATTR_KPARAM_INFO
	.align		4
.L_96:
        /*0048*/ 	.byte	0x04, 0x17
        /*004a*/ 	.short	(.L_98 - .L_97)
.L_97:
        /*004c*/ 	.word	0x00000000
        /*0050*/ 	.short	0x0005
        /*0052*/ 	.short	0x0028
        /*0054*/ 	.byte	0x00, 0xf5, 0x21, 0x00


	//----- nvinfo : EIATTR_KPARAM_INFO
	.align		4
.L_98:
        /*0058*/ 	.byte	0x04, 0x17
        /*005a*/ 	.short	(.L_100 - .L_99)
.L_99:
        /*005c*/ 	.word	0x00000000
        /*0060*/ 	.short	0x0004
        /*0062*/ 	.short	0x0020
        /*0064*/ 	.byte	0x00, 0xf5, 0x21, 0x00


	//----- nvinfo : EIATTR_KPARAM_INFO
	.align		4
.L_100:
        /*0068*/ 	.byte	0x04, 0x17
        /*006a*/ 	.short	(.L_102 - .L_101)
.L_101:
        /*006c*/ 	.word	0x00000000
        /*0070*/ 	.short	0x0003
        /*0072*/ 	.short	0x0018
        /*0074*/ 	.byte	0x00, 0xf0, 0x21, 0x00


	//----- nvinfo : EIATTR_KPARAM_INFO
	.align		4
.L_102:
        /*0078*/ 	.byte	0x04, 0x17
        /*007a*/ 	.short	(.L_104 - .L_103)
.L_103:
        /*007c*/ 	.word	0x00000000
        /*0080*/ 	.short	0x0002
        /*0082*/ 	.short	0x0010
        /*0084*/ 	.byte	0x00, 0xf5, 0x21, 0x00


	//----- nvinfo : EIATTR_KPARAM_INFO
	.align		4
.L_104:
        /*0088*/ 	.byte	0x04, 0x17
        /*008a*/ 	.short	(.L_106 - .L_105)
.L_105:
        /*008c*/ 	.word	0x00000000
        /*0090*/ 	.short	0x0001
        /*0092*/ 	.short	0x0008
        /*0094*/ 	.byte	0x00, 0xf0, 0x21, 0x00


	//----- nvinfo : EIATTR_KPARAM_INFO
	.align		4
.L_106:
        /*0098*/ 	.byte	0x04, 0x17
        /*009a*/ 	.short	(.L_108 - .L_107)
.L_107:
        /*009c*/ 	.word	0x00000000
        /*00a0*/ 	.short	0x0000
        /*00a2*/ 	.short	0x0000
        /*00a4*/ 	.byte	0x00, 0xf0, 0x05, 0x00


	//----- nvinfo : EIATTR_SPARSE_MMA_MASK
	.align		4
.L_108:
        /*00a8*/ 	.byte	0x03, 0x50
        /*00aa*/ 	.short	0x0000


	//----- nvinfo : EIATTR_MAXREG_COUNT
	.align		4
        /*00ac*/ 	.byte	0x03, 0x1b
        /*00ae*/ 	.short	0x00ff


	//----- nvinfo : EIATTR_NUM_BARRIERS
	.align		4
        /*00b0*/ 	.byte	0x02, 0x4c
        /*00b2*/ 	.byte	0x01
	.zero		1


	//----- nvinfo : EIATTR_MERCURY_ISA_VERSION
	.align		4
        /*00b4*/ 	.byte	0x03, 0x5f
        /*00b6*/ 	.short	0x0101


	//----- nvinfo : EIATTR_COOP_GROUP_MASK_REGIDS
	.align		4
        /*00b8*/ 	.byte	0x04, 0x29
        /*00ba*/ 	.short	(.L_110 - .L_109)


	//   ....[0]....
.L_109:
        /*00bc*/ 	.word	0xffffffff


	//   ....[1]....
        /*00c0*/ 	.word	0xffffffff


	//   ....[2]....
        /*00c4*/ 	.word	0xffffffff


	//   ....[3]....
        /*00c8*/ 	.word	0xffffffff


	//----- nvinfo : EIATTR_COOP_GROUP_INSTR_OFFSETS
	.align		4
.L_110:
        /*00cc*/ 	.byte	0x04, 0x28
        /*00ce*/ 	.short	(.L_112 - .L_111)


	//   ....[0]....
.L_111:
        /*00d0*/ 	.word	0x000030f0


	//   ....[1]....
        /*00d4*/ 	.word	0x00003560


	//   ....[2]....
        /*00d8*/ 	.word	0x00006eb0


	//   ....[3]....
        /*00dc*/ 	.word	0x00007520


	//----- nvinfo : EIATTR_VRC_CTA_INIT_COUNT
	.align		4
.L_112:
        /*00e0*/ 	.byte	0x02, 0x4a
	.zero		1
	.zero		1


	//----- nvinfo : EIATTR_EXIT_INSTR_OFFSETS
	.align		4
        /*00e4*/ 	.byte	0x04, 0x1c
        /*00e6*/ 	.short	(.L_114 - .L_113)


	//   ....[0]....
.L_113:
        /*00e8*/ 	.word	0x00003330


	//   ....[1]....
        /*00ec*/ 	.word	0x00003790


	//   ....[2]....
        /*00f0*/ 	.word	0x00007310


	//   ....[3]....
        /*00f4*/ 	.word	0x00007330


	//   ....[4]....
        /*00f8*/ 	.word	0x000079d0


	//   ....[5]....
        /*00fc*/ 	.word	0x000079f0


	//----- nvinfo : EIATTR_MAX_THREADS
	.align		4
.L_114:
        /*0100*/ 	.byte	0x04, 0x05
        /*0102*/ 	.short	(.L_116 - .L_115)
.L_115:
        /*0104*/ 	.word	0x00000100
        /*0108*/ 	.word	0x00000001
        /*010c*/ 	.word	0x00000001


	//----- nvinfo : EIATTR_CRS_STACK_SIZE
	.align		4
.L_116:
        /*0110*/ 	.byte	0x04, 0x1e
        /*0112*/ 	.short	(.L_118 - .L_117)
.L_117:
        /*0114*/ 	.word	0x00000000


	//----- nvinfo : EIATTR_CBANK_PARAM_SIZE
	.align		4
.L_118:
        /*0118*/ 	.byte	0x03, 0x19
        /*011a*/ 	.short	0x0050


	//----- nvinfo : EIATTR_PARAM_CBANK
	.align		4
        /*011c*/ 	.byte	0x04, 0x0a
        /*011e*/ 	.short	(.L_120 - .L_119)
	.align		4
.L_119:
        /*0120*/ 	.word	index@(.nv.constant0._ZN3cub18CUB_300001_SM_10006detail10merge_sort26DeviceMergeSortMergeKernelINS2_10policy_hubIN6thrust24THRUST_300001_SM_1000_NS6detail15normal_iteratorINS6_10device_ptrIiEEEEE9Policy600ESB_PNS0_8NullTypeESB_SF_m17IntegerComparatoriSE_EEvbT2_T3_T4_PT6_PT7_T5_PSJ_SJ_NS1_7vsmem_tE)
        /*0124*/ 	.short	0x0380
        /*0126*/ 	.short	0x0050


	//----- nvinfo : EIATTR_SW_WAR
	.align		4
.L_120:
        /*0128*/ 	.byte	0x04, 0x36
        /*012a*/ 	.short	(.L_122 - .L_121)
.L_121:
        /*012c*/ 	.word	0x00000008
.L_122:


//--------------------- .nv.info._ZN3cub18CUB_300001_SM_10006detail10merge_sort30DeviceMergeSortPartitionKernelIN6thrust24THRUST_300001_SM_1000_NS6detail15normal_iteratorINS5_10device_ptrIiEEEEm17IntegerComparatoriEEvbT_PT2_T0_SF_PSF_T1_SF_i --------------------------
	.section	.nv.info._ZN3cub18CUB_300001_SM_10006detail10merge_sort30DeviceMergeSortPartitionKernelIN6thrust24THRUST_300001_SM_1000_NS6detail15normal_iteratorINS5_10device_ptrIiEEEEm17IntegerComparatoriEEvbT_PT2_T0_SF_PSF_T1_SF_i,"",@"SHT_CUDA_INFO"
	.sectionflags	@""
	.align	4


	//----- nvinfo : EIATTR_CUDA_API_VERSION
	.align		4
        /*0000*/ 	.byte	0x04, 0x37
        /*0002*/ 	.short	(.L_124 - .L_123)
.L_123:
        /*0004*/ 	.word	0x00000082


	//----- nvinfo : EIATTR_KPARAM_INFO
	.align		4
.L_124:
        /*0008*/ 	.byte	0x04, 0x17
        /*000a*/ 	.short	(.L_126 - .L_125)
.L_125:
        /*000c*/ 	.word	0x00000000
        /*0010*/ 	.short	0x0008
        /*0012*/ 	.short	0x0040
        /*0014*/ 	.byte	0x00, 0xf0, 0x11, 0x00


	//----- nvinfo : EIATTR_KPARAM_INFO
	.align		4
.L_126:
        /*0018*/ 	.byte	0x04, 0x17
        /*001a*/ 	.short	(.L_128 - .L_127)
.L_127:
        /*001c*/ 	.word	0x00000000
        /*0020*/ 	.short	0x0007
        /*0022*/ 	.short	0x0038
        /*0024*/ 	.byte	0x00, 0xf0, 0x21, 0x00


	//----- nvinfo : EIATTR_KPARAM_INFO
	.align		4
.L_128:
        /*0028*/ 	.byte	0x04, 0x17
        /*002a*/ 	.short	(.L_130 - .L_129)
.L_129:
        /*002c*/ 	.word	0x00000000
        /*0030*/ 	.short	0x0006
        /*0032*/ 	.short	0x0030
        /*0034*/ 	.byte	0x00, 0xf0, 0x05, 0x00


	//----- nvinfo : EIATTR_KPARAM_INFO
	.align		4
.L_130:
        /*0038*/ 	.byte	0x04, 0x17
        /*003a*/ 	.short	(.L_132 - .L_131)
.L_131:
        /*003c*/ 	.word	0x00000000
        /*0040*/ 	.short	0x0005
        /*0042*/ 	.short	0x0028
        /*0044*/ 	.byte	0x00, 0xf5, 0x21, 0x00


	//----- nvinfo : EIATTR_KPARAM_INFO
	.align		4
.L_132:
        /*0048*/ 	.byte	0x04, 0x17
        /*004a*/ 	.short	(.L_134 - .L_133)
.L_133:
        /*004c*/ 	.word	0x00000000
        /*0050*/ 	.short	0x0004
        /*0052*/ 	.short	0x0020
        /*0054*/ 	.byte	0x00, 0xf0, 0x21, 0x00


	//----- nvinfo : EIATTR_KPARAM_INFO
	.align		4
.L_134:
        /*0058*/ 	.byte	0x04, 0x17
        /*005a*/ 	.short	(.L_136 - .L_135)
.L_135:
        /*005c*/ 	.word	0x00000000
        /*0060*/ 	.short	0x0003
        /*0062*/ 	.short	0x0018
        /*0064*/ 	.byte	0x00, 0xf0, 0x21, 0x00


	//----- nvinfo : EIATTR_KPARAM_INFO
	.align		4
.L_136:
        /*0068*/ 	.byte	0x04, 0x17
        /*006a*/ 	.short	(.L_138 - .L_137)
.L_137:
        /*006c*/ 	.word	0x00000000
        /*0070*/ 	.short	0x0002
        /*0072*/ 	.short	0x0010
        /*0074*/ 	.byte	0x00, 0xf5, 0x21, 0x00


	//----- nvinfo : EIATTR_KPARAM_INFO
	.align		4
.L_138:
        /*0078*/ 	.byte	0x04, 0x17
        /*007a*/ 	.short	(.L_140 - .L_139)
.L_139:
        /*007c*/ 	.word	0x00000000
        /*0080*/ 	.short	0x0001
        /*0082*/ 	.short	0x0008
        /*0084*/ 	.byte	0x00, 0xf0, 0x21, 0x00


	//----- nvinfo : EIATTR_KPARAM_INFO
	.align		4
.L_140:
        /*0088*/ 	.byte	0x04, 0x17
        /*008a*/ 	.short	(.L_142 - .L_141)
.L_141:
        /*008c*/ 	.word	0x00000000
        /*0090*/ 	.short	0x0000
        /*0092*/ 	.short	0x0000
        /*0094*/ 	.byte	0x00, 0xf0, 0x05, 0x00


	//----- nvinfo : EIATTR_SPARSE_MMA_MASK
	.align		4
.L_142:
        /*0098*/ 	.byte	0x03, 0x50
        /*009a*/ 	.short	0x0000


	//----- nvinfo : EIATTR_MAXREG_COUNT
	.align		4
        /*009c*/ 	.byte	0x03, 0x1b
        /*009e*/ 	.short	0x00ff


	//----- nvinfo : EIATTR_MERCURY_ISA_VERSION
	.align		4
        /*00a0*/ 	.byte	0x03, 0x5f
        /*00a2*/ 	.short	0x0101


	//----- nvinfo : EIATTR_VRC_CTA_INIT_COUNT
	.align		4
        /*00a4*/ 	.byte	0x02, 0x4a
	.zero		1
	.zero		1


	//----- nvinfo : EIATTR_EXIT_INSTR_OFFSETS
	.align		4
        /*00a8*/ 	.byte	0x04, 0x1c
        /*00aa*/ 	.short	(.L_144 - .L_143)


	//   ....[0]....
.L_143:
        /*00ac*/ 	.word	0x00000080


	//   ....[1]....
        /*00b0*/ 	.word	0x000003d0


	//   ....[2]....
        /*00b4*/ 	.word	0x00000bb0


	//----- nvinfo : EIATTR_CRS_STACK_SIZE
	.align		4
.L_144:
        /*00b8*/ 	.byte	0x04, 0x1e
        /*00ba*/ 	.short	(.L_146 - .L_145)
.L_145:
        /*00bc*/ 	.word	0x00000000


	//----- nvinfo : EIATTR_CBANK_PARAM_SIZE
	.align		4
.L_146:
        /*00c0*/ 	.byte	0x03, 0x19
        /*00c2*/ 	.short	0x0044


	//----- nvinfo : EIATTR_PARAM_CBANK
	.align		4
        /*00c4*/ 	.byte	0x04, 0x0a
        /*00c6*/ 	.short	(.L_148 - .L_147)
	.align		4
.L_147:
        /*00c8*/ 	.word	index@(.nv.constant0._ZN3cub18CUB_300001_SM_10006detail10merge_sort30DeviceMergeSortPartitionKernelIN6thrust24THRUST_300001_SM_1000_NS6detail15normal_iteratorINS5_10device_ptrIiEEEEm17IntegerComparatoriEEvbT_PT2_T0_SF_PSF_T1_SF_i)
        /*00cc*/ 	.short	0x0380
        /*00ce*/ 	.short	0x0044


	//----- nvinfo : EIATTR_SW_WAR
	.align		4
.L_148:
        /*00d0*/ 	.byte	0x04, 0x36
        /*00d2*/ 	.short	(.L_150 - .L_149)
.L_149:
        /*00d4*/ 	.word	0x00000008
.L_150:


//--------------------- .nv.info._ZN3cub18CUB_300001_SM_10006detail10merge_sort30DeviceMergeSortBlockSortKernelINS2_10policy_hubIN6thrust24THRUST_300001_SM_1000_NS6detail15normal_iteratorINS6_10device_ptrIiEEEEE9Policy600ESB_PNS0_8NullTypeESB_SF_m17IntegerComparatoriSE_EEvbT0_T1_T2_T3_T4_PT6_PT7_T5_NS1_7vsmem_tE --------------------------
	.section	.nv.info._ZN3cub18CUB_300001_SM_10006detail10merge_sort30DeviceMergeSortBlockSortKernelINS2_10policy_hubIN6thrust24THRUST_300001_SM_1000_NS6detail15normal_iteratorINS6_10device_ptrIiEEEEE9Policy600ESB_PNS0_8NullTypeESB_SF_m17IntegerComparatoriSE_EEvbT0_T1_T2_T3_T4_PT6_PT7_T5_NS1_7vsmem_tE,"",@"SHT_CUDA_INFO"
	.sectionflags	@""
	.align	4


	//----- nvinfo : EIATTR_CUDA_API_VERSION
	.align		4
        /*0000*/ 	.byte	0x04, 0x37
        /*0002*/ 	.short	(.L_152 - .L_151)
.L_151:
        /*0004*/ 	.word	0x00000082


	//----- nvinfo : EIATTR_KPARAM_INFO
	.align		4
.L_152:
        /*0008*/ 	.byte	0x04, 0x17
        /*000a*/ 	.short	(.L_154 - .L_153)
.L_153:
        /*000c*/ 	.word	0x00000000
        /*0010*/ 	.short	0x0009
        /*0012*/ 	.short	0x0048
        /*0014*/ 	.byte	0x00, 0xf0, 0x21, 0x00


	//----- nvinfo : EIATTR_KPARAM_INFO
	.align		4
.L_154:
        /*0018*/ 	.byte	0x04, 0x17
        /*001a*/ 	.short	(.L_156 - .L_155)
.L_155:
        /*001c*/ 	.word	0x00000000
        /*0020*/ 	.short	0x0008
        /*0022*/ 	.short	0x0040
        /*0024*/ 	.byte	0x00, 0xf0, 0x05, 0x00


	//----- nvinfo : EIATTR_KPARAM_INFO
	.align		4
.L_156:
        /*0028*/ 	.byte	0x04, 0x17
        /*002a*/ 	.short	(.L_158 - .L_157)
.L_157:
        /*002c*/ 	.word	0x00000000
        /*0030*/ 	.short	0x0007
        /*0032*/ 	.short	0x0038
        /*0034*/ 	.byte	0x00, 0xf5, 0x21, 0x00


	//----- nvinfo : EIATTR_KPARAM_INFO
	.align		4
.L_158:
        /*0038*/ 	.byte	0x04, 0x17
        /*003a*/ 	.short	(.L_160 - .L_159)
.L_159:
        /*003c*/ 	.word	0x00000000
        /*0040*/ 	.short	0x0006
        /*0042*/ 	.short	0x0030
        /*0044*/ 	.byte	0x00, 0xf5, 0x21, 0x00


	//----- nvinfo : EIATTR_KPARAM_INFO
	.align		4
.L_160:
        /*0048*/ 	.byte	0x04, 0x17
        /*004a*/ 	.short	(.L_162 - .L_161)
.L_161:
        /*004c*/ 	.word	0x00000000
        /*0050*/ 	.short	0x0005
        /*0052*/ 	.short	0x0028
        /*0054*/ 	.byte	0x00, 0xf0, 0x21, 0x00


	//----- nvinfo : EIATTR_KPARAM_INFO
	.align		4
.L_162:
        /*0058*/ 	.byte	0x04, 0x17
        /*005a*/ 	.short	(.L_164 - .L_163)
.L_163:
        /*005c*/ 	.word	0x00000000
        /*0060*/ 	.short	0x0004
        /*0062*/ 	.short	0x0020
        /*0064*/ 	.byte	0x00, 0xf5, 0x21, 0x00


	//----- nvinfo : EIATTR_KPARAM_INFO
	.align		4
.L_164:
        /*0068*/ 	.byte	0x04, 0x17
        /*006a*/ 	.short	(.L_166 - .L_165)
.L_165:
        /*006c*/ 	.word	0x00000000
        /*0070*/ 	.short	0x0003
        /*0072*/ 	.short	0x0018
        /*0074*/ 	.byte	0x00, 0xf0, 0x21, 0x00


	//----- nvinfo : EIATTR_KPARAM_INFO
	.align		4
.L_166:
        /*0078*/ 	.byte	0x04, 0x17
        /*007a*/ 	.short	(.L_168 - .L_167)
.L_167:
        /*007c*/ 	.word	0x00000000
        /*0080*/ 	.short	0x0002
        /*0082*/ 	.short	0x0010
        /*0084*/ 	.byte	0x00, 0xf5, 0x21, 0x00


	//----- nvinfo : EIATTR_KPARAM_INFO
	.align		4
.L_168:
        /*0088*/ 	.byte	0x04, 0x17
        /*008a*/ 	.short	(.L_170 - .L_169)
.L_169:
        /*008c*/ 	.word	0x00000000
        /*0090*/ 	.short	0x0001
        /*0092*/ 	.short	0x0008
        /*0094*/ 	.byte	0x00, 0xf0, 0x21, 0x00


	//----- nvinfo : EIATTR_KPARAM_INFO
	.align		4
.L_170:
        /*0098*/ 	.byte	0x04, 0x17
        /*009a*/ 	.short	(.L_172 - .L_171)
.L_171:
        /*009c*/ 	.word	0x00000000
        /*00a0*/ 	.short	0x0000
        /*00a2*/ 	.short	0x0000
        /*00a4*/ 	.byte	0x00, 0xf0, 0x05, 0x00


	//----- nvinfo : EIATTR_SPARSE_MMA_MASK
	.align		4
.L_172:
        /*00a8*/ 	.byte	0x03, 0x50
        /*00aa*/ 	.short	0x0000


	//----- nvinfo : EIATTR_MAXREG_COUNT
	.align		4
        /*00ac*/ 	.byte	0x03, 0x1b
        /*00ae*/ 	.short	0x00ff


	//----- nvinfo : EIATTR_NUM_BARRIERS
	.align		4
        /*00b0*/ 	.byte	0x02, 0x4c
        /*00b2*/ 	.byte	0x01
	.zero		1


	//----- nvinfo : EIATTR_MERCURY_ISA_VERSION
	.align		4
        /*00b4*/ 	.byte	0x03, 0x5f
        /*00b6*/ 	.short	0x0101


	//----- nvinfo : EIATTR_COOP_GROUP_MASK_REGIDS
	.align		4
        /*00b8*/ 	.byte	0x04, 0x29
        /*00ba*/ 	.short	(.L_174 - .L_173)


	//   ....[0]....
.L_173:
        /*00bc*/ 	.word	0xffffffff


	//   ....[1]....
        /*00c0*/ 	.word	0xffffffff


	//   ....[2]....
        /*00c4*/ 	.word	0xffffffff


	//   ....[3]....
        /*00c8*/ 	.word	0xffffffff


	//   ....[4]....
        /*00cc*/ 	.word	0xffffffff


	//   ....[5]....
        /*00d0*/ 	.word	0xffffffff


	//----- nvinfo : EIATTR_COOP_GROUP_INSTR_OFFSETS
	.align		4
.L_174:
        /*00d4*/ 	.byte	0x04, 0x28
        /*00d6*/ 	.short	(.L_176 - .L_175)


	//   ....[0]....
.L_175:
        /*00d8*/ 	.word	0x00000420


	//   ....[1]....
        /*00dc*/ 	.word	0x000049b0


	//   ....[2]....
        /*00e0*/ 	.word	0x00004d30


	//   ....[3]....
        /*00e4*/ 	.word	0x00005b50


	//   ....[4]....
        /*00e8*/ 	.word	0x0000aab0


	//   ....[5]....
        /*00ec*/ 	.word	0x0000b0a0


	//----- nvinfo : EIATTR_VRC_CTA_INIT_COUNT
	.align		4
.L_176:
        /*00f0*/ 	.byte	0x02, 0x4a
	.zero		1
	.zero		1


	//----- nvinfo : EIATTR_EXIT_INSTR_OFFSETS
	.align		4
        /*00f4*/ 	.byte	0x04, 0x1c
        /*00f6*/ 	.short	(.L_178 - .L_177)


	//   ....[0]....
.L_177:
        /*00f8*/ 	.word	0x00004be0


	//   ....[1]....
        /*00fc*/ 	.word	0x00004f60


	//   ....[2]....
        /*0100*/ 	.word	0x0000af50


	//   ....[3]....
        /*0104*/ 	.word	0x0000af70


	//   ....[4]....
        /*0108*/ 	.word	0x0000b9d0


	//   ....[5]....
        /*010c*/ 	.word	0x0000ba40


	//----- nvinfo : EIATTR_MAX_THREADS
	.align		4
.L_178:
        /*0110*/ 	.byte	0x04, 0x05
        /*0112*/ 	.short	(.L_180 - .L_179)
.L_179:
        /*0114*/ 	.word	0x00000100
        /*0118*/ 	.word	0x00000001
        /*011c*/ 	.word	0x00000001


	//----- nvinfo : EIATTR_CRS_STACK_SIZE
	.align		4
.L_180:
        /*0120*/ 	.byte	0x04, 0x1e
        /*0122*/ 	.short	(.L_182 - .L_181)
.L_181:
        /*0124*/ 	.word	0x00000000


	//----- nvinfo : EIATTR_CBANK_PARAM_SIZE
	.align		4
.L_182:
        /*0128*/ 	.byte	0x03, 0x19
        /*012a*/ 	.short	0x0050


	//----- nvinfo : EIATTR_PARAM_CBANK
	.align		4
        /*012c*/ 	.byte	0x04, 0x0a
        /*012e*/ 	.short	(.L_184 - .L_183)
	.align		4
.L_183:
        /*0130*/ 	.word	index@(.nv.constant0._ZN3cub18CUB_300001_SM_10006detail10merge_sort30DeviceMergeSortBlockSortKernelINS2_10policy_hubIN6thrust24THRUST_300001_SM_1000_NS6detail15normal_iteratorINS6_10device_ptrIiEEEEE9Policy600ESB_PNS0_8NullTypeESB_SF_m17IntegerComparatoriSE_EEvbT0_T1_T2_T3_T4_PT6_PT7_T5_NS1_7vsmem_tE)
        /*0134*/ 	.short	0x0380
        /*0136*/ 	.short	0x0050


	//----- nvinfo : EIATTR_SW_WAR
	.align		4
.L_184:
        /*0138*/ 	.byte	0x04, 0x36
        /*013a*/ 	.short	(.L_186 - .L_185)
.L_185:
        /*013c*/ 	.word	0x00000008
.L_186:


//--------------------- .nv.info._ZN3cub18CUB_300001_SM_10006detail10merge_sort26DeviceMergeSortMergeKernelINS2_10policy_hubIN6thrust24THRUST_300001_SM_1000_NS6detail15normal_iteratorINS6_10device_ptrIiEEEEE9Policy600ESB_PNS0_8NullTypeESB_SF_j17IntegerComparatoriSE_EEvbT2_T3_T4_PT6_PT7_T5_PSJ_SJ_NS1_7vsmem_tE --------------------------
	.section	.nv.info._ZN3cub18CUB_300001_SM_10006detail10merge_sort26DeviceMergeSortMergeKernelINS2_10policy_hubIN6thrust24THRUST_300001_SM_1000_NS6detail15normal_iteratorINS6_10device_ptrIiEEEEE9Policy600ESB_PNS0_8NullTypeESB_SF_j17IntegerComparatoriSE_EEvbT2_T3_T4_PT6_PT7_T5_PSJ_SJ_NS1_7vsmem_tE,"",@"SHT_CUDA_INFO"
	.sectionflags	@""
	.align	4


	//----- nvinfo : EIATTR_CUDA_API_VERSION
	.align		4
        /*0000*/ 	.byte	0x04, 0x37
        /*0002*/ 	.short	(.L_188 - .L_187)
.L_187:
        /*0004*/ 	.word	0x00000082


	//----- nvinfo : EIATTR_KPARAM_INFO
	.align		4
.L_188:
        /*0008*/ 	.byte	0x04, 0x17
        /*000a*/ 	.short	(.L_190 - .L_189)
.L_189:
        /*000c*/ 	.word	0x00000000
        /*0010*/ 	.short	0x0009
        /*0012*/ 	.short	0x0048
        /*0014*/ 	.byte	0x00, 0xf0, 0x21, 0x00


	//----- nvinfo : EIATTR_KPARAM_INFO
	.align		4
.L_190:
        /*0018*/ 	.byte	0x04, 0x17
        /*001a*/ 	.short	(.L_192 - .L_191)
.L_191:
        /*001c*/ 	.word	0x00000000
        /*0020*/ 	.short	0x0008
        /*0022*/ 	.short	0x0040
        /*0024*/ 	.byte	0x00, 0xf0, 0x11, 0x00


	//----- nvinfo : EIATTR_KPARAM_INFO
	.align		4
.L_192:
        /*0028*/ 	.byte	0x04, 0x17
        /*002a*/ 	.short	(.L_194 - .L_193)
.L_193:
        /*002c*/ 	.word	0x00000000
        /*0030*/ 	.short	0x0007
        /*0032*/ 	.short	0x0038
        /*0034*/ 	.byte	0x00, 0xf5, 0x21, 0x00


	//----- nvinfo : EIATTR_KPARAM_INFO
	.align		4
.L_194:
        /*0038*/ 	.byte	0x04, 0x17
        /*003a*/ 	.short	(.L_196 - .L_195)
.L_195:
        /*003c*/ 	.word	0x00000000
        /*0040*/ 	.short	0x0006
        /*0042*/ 	.short	0x0030
        /*0044*/ 	.byte	0x00, 0xf0, 0x05, 0x00


	//----- nvinfo : EIATTR_KPARAM_INFO
	.align		4
.L_196:
        /*0048*/ 	.byte	0x04, 0x17
        /*004a*/ 	.short	(.L_198 - .L_197)
.L_197:
        /*004c*/ 	.word	0x00000000
        /*0050*/ 	.short	0x0005
        /*0052*/ 	.short	0x0028
        /*0054*/ 	.byte	0x00, 0xf5, 0x21, 0x00


	//----- nvinfo : EIATTR_KPARAM_INFO
	.align		4
.L_198:
        /*0058*/ 	.byte	0x04, 0x17
        /*005a*/ 	.short	(.L_200 - .L_199)
.L_199:
        /*005c*/ 	.word	0x00000000
        /*0060*/ 	.short	0x0004
        /*0062*/ 	.short	0x0020
        /*0064*/ 	.byte	0x00, 0xf5, 0x21, 0x00


	//----- nvinfo : EIATTR_KPARAM_INFO
	.align		4
.L_200:
        /*0068*/ 	.byte	0x04, 0x17
        /*006a*/ 	.short	(.L_202 - .L_201)
.L_201:
        /*006c*/ 	.word	0x00000000
        /*0070*/ 	.short	0x0003
        /*0072*/ 	.short	0x0018
        /*0074*/ 	.byte	0x00, 0xf0, 0x11, 0x00


	//----- nvinfo : EIATTR_KPARAM_INFO
	.align		4
.L_202:
        /*0078*/ 	.byte	0x04, 0x17
        /*007a*/ 	.short	(.L_204 - .L_203)
.L_203:
        /*007c*/ 	.word	0x00000000
        /*0080*/ 	.short	0x0002
        /*0082*/ 	.short	0x0010
        /*0084*/ 	.byte	0x00, 0xf5, 0x21, 0x00


	//----- nvinfo : EIATTR_KPARAM_INFO
	.align		4
.L_204:
        /*0088*/ 	.byte	0x04, 0x17
        /*008a*/ 	.short	(.L_206 - .L_205)
.L_205:
        /*008c*/ 	.word	0x00000000
        /*0090*/ 	.short	0x0001
        /*0092*/ 	.short	0x0008
        /*0094*/ 	.byte	0x00, 0xf0, 0x21, 0x00


	//----- nvinfo : EIATTR_KPARAM_INFO
	.align		4
.L_206:
        /*0098*/ 	.byte	0x04, 0x17
        /*009a*/ 	.short	(.L_208 - .L_207)
.L_207:
        /*009c*/ 	.word	0x00000000
        /*00a0*/ 	.short	0x0000
        /*00a2*/ 	.short	0x0000
        /*00a4*/ 	.byte	0x00, 0xf0, 0x05, 0x00


	//----- nvinfo : EIATTR_SPARSE_MMA_MASK
	.align		4
.L_208:
        /*00a8*/ 	.byte	0x03, 0x50
        /*00aa*/ 	.short	0x0000


	//----- nvinfo : EIATTR_MAXREG_COUNT
	.align		4
        /*00ac*/ 	.byte	0x03, 0x1b
        /*00ae*/ 	.short	0x00ff


	//----- nvinfo : EIATTR_NUM_BARRIERS
	.align		4
        /*00b0*/ 	.byte	0x02, 0x4c
        /*00b2*/ 	.byte	0x01
	.zero		1


	//----- nvinfo : EIATTR_MERCURY_ISA_VERSION
	.align		4
        /*00b4*/ 	.byte	0x03, 0x5f
        /*00b6*/ 	.short	0x0101


	//----- nvinfo : EIATTR_COOP_GROUP_MASK_REGIDS
	.align		4
        /*00b8*/ 	.byte	0x04, 0x29
        /*00ba*/ 	.short	(.L_210 - .L_209)


	//   ....[0]....
.L_209:
        /*00bc*/ 	.word	0xffffffff


	//   ....[1]....
        /*00c0*/ 	.word	0xffffffff


	//   ....[2]....
        /*00c4*/ 	.word	0xffffffff


	//   ....[3]....
        /*00c8*/ 	.word	0xffffffff


	//----- nvinfo : EIATTR_COOP_GROUP_INSTR_OFFSETS
	.align		4
.L_210:
        /*00cc*/ 	.byte	0x04, 0x28
        /*00ce*/ 	.short	(.L_212 - .L_211)


	//   ....[0]....
.L_211:
        /*00d0*/ 	.word	0x00002f80


	//   ....[1]....
        /*00d4*/ 	.word	0x000033c0


	//   ....[2]....
        /*00d8*/ 	.word	0x00006b20


	//   ....[3]....
        /*00dc*/ 	.word	0x000071e0


	//----- nvinfo : EIATTR_VRC_CTA_INIT_COUNT
	.align		4
.L_212:
        /*00e0*/ 	.byte	0x02, 0x4a
	.zero		1
	.zero		1


	//----- nvinfo : EIATTR_EXIT_INSTR_OFFSETS
	.align		4
        /*00e4*/ 	.byte	0x04, 0x1c
        /*00e6*/ 	.short	(.L_214 - .L_213)


	//   ....[0]....
.L_213:
        /*00e8*/ 	.word	0x000031b0


	//   ....[1]....
        /*00ec*/ 	.word	0x00003600


	//   ....[2]....
        /*00f0*/ 	.word	0x00006fb0


	//   ....[3]....
        /*00f4*/ 	.word	0x00006fd0


	//   ....[4]....
        /*00f8*/ 	.word	0x00007680


	//   ....[5]....
        /*00fc*/ 	.word	0x000076a0


	//----- nvinfo : EIATTR_MAX_THREADS
	.align		4
.L_214:
        /*0100*/ 	.byte	0x04, 0x05
        /*0102*/ 	.short	(.L_216 - .L_215)
.L_215:
        /*0104*/ 	.word	0x00000100
        /*0108*/ 	.word	0x00000001
        /*010c*/ 	.word	0x00000001


	//----- nvinfo : EIATTR_CRS_STACK_SIZE
	.align		4
.L_216:
        /*0110*/ 	.byte	0x04, 0x1e
        /*0112*/ 	.short	(.L_218 - .L_217)
.L_217:
        /*0114*/ 	.word	0x00000000


	//----- nvinfo : EIATTR_CBANK_PARAM_SIZE
	.align		4
.L_218:
        /*0118*/ 	.byte	0x03, 0x19
        /*011a*/ 	.short	0x0050


	//----- nvinfo : EIATTR_PARAM_CBANK
	.align		4
        /*011c*/ 	.byte	0x04, 0x0a
        /*011e*/ 	.short	(.L_220 - .L_219)
	.align		4
.L_219:
        /*0120*/ 	.word	index@(.nv.constant0._ZN3cub18CUB_300001_SM_10006detail10merge_sort26DeviceMergeSortMergeKernelINS2_10policy_hubIN6thrust24THRUST_300001_SM_1000_NS6detail15normal_iteratorINS6_10device_ptrIiEEEEE9Policy600ESB_PNS0_8NullTypeESB_SF_j17IntegerComparatoriSE_EEvbT2_T3_T4_PT6_PT7_T5_PSJ_SJ_NS1_7vsmem_tE)
        /*0124*/ 	.short	0x0380
        /*0126*/ 	.short	0x0050


	//----- nvinfo : EIATTR_SW_WAR
	.align		4
.L_220:
        /*0128*/ 	.byte	0x04, 0x36
        /*012a*/ 	.short	(.L_222 - .L_221)
.L_221:
        /*012c*/ 	.word	0x00000008
.L_222:


//--------------------- .nv.info._ZN3cub18CUB_300001_SM_10006detail10merge_sort30DeviceMergeSortPartitionKernelIN6thrust24THRUST_300001_SM_1000_NS6detail15normal_iteratorINS5_10device_ptrIiEEEEj17IntegerComparatoriEEvbT_PT2_T0_SF_PSF_T1_SF_i --------------------------
	.section	.nv.info._ZN3cub18CUB_300001_SM_10006detail10merge_sort30DeviceMergeSortPartitionKernelIN6thrust24THRUST_300001_SM_1000_NS6detail15normal_iteratorINS5_10device_ptrIiEEEEj17IntegerComparatoriEEvbT_PT2_T0_SF_PSF_T1_SF_i,"",@"SHT_CUDA_INFO"
	.sectionflags	@""
	.align	4


	//----- nvinfo : EIATTR_CUDA_API_VERSION
	.align		4
        /*0000*/ 	.byte	0x04, 0x37
        /*0002*/ 	.short	(.L_224 - .L_223)
.L_223:
        /*0004*/ 	.word	0x00000082


	//----- nvinfo : EIATTR_KPARAM_INFO
	.align		4
.L_224:
        /*0008*/ 	.byte	0x04, 0x17
        /*000a*/ 	.short	(.L_226 - .L_225)
.L_225:
        /*000c*/ 	.word	0x00000000
        /*0010*/ 	.short	0x0008
        /*0012*/ 	.short	0x0030
        /*0014*/ 	.byte	0x00, 0xf0, 0x11, 0x00


	//----- nvinfo : EIATTR_KPARAM_INFO
	.align		4
.L_226:
        /*0018*/ 	.byte	0x04, 0x17
        /*001a*/ 	.short	(.L_228 - .L_227)
.L_227:
        /*001c*/ 	.word	0x00000000
        /*0020*/ 	.short	0x0007
        /*0022*/ 	.short	0x002c
        /*0024*/ 	.byte	0x00, 0xf0, 0x11, 0x00


	//----- nvinfo : EIATTR_KPARAM_INFO
	.align		4
.L_228:
        /*0028*/ 	.byte	0x04, 0x17
        /*002a*/ 	.short	(.L_230 - .L_229)
.L_229:
        /*002c*/ 	.word	0x00000000
        /*0030*/ 	.short	0x0006
        /*0032*/ 	.short	0x0028
        /*0034*/ 	.byte	0x00, 0xf0, 0x05, 0x00


	//----- nvinfo : EIATTR_KPARAM_INFO
	.align		4
.L_230:
        /*0038*/ 	.byte	0x04, 0x17
        /*003a*/ 	.short	(.L_232 - .L_231)
.L_231:
        /*003c*/ 	.word	0x00000000
        /*0040*/ 	.short	0x0005
        /*0042*/ 	.short	0x0020
        /*0044*/ 	.byte	0x00, 0xf5, 0x21, 0x00


	//----- nvinfo : EIATTR_KPARAM_INFO
	.align		4
.L_232:
        /*0048*/ 	.byte	0x04, 0x17
        /*004a*/ 	.short	(.L_234 - .L_233)
.L_233:
        /*004c*/ 	.word	0x00000000
        /*0050*/ 	.short	0x0004
        /*0052*/ 	.short	0x001c
        /*0054*/ 	.byte	0x00, 0xf0, 0x11, 0x00


	//----- nvinfo : EIATTR_KPARAM_INFO
	.align		4
.L_234:
        /*0058*/ 	.byte	0x04, 0x17
        /*005a*/ 	.short	(.L_236 - .L_235)
.L_235:
        /*005c*/ 	.word	0x00000000
        /*0060*/ 	.short	0x0003
        /*0062*/ 	.short	0x0018
        /*0064*/ 	.byte	0x00, 0xf0, 0x11, 0x00


	//----- nvinfo : EIATTR_KPARAM_INFO
	.align		4
.L_236:
        /*0068*/ 	.byte	0x04, 0x17
        /*006a*/ 	.short	(.L_238 - .L_237)
.L_237:
        /*006c*/ 	.word	0x00000000
        /*0070*/ 	.short	0x0002
        /*0072*/ 	.short	0x0010
        /*0074*/ 	.byte	0x00, 0xf5, 0x21, 0x00


	//----- nvinfo : EIATTR_KPARAM_INFO
	.align		4
.L_238:
        /*0078*/ 	.byte	0x04, 0x17
        /*007a*/ 	.short	(.L_240 - .L_239)
.L_239:
        /*007c*/ 	.word	0x00000000
        /*0080*/ 	.short	0x0001
        /*0082*/ 	.short	0x0008
        /*0084*/ 	.byte	0x00, 0xf0, 0x21, 0x00


	//----- nvinfo : EIATTR_KPARAM_INFO
	.align		4
.L_240:
        /*0088*/ 	.byte	0x04, 0x17
        /*008a*/ 	.short	(.L_242 - .L_241)
.L_241:
        /*008c*/ 	.word	0x00000000
        /*0090*/ 	.short	0x0000
        /*0092*/ 	.short	0x0000
        /*0094*/ 	.byte	0x00, 0xf0, 0x05, 0x00


	//----- nvinfo : EIATTR_SPARSE_MMA_MASK
	.align		4
.L_242:
        /*0098*/ 	.byte	0x03, 0x50
        /*009a*/ 	.short	0x0000


	//----- nvinfo : EIATTR_MAXREG_COUNT
	.align		4
        /*009c*/ 	.byte	0x03, 0x1b
        /*009e*/ 	.short	0x00ff


	//----- nvinfo : EIATTR_MERCURY_ISA_VERSION
	.align		4
        /*00a0*/ 	.byte	0x03, 0x5f
        /*00a2*/ 	.short	0x0101


	//----- nvinfo : EIATTR_VRC_CTA_INIT_COUNT
	.align		4
        /*00a4*/ 	.byte	0x02, 0x4a
	.zero		1
	.zero		1


	//----- nvinfo : EIATTR_EXIT_INSTR_OFFSETS
	.align		4
        /*00a8*/ 	.byte	0x04, 0x1c
        /*00aa*/ 	.short	(.L_244 - .L_243)


	//   ....[0]....
.L_243:
        /*00ac*/ 	.word	0x00000070


	//   ....[1]....
        /*00b0*/ 	.word	0x000001e0


	//   ....[2]....
        /*00b4*/ 	.word	0x00000690


	//----- nvinfo : EIATTR_CRS_STACK_SIZE
	.align		4
.L_244:
        /*00b8*/ 	.byte	0x04, 0x1e
        /*00ba*/ 	.short	(.L_246 - .L_245)
.L_245:
        /*00bc*/ 	.word	0x00000000


	//----- nvinfo : EIATTR_CBANK_PARAM_SIZE
	.align		4
.L_246:
        /*00c0*/ 	.byte	0x03, 0x19
        /*00c2*/ 	.short	0x0034


	//----- nvinfo : EIATTR_PARAM_CBANK
	.align		4
        /*00c4*/ 	.byte	0x04, 0x0a
        /*00c6*/ 	.short	(.L_248 - .L_247)
	.align		4
.L_247:
        /*00c8*/ 	.word	index@(.nv.constant0._ZN3cub18CUB_300001_SM_10006detail10merge_sort30DeviceMergeSortPartitionKernelIN6thrust24THRUST_300001_SM_1000_NS6detail15normal_iteratorINS5_10device_ptrIiEEEEj17IntegerComparatoriEEvbT_PT2_T0_SF_PSF_T1_SF_i)
        /*00cc*/ 	.short	0x0380
        /*00ce*/ 	.short	0x0034


	//----- nvinfo : EIATTR_SW_WAR
	.align		4
.L_248:
        /*00d0*/ 	.byte	0x04, 0x36
        /*00d2*/ 	.short	(.L_250 - .L_249)
.L_249:
        /*00d4*/ 	.word	0x00000008
.L_250:


//--------------------- .nv.info._ZN3cub18CUB_300001_SM_10006detail10merge_sort30DeviceMergeSortBlockSortKernelINS2_10policy_hubIN6thrust24THRUST_300001_SM_1000_NS6detail15normal_iteratorINS6_10device_ptrIiEEEEE9Policy600ESB_PNS0_8NullTypeESB_SF_j17IntegerComparatoriSE_EEvbT0_T1_T2_T3_T4_PT6_PT7_T5_NS1_7vsmem_tE --------------------------
	.section	.nv.info._ZN3cub18CUB_300001_SM_10006detail10merge_sort30DeviceMergeSortBlockSortKernelINS2_10policy_hubIN6thrust24THRUST_300001_SM_1000_NS6detail15normal_iteratorINS6_10device_ptrIiEEEEE9Policy600ESB_PNS0_8NullTypeESB_SF_j17IntegerComparatoriSE_EEvbT0_T1_T2_T3_T4_PT6_PT7_T5_NS1_7vsmem_tE,"",@"SHT_CUDA_INFO"
	.sectionflags	@""
	.align	4


	//----- nvinfo : EIATTR_CUDA_API_VERSION
	.align		4
        /*0000*/ 	.byte	0x04, 0x37
        /*0002*/ 	.short	(.L_252 - .L_251)
.L_251:
        /*0004*/ 	.word	0x00000082


	//----- nvinfo : EIATTR_KPARAM_INFO
	.align		4
.L_252:
        /*0008*/ 	.byte	0x04, 0x17
        /*000a*/ 	.short	(.L_254 - .L_253)
.L_253:
        /*000c*/ 	.word	0x00000000
        /*0010*/ 	.short	0x0009
        /*0012*/ 	.short	0x0048
        /*0014*/ 	.byte	0x00, 0xf0, 0x21, 0x00


	//----- nvinfo : EIATTR_KPARAM_INFO
	.align		4
.L_254:
        /*0018*/ 	.byte	0x04, 0x17
        /*001a*/ 	.short	(.L_256 - .L_255)
.L_255:
        /*001c*/ 	.word	0x00000000
        /*0020*/ 	.short	0x0008
        /*0022*/ 	.short	0x0040
        /*0024*/ 	.byte	0x00, 0xf0, 0x05, 0x00


	//----- nvinfo : EIATTR_KPARAM_INFO
	.align		4
.L_256:
        /*0028*/ 	.byte	0x04, 0x17
        /*002a*/ 	.short	(.L_258 - .L_257)
.L_257:
        /*002c*/ 	.word	0x00000000
        /*0030*/ 	.short	0x0007
        /*0032*/ 	.short	0x0038
        /*0034*/ 	.byte	0x00, 0xf5, 0x21, 0x00


	//----- nvinfo : EIATTR_KPARAM_INFO
	.align		4
.L_258:
        /*0038*/ 	.byte	0x04, 0x17
        /*003a*/ 	.short	(.L_260 - .L_259)
.L_259:
        /*003c*/ 	.word	0x00000000
        /*0040*/ 	.short	0x0006
        /*0042*/ 	.short	0x0030
        /*0044*/ 	.byte	0x00, 0xf5, 0x21, 0x00


	//----- nvinfo : EIATTR_KPARAM_INFO
	.align		4
.L_260:
        /*0048*/ 	.byte	0x04, 0x17
        /*004a*/ 	.short	(.L_262 - .L_261)
.L_261:
        /*004c*/ 	.word	0x00000000
        /*0050*/ 	.short	0x0005
        /*0052*/ 	.short	0x0028
        /*0054*/ 	.byte	0x00, 0xf0, 0x11, 0x00


	//----- nvinfo : EIATTR_KPARAM_INFO
	.align		4
.L_262:
        /*0058*/ 	.byte	0x04, 0x17
        /*005a*/ 	.short	(.L_264 - .L_263)
.L_263:
        /*005c*/ 	.word	0x00000000
        /*0060*/ 	.short	0x0004
        /*0062*/ 	.short	0x0020
        /*0064*/ 	.byte	0x00, 0xf5, 0x21, 0x00


	//----- nvinfo : EIATTR_KPARAM_INFO
	.align		4
.L_264:
        /*0068*/ 	.byte	0x04, 0x17
        /*006a*/ 	.short	(.L_266 - .L_265)
.L_265:
        /*006c*/ 	.word	0x00000000
        /*0070*/ 	.short	0x0003
        /*0072*/ 	.short	0x0018
        /*0074*/ 	.byte	0x00, 0xf0, 0x21, 0x00


	//----- nvinfo : EIATTR_KPARAM_INFO
	.align		4
.L_266:
        /*0078*/ 	.byte	0x04, 0x17
        /*007a*/ 	.short	(.L_268 - .L_267)
.L_267:
        /*007c*/ 	.word	0x00000000
        /*0080*/ 	.short	0x0002
        /*0082*/ 	.short	0x0010
        /*0084*/ 	.byte	0x00, 0xf5, 0x21, 0x00


	//----- nvinfo : EIATTR_KPARAM_INFO
	.align		4
.L_268:
        /*0088*/ 	.byte	0x04, 0x17
        /*008a*/ 	.short	(.L_270 - .L_269)
.L_269:
        /*008c*/ 	.word	0x00000000
        /*0090*/ 	.short	0x0001
        /*0092*/ 	.short	0x0008
        /*0094*/ 	.byte	0x00, 0xf0, 0x21, 0x00


	//----- nvinfo : EIATTR_KPARAM_INFO
	.align		4
.L_270:
        /*0098*/ 	.byte	0x04, 0x17
        /*009a*/ 	.short	(.L_272 - .L_271)
.L_271:
        /*009c*/ 	.word	0x00000000
        /*00a0*/ 	.short	0x0000
        /*00a2*/ 	.short	0x0000
        /*00a4*/ 	.byte	0x00, 0xf0, 0x05, 0x00


	//----- nvinfo : EIATTR_SPARSE_MMA_MASK
	.align		4
.L_272:
        /*00a8*/ 	.byte	0x03, 0x50
        /*00aa*/ 	.short	0x0000


	//----- nvinfo : EIATTR_MAXREG_COUNT
	.align		4
        /*00ac*/ 	.byte	0x03, 0x1b
        /*00ae*/ 	.short	0x00ff


	//----- nvinfo : EIATTR_NUM_BARRIERS
	.align		4
        /*00b0*/ 	.byte	0x02, 0x4c
        /*00b2*/ 	.byte	0x01
	.zero		1


	//----- nvinfo : EIATTR_MERCURY_ISA_VERSION
	.align		4
        /*00b4*/ 	.byte	0x03, 0x5f
        /*00b6*/ 	.short	0x0101


	//----- nvinfo : EIATTR_COOP_GROUP_MASK_REGIDS
	.align		4
        /*00b8*/ 	.byte	0x04, 0x29
        /*00ba*/ 	.short	(.L_274 - .L_273)


	//   ....[0]....
.L_273:
        /*00bc*/ 	.word	0xffffffff


	//   ....[1]....
        /*00c0*/ 	.word	0xffffffff


	//   ....[2]....
        /*00c4*/ 	.word	0xffffffff


	//   ....[3]....
        /*00c8*/ 	.word	0xffffffff


	//   ....[4]....
        /*00cc*/ 	.word	0xffffffff


	//   ....[5]....
        /*00d0*/ 	.word	0xffffffff


	//----- nvinfo : EIATTR_COOP_GROUP_INSTR_OFFSETS
	.align		4
.L_274:
        /*00d4*/ 	.byte	0x04, 0x28
        /*00d6*/ 	.short	(.L_276 - .L_275)


	//   ....[0]....
.L_275:
        /*00d8*/ 	.word	0x000003f0


	//   ....[1]....
        /*00dc*/ 	.word	0x00004990


	//   ....[2]....
        /*00e0*/ 	.word	0x00004d10


	//   ....[3]....
        /*00e4*/ 	.word	0x00005b10


	//   ....[4]....
        /*00e8*/ 	.word	0x0000aac0


	//   ....[5]....
        /*00ec*/ 	.word	0x0000b090


	//----- nvinfo : EIATTR_VRC_CTA_INIT_COUNT
	.align		4
.L_276:
        /*00f0*/ 	.byte	0x02, 0x4a
	.zero		1
	.zero		1


	//----- nvinfo : EIATTR_EXIT_INSTR_OFFSETS
	.align		4
        /*00f4*/ 	.byte	0x04, 0x1c
        /*00f6*/ 	.short	(.L_278 - .L_277)


	//   ....[0]....
.L_277:
        /*00f8*/ 	.word	0x00004bc0


	//   ....[1]....
        /*00fc*/ 	.word	0x00004f40


	//   ....[2]....
        /*0100*/ 	.word	0x0000af40


	//   ....[3]....
        /*0104*/ 	.word	0x0000af60


	//   ....[4]....
        /*0108*/ 	.word	0x0000b990


	//   ....[5]....
        /*010c*/ 	.word	0x0000ba00


	//----- nvinfo : EIATTR_MAX_THREADS
	.align		4
.L_278:
        /*0110*/ 	.byte	0x04, 0x05
        /*0112*/ 	.short	(.L_280 - .L_279)
.L_279:
        /*0114*/ 	.word	0x00000100
        /*0118*/ 	.word	0x00000001
        /*011c*/ 	.word	0x00000001


	//----- nvinfo : EIATTR_CRS_STACK_SIZE
	.align		4
.L_280:
        /*0120*/ 	.byte	0x04, 0x1e
        /*0122*/ 	.short	(.L_282 - .L_281)
.L_281:
        /*0124*/ 	.word	0x00000000


	//----- nvinfo : EIATTR_CBANK_PARAM_SIZE
	.align		4
.L_282:
        /*0128*/ 	.byte	0x03, 0x19
        /*012a*/ 	.short	0x0050


	//----- nvinfo : EIATTR_PARAM_CBANK
	.align		4
        /*012c*/ 	.byte	0x04, 0x0a
        /*012e*/ 	.short	(.L_284 - .L_283)
	.align		4
.L_283:
        /*0130*/ 	.word	index@(.nv.constant0._ZN3cub18CUB_300001_SM_10006detail10merge_sort30DeviceMergeSortBlockSortKernelINS2_10policy_hubIN6thrust24THRUST_300001_SM_1000_NS6detail15normal_iteratorINS6_10device_ptrIiEEEEE9Policy600ESB_PNS0_8NullTypeESB_SF_j17IntegerComparatoriSE_EEvbT0_T1_T2_T3_T4_PT6_PT7_T5_NS1_7vsmem_tE)
        /*0134*/ 	.short	0x0380
        /*0136*/ 	.short	0x0050


	//----- nvinfo : EIATTR_SW_WAR
	.align		4
.L_284:
        /*0138*/ 	.byte	0x04, 0x36
        /*013a*/ 	.short	(.L_286 - .L_285)
.L_285:
        /*013c*/ 	.word	0x00000008
.L_286:


//--------------------- .nv.info._ZN3cub18CUB_300001_SM_10006detail11EmptyKernelIvEEvv --------------------------
	.section	.nv.info._ZN3cub18CUB_300001_SM_10006detail11EmptyKernelIvEEvv,"",@"SHT_CUDA_INFO"
	.sectionflags	@""
	.align	4


	//----- nvinfo : EIATTR_CUDA_API_VERSION
	.align		4
        /*0000*/ 	.byte	0x04, 0x37
        /*0002*/ 	.short	(.L_288 - .L_287)
.L_287:
        /*0004*/ 	.word	0x00000082


	//----- nvinfo : EIATTR_SPARSE_MMA_MASK
	.align		4
.L_288:
        /*0008*/ 	.byte	0x03, 0x50
        /*000a*/ 	.short	0x0000


	//----- nvinfo : EIATTR_MAXREG_COUNT
	.align		4
        /*000c*/ 	.byte	0x03, 0x1b
        /*000e*/ 	.short	0x00ff


	//----- nvinfo : EIATTR_MERCURY_ISA_VERSION
	.align		4
        /*0010*/ 	.byte	0x03, 0x5f
        /*0012*/ 	.short	0x0101


	//----- nvinfo : EIATTR_VRC_CTA_INIT_COUNT
	.align		4
        /*0014*/ 	.byte	0x02, 0x4a
	.zero		1
	.zero		1


	//----- nvinfo : EIATTR_EXIT_INSTR_OFFSETS
	.align		4
        /*0018*/ 	.byte	0x04, 0x1c
        /*001a*/ 	.short	(.L_290 - .L_289)


	//   ....[0]....
.L_289:
        /*001c*/ 	.word	0x00000010


	//----- nvinfo : EIATTR_SW_WAR
	.align		4
.L_290:
        /*0020*/ 	.byte	0x04, 0x36
        /*0022*/ 	.short	(.L_292 - .L_291)
.L_291:
        /*0024*/ 	.word	0x00000008
.L_292:


//--------------------- .nv.callgraph             --------------------------
	.section	.nv.callgraph,"",@"SHT_CUDA_CALLGRAPH"
	.align	4
	.sectionentsize	8
	.align		4
        /*0000*/ 	.word	0x00000000
	.align		4
        /*0004*/ 	.word	0xffffffff
	.align		4
        /*0008*/ 	.word	0x00000000
	.align		4
        /*000c*/ 	.word	0xfffffffe
	.align		4
        /*0010*/ 	.word	0x00000000
	.align		4
        /*0014*/ 	.word	0xfffffffd
	.align		4
        /*0018*/ 	.word	0x00000000
	.align		4
        /*001c*/ 	.word	0xfffffffc


//--------------------- .nv.constant4             --------------------------
	.section	.nv.constant4,"a",@progbits
	.align	8
	.align		8
.nv.constant4:
        /*0000*/ 	.dword	_ZN30_INTERNAL_78b5ae16_4_k_cu_main4cuda3std3__45__cpo5beginE
	.align		8
        /*0008*/ 	.dword	_ZN30_INTERNAL_78b5ae16_4_k_cu_main4cuda3std3__45__cpo3endE
	.align		8
        /*0010*/ 	.dword	_ZN30_INTERNAL_78b5ae16_4_k_cu_main4cuda3std3__45__cpo6cbeginE
	.align		8
        /*0018*/ 	.dword	_ZN30_INTERNAL_78b5ae16_4_k_cu_main4cuda3std3__45__cpo4cendE
	.align		8
        /*0020*/ 	.dword	_ZN30_INTERNAL_78b5ae16_4_k_cu_main4cuda3std3__45__cpo6rbeginE
	.align		8
        /*0028*/ 	.dword	_ZN30_INTERNAL_78b5ae16_4_k_cu_main4cuda3std3__45__cpo4rendE
	.align		8
        /*0030*/ 	.dword	_ZN30_INTERNAL_78b5ae16_4_k_cu_main4cuda3std3__45__cpo7crbeginE
	.align		8
        /*0038*/ 	.dword	_ZN30_INTERNAL_78b5ae16_4_k_cu_main4cuda3std3__45__cpo5crendE
	.align		8
        /*0040*/ 	.dword	_ZN30_INTERNAL_78b5ae16_4_k_cu_main4cuda3std3__432_GLOBAL__N__78b5ae16_4_k_cu_main6ignoreE
	.align		8
        /*0048*/ 	.dword	_ZN30_INTERNAL_78b5ae16_4_k_cu_main4cuda3std3__419piecewise_constructE
	.align		8
        /*0050*/ 	.dword	_ZN30_INTERNAL_78b5ae16_4_k_cu_main4cuda3std3__48in_placeE
	.align		8
        /*0058*/ 	.dword	_ZN30_INTERNAL_78b5ae16_4_k_cu_main4cuda3std3__420unreachable_sentinelE
	.align		8
        /*0060*/ 	.dword	_ZN30_INTERNAL_78b5ae16_4_k_cu_main4cuda3std3__47nulloptE
	.align		8
        /*0068*/ 	.dword	_ZN30_INTERNAL_78b5ae16_4_k_cu_main4cuda3std3__48unexpectE
	.align		8
        /*0070*/ 	.dword	_ZN30_INTERNAL_78b5ae16_4_k_cu_main4cuda3std6ranges3__45__cpo4swapE
	.align		8
        /*0078*/ 	.dword	_ZN30_INTERNAL_78b5ae16_4_k_cu_main4cuda3std6ranges3__45__cpo9iter_moveE
	.align		8
        /*0080*/ 	.dword	_ZN30_INTERNAL_78b5ae16_4_k_cu_main4cuda3std6ranges3__45__cpo5beginE
	.align		8
        /*0088*/ 	.dword	_ZN30_INTERNAL_78b5ae16_4_k_cu_main4cuda3std6ranges3__45__cpo3endE
	.align		8
        /*0090*/ 	.dword	_ZN30_INTERNAL_78b5ae16_4_k_cu_main4cuda3std6ranges3__45__cpo6cbeginE
	.align		8
        /*0098*/ 	.dword	_ZN30_INTERNAL_78b5ae16_4_k_cu_main4cuda3std6ranges3__45__cpo4cendE
	.align		8
        /*00a0*/ 	.dword	_ZN30_INTERNAL_78b5ae16_4_k_cu_main4cuda3std6ranges3__45__cpo7advanceE
	.align		8
        /*00a8*/ 	.dword	_ZN30_INTERNAL_78b5ae16_4_k_cu_main4cuda3std6ranges3__45__cpo9iter_swapE
	.align		8
        /*00b0*/ 	.dword	_ZN30_INTERNAL_78b5ae16_4_k_cu_main4cuda3std6ranges3__45__cpo4nextE
	.align		8
        /*00b8*/ 	.dword	_ZN30_INTERNAL_78b5ae16_4_k_cu_main4cuda3std6ranges3__45__cpo4prevE
	.align		8
        /*00c0*/ 	.dword	_ZN30_INTERNAL_78b5ae16_4_k_cu_main4cuda3std6ranges3__45__cpo4dataE
	.align		8
        /*00c8*/ 	.dword	_ZN30_INTERNAL_78b5ae16_4_k_cu_main4cuda3std6ranges3__45__cpo5cdataE
	.align		8
        /*00d0*/ 	.dword	_ZN30_INTERNAL_78b5ae16_4_k_cu_main4cuda3std6ranges3__45__cpo4sizeE
	.align		8
        /*00d8*/ 	.dword	_ZN30_INTERNAL_78b5ae16_4_k_cu_main4cuda3std6ranges3__45__cpo5ssizeE
	.align		8
        /*00e0*/ 	.dword	_ZN30_INTERNAL_78b5ae16_4_k_cu_main4cuda3std6ranges3__45__cpo8distanceE
	.align		8
        /*00e8*/ 	.dword	_ZN30_INTERNAL_78b5ae16_4_k_cu_main6thrust24THRUST_300001_SM_1000_NS8cuda_cub3parE
	.align		8
        /*00f0*/ 	.dword	_ZN30_INTERNAL_78b5ae16_4_k_cu_main6thrust24THRUST_300001_SM_1000_NS8cuda_cub10par_nosyncE
	.align		8
        /*00f8*/ 	.dword	_ZN30_INTERNAL_78b5ae16_4_k_cu_main6thrust24THRUST_300001_SM_1000_NS6system6detail10sequential3seqE
	.align		8
        /*0100*/ 	.dword	_ZN30_INTERNAL_78b5ae16_4_k_cu_main6thrust24THRUST_300001_SM_1000_NS6system3cpp3parE
	.align		8
        /*0108*/ 	.dword	_ZN30_INTERNAL_78b5ae16_4_k_cu_main6thrust24THRUST_300001_SM_1000_NS12placeholders2_1E
	.align		8
        /*0110*/ 	.dword	_ZN30_INTERNAL_78b5ae16_4_k_cu_main6thrust24THRUST_300001_SM_1000_NS12placeholders2_2E
	.align		8
        /*0118*/ 	.dword	_ZN30_INTERNAL_78b5ae16_4_k_cu_main6thrust24THRUST_300001_SM_1000_NS12placeholders2_3E
	.align		8
        /*0120*/ 	.dword	_ZN30_INTERNAL_78b5ae16_4_k_cu_main6thrust24THRUST_300001_SM_1000_NS12placeholders2_4E
	.align		8
        /*0128*/ 	.dword	_ZN30_INTERNAL_78b5ae16_4_k_cu_main6thrust24THRUST_300001_SM_1000_NS12placeholders2_5E
	.align		8
        /*0130*/ 	.dword	_ZN30_INTERNAL_78b5ae16_4_k_cu_main6thrust24THRUST_300001_SM_1000_NS12placeholders2_6E
	.align		8
        /*0138*/ 	.dword	_ZN30_INTERNAL_78b5ae16_4_k_cu_main6thrust24THRUST_300001_SM_1000_NS12placeholders2_7E
	.align		8
        /*0140*/ 	.dword	_ZN30_INTERNAL_78b5ae16_4_k_cu_main6thrust24THRUST_300001_SM_1000_NS12placeholders2_8E
	.align		8
        /*0148*/ 	.dword	_ZN30_INTERNAL_78b5ae16_4_k_cu_main6thrust24THRUST_300001_SM_1000_NS12placeholders2_9E
	.align		8
        /*0150*/ 	.dword	_ZN30_INTERNAL_78b5ae16_4_k_cu_main6thrust24THRUST_300001_SM_1000_NS12placeholders3_10E
	.align		8
        /*0158*/ 	.dword	_ZN30_INTERNAL_78b5ae16_4_k_cu_main6thrust24THRUST_300001_SM_1000_NS3seqE
	.align		8
        /*0160*/ 	.dword	_ZN30_INTERNAL_78b5ae16_4_k_cu_main6thrust24THRUST_300001_SM_1000_NS6deviceE


//--------------------- .text._ZN3cub18CUB_300001_SM_10006detail10merge_sort26DeviceMergeSortMergeKernelINS2_10policy_hubIN6thrust24THRUST_300001_SM_1000_NS6detail15normal_iteratorINS6_10device_ptrIiEEEEE9Policy600ESB_PNS0_8NullTypeESB_SF_m17IntegerComparatoriSE_EEvbT2_T3_T4_PT6_PT7_T5_PSJ_SJ_NS1_7vsmem_tE --------------------------
	.section	.text._ZN3cub18CUB_300001_SM_10006detail10merge_sort26DeviceMergeSortMergeKernelINS2_10policy_hubIN6thrust24THRUST_300001_SM_1000_NS6detail15normal_iteratorINS6_10device_ptrIiEEEEE9Policy600ESB_PNS0_8NullTypeESB_SF_m17IntegerComparatoriSE_EEvbT2_T3_T4_PT6_PT7_T5_PSJ_SJ_NS1_7vsmem_tE,"ax",@progbits
	.align	128
        .global         _ZN3cub18CUB_300001_SM_10006detail10merge_sort26DeviceMergeSortMergeKernelINS2_10policy_hubIN6thrust24THRUST_300001_SM_1000_NS6detail15normal_iteratorINS6_10device_ptrIiEEEEE9Policy600ESB_PNS0_8NullTypeESB_SF_m17IntegerComparatoriSE_EEvbT2_T3_T4_PT6_PT7_T5_PSJ_SJ_NS1_7vsmem_tE
        .type           _ZN3cub18CUB_300001_SM_10006detail10merge_sort26DeviceMergeSortMergeKernelINS2_10policy_hubIN6thrust24THRUST_300001_SM_1000_NS6detail15normal_iteratorINS6_10device_ptrIiEEEEE9Policy600ESB_PNS0_8NullTypeESB_SF_m17IntegerComparatoriSE_EEvbT2_T3_T4_PT6_PT7_T5_PSJ_SJ_NS1_7vsmem_tE,@function
        .size           _ZN3cub18CUB_300001_SM_10006detail10merge_sort26DeviceMergeSortMergeKernelINS2_10policy_hubIN6thrust24THRUST_300001_SM_1000_NS6detail15normal_iteratorINS6_10device_ptrIiEEEEE9Policy600ESB_PNS0_8NullTypeESB_SF_m17IntegerComparatoriSE_EEvbT2_T3_T4_PT6_PT7_T5_PSJ_SJ_NS1_7vsmem_tE,(.L_x_411 - _ZN3cub18CUB_300001_SM_10006detail10merge_sort26DeviceMergeSortMergeKernelINS2_10policy_hubIN6thrust24THRUST_300001_SM_1000_NS6detail15normal_iteratorINS6_10device_ptrIiEEEEE9Policy600ESB_PNS0_8NullTypeESB_SF_m17IntegerComparatoriSE_EEvbT2_T3_T4_PT6_PT7_T5_PSJ_SJ_NS1_7vsmem_tE)
        .other          _ZN3cub18CUB_300001_SM_10006detail10merge_sort26DeviceMergeSortMergeKernelINS2_10policy_hubIN6thrust24THRUST_300001_SM_1000_NS6detail15normal_iteratorINS6_10device_ptrIiEEEEE9Policy600ESB_PNS0_8NullTypeESB_SF_m17IntegerComparatoriSE_EEvbT2_T3_T4_PT6_PT7_T5_PSJ_SJ_NS1_7vsmem_tE,@"STO_CUDA_ENTRY STV_DEFAULT"
_ZN3cub18CUB_300001_SM_10006detail10merge_sort26DeviceMergeSortMergeKernelINS2_10policy_hubIN6thrust24THRUST_300001_SM_1000_NS6detail15normal_iteratorINS6_10device_ptrIiEEEEE9Policy600ESB_PNS0_8NullTypeESB_SF_m17IntegerComparatoriSE_EEvbT2_T3_T4_PT6_PT7_T5_PSJ_SJ_NS1_7vsmem_tE:
.text._ZN3cub18CUB_300001_SM_10006detail10merge_sort26DeviceMergeSortMergeKernelINS2_10policy_hubIN6thrust24THRUST_300001_SM_1000_NS6detail15normal_iteratorINS6_10device_ptrIiEEEEE9Policy600ESB_PNS0_8NullTypeESB_SF_m17IntegerComparatoriSE_EEvbT2_T3_T4_PT6_PT7_T5_PSJ_SJ_NS1_7vsmem_tE:
[----:B------:R-:W-:Y:S01]  /*0000*/  LDC R1, c[0x0][0x37c] ;  /* 0x0000df00ff017b82 */ /* 0x000fe20000000800 */
[----:B------:R-:W0:Y:S01]  /*0010*/  S2R R0, SR_CTAID.X ;  /* 0x0000000000007919 */ /* 0x000e220000002500 */
[----:B------:R-:W1:Y:S01]  /*0020*/  LDCU UR4, c[0x0][0x370] ;  /* 0x00006e00ff0477ac */ /* 0x000e620008000800 */
[----:B------:R-:W2:Y:S01]  /*0030*/  S2R R2, SR_TID.X ;  /* 0x0000000000027919 */ /* 0x000ea20000002100 */
[----:B------:R-:W3:Y:S01]  /*0040*/  LDCU.64 UR6, c[0x0][0x358] ;  /* 0x00006b00ff0677ac */ /* 0x000ee20008000a00 */
[----:B-1----:R-:W-:-:S06]  /*0050*/  UIADD3 UR4, UPT, UPT, UR4, -0x1, URZ ;  /* 0xffffffff04047890 */ /* 0x002fcc000fffe0ff */
[----:B0-----:R-:W-:-:S13]  /*0060*/  ISETP.GE.U32.AND P0, PT, R0, UR4, PT ;  /* 0x0000000400007c0c */ /* 0x001fda000bf06070 */
[----:B--23--:R-:W-:Y:S05]  /*0070*/  @P0 BRA `(.L_x_0) ;  /* 0x0000003400c80947 */ /* 0x00cfea0003800000 */
[----:B------:R-:W0:Y:S08]  /*0080*/  LDC.64 R6, c[0x0][0x3b8] ;  /* 0x0000ee00ff067b82 */ /* 0x000e300000000a00 */
[----:B------:R-:W1:Y:S08]  /*0090*/  LDC.64 R14, c[0x0][0x3c0] ;  /* 0x0000f000ff0e7b82 */ /* 0x000e700000000a00 */
[----:B------:R-:W2:Y:S01]  /*00a0*/  LDC.64 R16, c[0x0][0x398] ;  /* 0x0000e600ff107b82 */ /* 0x000ea20000000a00 */
[----:B------:R-:W-:Y:S01]  /*00b0*/  IMAD.MOV.U32 R5, RZ, RZ, RZ ;  /* 0x000000ffff057224 */ /* 0x000fe200078e00ff */
[----:B------:R-:W3:Y:S01]  /*00c0*/  LDCU.U8 UR4, c[0x0][0x380] ;  /* 0x00007000ff0477ac */ /* 0x000ee20008000000 */
[----:B0-----:R-:W-:-:S05]  /*00d0*/  IMAD.WIDE.U32 R6, R0, 0x8, R6 ;  /* 0x0000000800067825 */ /* 0x001fca00078e0006 */
[----:B------:R-:W4:Y:S04]  /*00e0*/  LDG.E.64 R8, desc[UR6][R6.64+0x8] ;  /* 0x0000080606087981 */ /* 0x000f28000c1e1b00 */
[----:B------:R0:W5:Y:S01]  /*00f0*/  LDG.E.64 R10, desc[UR6][R6.64] ;  /* 0x00000006060a7981 */ /* 0x000162000c1e1b00 */
[----:B-1----:R-:W-:Y:S01]  /*0100*/  IADD3 R3, P1, PT, RZ, -R14, RZ ;  /* 0x8000000eff037210 */ /* 0x002fe20007f3e0ff */
[----:B------:R-:W-:Y:S01]  /*0110*/  ACQBULK ;  /* 0x000000000000782e */ /* 0x000fe20000000000 */
[----:B------:R-:W-:Y:S01]  /*0120*/  SHF.R.U32.HI R31, RZ, 0x1, R15 ;  /* 0x00000001ff1f7819 */ /* 0x000fe2000001160f */
[----:B---3--:R-:W-:Y:S01]  /*0130*/  UPRMT UR4, UR4, 0x8880, URZ ;  /* 0x0000888004047896 */ /* 0x008fe200080000ff */
[CC--:B------:R-:W-:Y:S02]  /*0140*/  LOP3.LUT R13, R3.reuse, R0.reuse, RZ, 0xc0, !PT ;  /* 0x00000000030d7212 */ /* 0x0c0fe400078ec0ff */
[----:B------:R-:W-:Y:S01]  /*0150*/  LOP3.LUT R4, R3, R0, RZ, 0xfc, !PT ;  /* 0x0000000003047212 */ /* 0x000fe200078efcff */
[----:B------:R-:W-:Y:S01]  /*0160*/  IMAD R31, R31, 0x1100, RZ ;  /* 0x000011001f1f7824 */ /* 0x000fe200078e02ff */
[----:B------:R-:W-:Y:S01]  /*0170*/  IADD3 R18, P0, PT, R0, -R13, RZ ;  /* 0x8000000d00127210 */ /* 0x000fe20007f1e0ff */
[----:B------:R-:W-:Y:S01]  /*0180*/  IMAD.WIDE.U32 R12, R13, 0x1100, RZ ;  /* 0x000011000d0c7825 */ /* 0x000fe200078e00ff */
[----:B------:R-:W-:-:S03]  /*0190*/  UISETP.NE.AND UP0, UPT, UR4, URZ, UPT ;  /* 0x000000ff0400728c */ /* 0x000fc6000bf05270 */
[----:B------:R-:W-:Y:S01]  /*01a0*/  IMAD.X R19, RZ, RZ, -0x1, P0 ;  /* 0xffffffffff137424 */ /* 0x000fe200000e06ff */
[----:B------:R-:W-:Y:S01]  /*01b0*/  ISETP.NE.U32.AND P0, PT, R4, -0x1, PT ;  /* 0xffffffff0400780c */ /* 0x000fe20003f05070 */
[----:B------:R-:W-:Y:S02]  /*01c0*/  IMAD.IADD R5, R13, 0x1, R5 ;  /* 0x000000010d057824 */ /* 0x000fe400078e0205 */
[----:B0-----:R-:W-:-:S04]  /*01d0*/  IMAD.WIDE.U32 R6, R18, 0x1100, RZ ;  /* 0x0000110012067825 */ /* 0x001fc800078e00ff */
[----:B------:R-:W-:Y:S01]  /*01e0*/  IMAD R19, R19, 0x1100, RZ ;  /* 0x0000110013137824 */ /* 0x000fe200078e02ff */
[----:B------:R-:W-:Y:S01]  /*01f0*/  ISETP.GT.U32.AND P3, PT, R6, -0x1101, PT ;  /* 0xffffeeff0600780c */ /* 0x000fe20003f64070 */
[----:B------:R-:W-:Y:S02]  /*0200*/  IMAD.X R18, RZ, RZ, ~R15, P1 ;  /* 0x000000ffff127224 */ /* 0x000fe400008e0e0f */
[----:B------:R-:W-:Y:S01]  /*0210*/  IMAD.IADD R27, R7, 0x1, R19 ;  /* 0x00000001071b7824 */ /* 0x000fe200078e0213 */
[----:B--2---:R-:W-:Y:S02]  /*0220*/  IADD3 R19, P1, PT, -R12, R16, RZ ;  /* 0x000000100c137210 */ /* 0x004fe40007f3e1ff */
[----:B------:R-:W-:Y:S02]  /*0230*/  ISETP.NE.AND.EX P0, PT, R18, -0x1, PT, P0 ;  /* 0xffffffff1200780c */ /* 0x000fe40003f05300 */
[----:B------:R-:W-:Y:S01]  /*0240*/  ISETP.GT.U32.AND.EX P3, PT, R27, -0x1, PT, P3 ;  /* 0xffffffff1b00780c */ /* 0x000fe20003f64130 */
[----:B------:R-:W-:-:S03]  /*0250*/  IMAD.X R22, R17, 0x1, ~R5, P1 ;  /* 0x0000000111167824 */ /* 0x000fc600008e0e05 */
[----:B------:R-:W-:-:S04]  /*0260*/  SEL R21, R6, 0xffffeeff, P3 ;  /* 0xffffeeff06157807 */ /* 0x000fc80001800000 */
[----:B------:R-:W-:Y:S02]  /*0270*/  LOP3.LUT R21, RZ, R21, RZ, 0x33, !PT ;  /* 0x00000015ff157212 */ /* 0x000fe400078e33ff */
[-C--:B----4-:R-:W-:Y:S02]  /*0280*/  IADD3 R3, P2, PT, R8, -R12.reuse, RZ ;  /* 0x8000000c08037210 */ /* 0x090fe40007f5e0ff */
[----:B------:R-:W-:Y:S02]  /*0290*/  SEL R8, R27, 0xffffffff, P3 ;  /* 0xffffffff1b087807 */ /* 0x000fe40001800000 */
[----:B-----5:R-:W-:Y:S01]  /*02a0*/  IADD3 R7, P5, PT, R10, -R12, RZ ;  /* 0x8000000c0a077210 */ /* 0x020fe20007fbe0ff */
[----:B------:R-:W-:Y:S01]  /*02b0*/  IMAD.X R25, R9, 0x1, ~R5, P2 ;  /* 0x0000000109197824 */ /* 0x000fe200010e0e05 */
[----:B------:R-:W-:Y:S02]  /*02c0*/  SHF.R.U64 R9, R14, 0x1, R15 ;  /* 0x000000010e097819 */ /* 0x000fe4000000120f */
[-C--:B------:R-:W-:Y:S01]  /*02d0*/  IADD3 R33, P2, PT, -R7, R6.reuse, RZ ;  /* 0x0000000607217210 */ /* 0x080fe20007f5e1ff */
[----:B------:R-:W-:Y:S01]  /*02e0*/  IMAD.X R16, R11, 0x1, ~R5, P5 ;  /* 0x000000010b107824 */ /* 0x000fe200028e0e05 */
[----:B------:R-:W-:Y:S01]  /*02f0*/  IADD3 R21, P3, P4, -R3, R6, R21 ;  /* 0x0000000603157210 */ /* 0x000fe20007c7e115 */
[----:B------:R-:W-:Y:S01]  /*0300*/  IMAD.WIDE.U32 R14, R9, 0x1100, RZ ;  /* 0x00001100090e7825 */ /* 0x000fe200078e00ff */
[----:B------:R-:W-:-:S03]  /*0310*/  LOP3.LUT R6, RZ, R8, RZ, 0x33, !PT ;  /* 0x00000008ff067212 */ /* 0x000fc600078e33ff */
[----:B------:R-:W-:Y:S01]  /*0320*/  IMAD.IADD R17, R15, 0x1, R31 ;  /* 0x000000010f117824 */ /* 0x000fe200078e021f */
[-C--:B------:R-:W-:Y:S01]  /*0330*/  ISETP.GT.U32.AND P1, PT, R19, R14.reuse, PT ;  /* 0x0000000e1300720c */ /* 0x080fe20003f24070 */
[----:B------:R-:W-:Y:S01]  /*0340*/  IMAD.X R16, R27, 0x1, ~R16, P2 ;  /* 0x000000011b107824 */ /* 0x000fe200010e0e10 */
[----:B------:R-:W-:Y:S02]  /*0350*/  IADD3.X R6, PT, PT, ~R25, R27, R6, P3, P4 ;  /* 0x0000001b19067210 */ /* 0x000fe40001fe8506 */
[----:B------:R-:W-:Y:S02]  /*0360*/  ISETP.GT.U32.AND.EX P1, PT, R22, R17, PT, P1 ;  /* 0x000000111600720c */ /* 0x000fe40003f24110 */
[----:B------:R-:W-:Y:S02]  /*0370*/  SEL R8, R14, R21, !P0 ;  /* 0x000000150e087207 */ /* 0x000fe40004000000 */
[----:B------:R-:W-:Y:S02]  /*0380*/  SEL R23, R19, R14, P1 ;  /* 0x0000000e13177207 */ /* 0x000fe40000800000 */
[----:B------:R-:W-:-:S02]  /*0390*/  SEL R20, R22, R17, P1 ;  /* 0x0000001116147207 */ /* 0x000fc40000800000 */
[----:B------:R-:W-:Y:S02]  /*03a0*/  IADD3 R18, P1, PT, R23, -R14, RZ ;  /* 0x8000000e17127210 */ /* 0x000fe40007f3e0ff */
[----:B------:R-:W-:Y:S02]  /*03b0*/  ISETP.LT.U32.AND P2, PT, R14, R19, PT ;  /* 0x000000130e00720c */ /* 0x000fe40003f41070 */
[----:B------:R-:W-:Y:S01]  /*03c0*/  SEL R6, R17, R6, !P0 ;  /* 0x0000000611067207 */ /* 0x000fe20004000000 */
[----:B------:R-:W-:Y:S01]  /*03d0*/  IMAD.X R21, R20, 0x1, ~R17, P1 ;  /* 0x0000000114157824 */ /* 0x000fe200008e0e11 */
[-C--:B------:R-:W-:Y:S02]  /*03e0*/  ISETP.LT.U32.AND P1, PT, R33, R18.reuse, PT ;  /* 0x000000122100720c */ /* 0x080fe40003f21070 */
[----:B------:R-:W-:Y:S02]  /*03f0*/  ISETP.LT.U32.AND P3, PT, R8, R18, PT ;  /* 0x000000120800720c */ /* 0x000fe40003f61070 */
[----:B------:R-:W-:-:S02]  /*0400*/  ISETP.LT.U32.AND.EX P2, PT, R17, R22, PT, P2 ;  /* 0x000000161100720c */ /* 0x000fc40003f41120 */
[-C--:B------:R-:W-:Y:S02]  /*0410*/  ISETP.LT.U32.AND.EX P1, PT, R16, R21.reuse, PT, P1 ;  /* 0x000000151000720c */ /* 0x080fe40003f21110 */
[----:B------:R-:W-:Y:S02]  /*0420*/  ISETP.LT.U32.AND.EX P3, PT, R6, R21, PT, P3 ;  /* 0x000000150600720c */ /* 0x000fe40003f61130 */
[----:B------:R-:W-:Y:S02]  /*0430*/  @!P0 SEL R3, R14, R19, P2 ;  /* 0x000000130e038207 */ /* 0x000fe40001000000 */
[-C--:B------:R-:W-:Y:S02]  /*0440*/  SEL R33, R33, R18.reuse, P1 ;  /* 0x0000001221217207 */ /* 0x080fe40000800000 */
[----:B------:R-:W-:Y:S01]  /*0450*/  SEL R8, R8, R18, P3 ;  /* 0x0000001208087207 */ /* 0x000fe20001800000 */
[----:B------:R-:W-:Y:S01]  /*0460*/  IMAD.IADD R7, R3, 0x1, -R7 ;  /* 0x0000000103077824 */ /* 0x000fe200078e0a07 */
[----:B------:R-:W-:-:S03]  /*0470*/  SEL R16, R16, R21, P1 ;  /* 0x0000001510107207 */ /* 0x000fc60000800000 */
[----:B------:R-:W-:Y:S01]  /*0480*/  IMAD.IADD R8, R8, 0x1, -R33 ;  /* 0x0000000108087824 */ /* 0x000fe200078e0a21 */
[----:B------:R-:W-:Y:S06]  /*0490*/  BRA.U !UP0, `(.L_x_1) ;  /* 0x0000000508407547 */ /* 0x000fec000b800000 */
[----:B------:R-:W0:Y:S01]  /*04a0*/  LDCU.64 UR4, c[0x0][0x388] ;  /* 0x00007100ff0477ac */ /* 0x000e220008000a00 */
[----:B------:R-:W-:Y:S01]  /*04b0*/  IADD3 R6, P2, PT, R10, R2, RZ ;  /* 0x000000020a067210 */ /* 0x000fe20007f5e0ff */
[C---:B------:R-:W-:Y:S01]  /*04c0*/  VIADD R4, R2.reuse, 0x100 ;  /* 0x0000010002047836 */ /* 0x040fe20000000000 */
[----:B------:R-:W-:Y:S01]  /*04d0*/  IADD3 R12, P0, P1, R33, R12, R14 ;  /* 0x0000000c210c7210 */ /* 0x000fe2000791e00e */
[C---:B------:R-:W-:Y:S02]  /*04e0*/  IMAD.IADD R3, R2.reuse, 0x1, -R7 ;  /* 0x0000000102037824 */ /* 0x040fe400078e0a07 */
[----:B------:R-:W-:Y:S01]  /*04f0*/  IMAD.X R11, RZ, RZ, R11, P2 ;  /* 0x000000ffff0b7224 */ /* 0x000fe200010e060b */
[-C--:B------:R-:W-:Y:S02]  /*0500*/  ISETP.GE.AND P2, PT, R2, R7.reuse, PT ;  /* 0x000000070200720c */ /* 0x080fe40003f46270 */
[----:B------:R-:W-:Y:S01]  /*0510*/  ISETP.GE.AND P3, PT, R4, R7, PT ;  /* 0x000000070400720c */ /* 0x000fe20003f66270 */
[----:B------:R-:W-:Y:S01]  /*0520*/  VIADD R4, R2, 0x200 ;  /* 0x0000020002047836 */ /* 0x000fe20000000000 */
[----:B------:R-:W-:-:S02]  /*0530*/  IADD3.X R14, PT, PT, R16, R5, R17, P0, P1 ;  /* 0x00000005100e7210 */ /* 0x000fc400007e2411 */
[----:B------:R-:W-:Y:S02]  /*0540*/  IADD3 R5, P1, PT, R3, R12, RZ ;  /* 0x0000000c03057210 */ /* 0x000fe40007f3e0ff */
[----:B------:R-:W-:Y:S02]  /*0550*/  ISETP.GE.AND P4, PT, R4, R7, PT ;  /* 0x000000070400720c */ /* 0x000fe40003f86270 */
[----:B0-----:R-:W-:-:S04]  /*0560*/  LEA R10, P0, R6, UR4, 0x2 ;  /* 0x00000004060a7c11 */ /* 0x001fc8000f8010ff */
[----:B------:R-:W-:Y:S02]  /*0570*/  LEA.HI.X R11, R6, UR5, R11, 0x2, P0 ;  /* 0x00000005060b7c11 */ /* 0x000fe400080f140b */
[----:B------:R-:W-:Y:S02]  /*0580*/  LEA.HI.X.SX32 R6, R3, R14, 0x1, P1 ;  /* 0x0000000e03067211 */ /* 0x000fe400008f0eff */
[C---:B------:R-:W-:Y:S01]  /*0590*/  LEA R14, P0, R5.reuse, UR4, 0x2 ;  /* 0x00000004050e7c11 */ /* 0x040fe2000f8010ff */
[----:B------:R0:W5:Y:S03]  /*05a0*/  @!P2 LDG.E R9, desc[UR6][R10.64] ;  /* 0x000000060a09a981 */ /* 0x000166000c1e1900 */
[----:B------:R-:W-:-:S05]  /*05b0*/  LEA.HI.X R15, R5, UR5, R6, 0x2, P0 ;  /* 0x00000005050f7c11 */ /* 0x000fca00080f1406 */
[----:B------:R0:W5:Y:S04]  /*05c0*/  @P3 LDG.E R28, desc[UR6][R14.64+0x400] ;  /* 0x000400060e1c3981 */ /* 0x000168000c1e1900 */
[----:B------:R0:W5:Y:S01]  /*05d0*/  @P4 LDG.E R29, desc[UR6][R14.64+0x800] ;  /* 0x000800060e1d4981 */ /* 0x000162000c1e1900 */
[C---:B------:R-:W-:Y:S01]  /*05e0*/  VIADD R4, R2.reuse, 0x300 ;  /* 0x0000030002047836 */ /* 0x040fe20000000000 */
[----:B------:R-:W-:-:S04]  /*05f0*/  LOP3.LUT R6, R2, 0x400, RZ, 0xfc, !PT ;  /* 0x0000040002067812 */ /* 0x000fc800078efcff */
[-C--:B------:R-:W-:Y:S01]  /*0600*/  ISETP.GE.AND P5, PT, R4, R7.reuse, PT ;  /* 0x000000070400720c */ /* 0x080fe20003fa6270 */
[----:B------:R-:W-:Y:S01]  /*0610*/  VIADD R4, R2, 0x500 ;  /* 0x0000050002047836 */ /* 0x000fe20000000000 */
[-C--:B------:R-:W-:Y:S01]  /*0620*/  ISETP.GE.AND P6, PT, R6, R7.reuse, PT ;  /* 0x000000070600720c */ /* 0x080fe20003fc6270 */
[C---:B------:R-:W-:Y:S02]  /*0630*/  VIADD R6, R2.reuse, 0x600 ;  /* 0x0000060002067836 */ /* 0x040fe40000000000 */
[----:B------:R-:W-:Y:S01]  /*0640*/  VIADD R12, R2, 0x700 ;  /* 0x00000700020c7836 */ /* 0x000fe20000000000 */
[-C--:B------:R-:W-:Y:S02]  /*0650*/  ISETP.GE.AND P0, PT, R4, R7.reuse, PT ;  /* 0x000000070400720c */ /* 0x080fe40003f06270 */
[----:B------:R-:W-:Y:S02]  /*0660*/  ISETP.GE.AND P1, PT, R6, R7, PT ;  /* 0x000000070600720c */ /* 0x000fe40003f26270 */
[----:B------:R-:W-:-:S03]  /*0670*/  LOP3.LUT R4, R2, 0x800, RZ, 0xfc, !PT ;  /* 0x0000080002047812 */ /* 0x000fc600078efcff */
[----:B------:R0:W5:Y:S04]  /*0680*/  @P5 LDG.E R6, desc[UR6][R14.64+0xc00] ;  /* 0x000c00060e065981 */ /* 0x000168000c1e1900 */
[----:B------:R0:W5:Y:S04]  /*0690*/  @P6 LDG.E R5, desc[UR6][R14.64+0x1000] ;  /* 0x001000060e056981 */ /* 0x000168000c1e1900 */
[----:B------:R0:W5:Y:S04]  /*06a0*/  @P1 LDG.E R3, desc[UR6][R14.64+0x1800] ;  /* 0x001800060e031981 */ /* 0x000168000c1e1900 */
[----:B------:R0:W5:Y:S01]  /*06b0*/  @P2 LDG.E R9, desc[UR6][R14.64] ;  /* 0x000000060e092981 */ /* 0x000162000c1e1900 */
[----:B------:R-:W-:Y:S01]  /*06c0*/  ISETP.GE.AND P2, PT, R12, R7, PT ;  /* 0x000000070c00720c */ /* 0x000fe20003f46270 */
[----:B------:R-:W-:-:S02]  /*06d0*/  VIADD R12, R2, 0x900 ;  /* 0x00000900020c7836 */ /* 0x000fc40000000000 */
[----:B------:R0:W5:Y:S01]  /*06e0*/  @!P3 LDG.E R28, desc[UR6][R10.64+0x400] ;  /* 0x000400060a1cb981 */ /* 0x000162000c1e1900 */
[----:B------:R-:W-:-:S03]  /*06f0*/  ISETP.GE.AND P3, PT, R4, R7, PT ;  /* 0x000000070400720c */ /* 0x000fc60003f66270 */
[----:B------:R0:W5:Y:S01]  /*0700*/  @!P4 LDG.E R29, desc[UR6][R10.64+0x800] ;  /* 0x000800060a1dc981 */ /* 0x000162000c1e1900 */
[----:B------:R-:W-:-:S03]  /*0710*/  ISETP.GE.AND P4, PT, R12, R7, PT ;  /* 0x000000070c00720c */ /* 0x000fc60003f86270 */
[----:B------:R0:W5:Y:S04]  /*0720*/  @P0 LDG.E R4, desc[UR6][R14.64+0x1400] ;  /* 0x001400060e040981 */ /* 0x000168000c1e1900 */
[----:B------:R0:W5:Y:S04]  /*0730*/  @P2 LDG.E R12, desc[UR6][R14.64+0x1c00] ;  /* 0x001c00060e0c2981 */ /* 0x000168000c1e1900 */
[----:B------:R0:W5:Y:S04]  /*0740*/  @P3 LDG.E R30, desc[UR6][R14.64+0x2000] ;  /* 0x002000060e1e3981 */ /* 0x000168000c1e1900 */
[----:B------:R0:W5:Y:S01]  /*0750*/  @P4 LDG.E R16, desc[UR6][R14.64+0x2400] ;  /* 0x002400060e104981 */ /* 0x000162000c1e1900 */
[----:B------:R-:W-:-:S02]  /*0760*/  VIADD R18, R2, 0xa00 ;  /* 0x00000a0002127836 */ /* 0x000fc40000000000 */
[----:B------:R-:W-:Y:S01]  /*0770*/  VIADD R20, R2, 0xb00 ;  /* 0x00000b0002147836 */ /* 0x000fe20000000000 */
[----:B------:R0:W5:Y:S02]  /*0780*/  @!P5 LDG.E R6, desc[UR6][R10.64+0xc00] ;  /* 0x000c00060a06d981 */ /* 0x000164000c1e1900 */
[-C--:B------:R-:W-:Y:S02]  /*0790*/  ISETP.GE.AND P5, PT, R18, R7.reuse, PT ;  /* 0x000000071200720c */ /* 0x080fe40003fa6270 */
[----:B------:R-:W-:Y:S01]  /*07a0*/  LOP3.LUT R18, R2, 0xc00, RZ, 0xfc, !PT ;  /* 0x00000c0002127812 */ /* 0x000fe200078efcff */
[----:B------:R0:W5:Y:S01]  /*07b0*/  @!P6 LDG.E R5, desc[UR6][R10.64+0x1000] ;  /* 0x001000060a05e981 */ /* 0x000162000c1e1900 */
[-C--:B------:R-:W-:Y:S01]  /*07c0*/  ISETP.GE.AND P6, PT, R20, R7.reuse, PT ;  /* 0x000000071400720c */ /* 0x080fe20003fc6270 */
[----:B------:R-:W-:Y:S02]  /*07d0*/  VIADD R20, R2, 0xd00 ;  /* 0x00000d0002147836 */ /* 0x000fe40000000000 */
[----:B------:R0:W5:Y:S03]  /*07e0*/  @!P1 LDG.E R3, desc[UR6][R10.64+0x1800] ;  /* 0x001800060a039981 */ /* 0x000166000c1e1900 */
[----:B------:R-:W-:Y:S01]  /*07f0*/  ISETP.GE.AND P1, PT, R20, R7, PT ;  /* 0x000000071400720c */ /* 0x000fe20003f26270 */
[----:B------:R-:W-:-:S12]  /*0800*/  VIADD R20, R2, 0xf00 ;  /* 0x00000f0002147836 */ /* 0x000fd80000000000 */
[----:B------:R0:W5:Y:S04]  /*0810*/  @P1 LDG.E R24, desc[UR6][R14.64+0x3400] ;  /* 0x003400060e181981 */ /* 0x000168000c1e1900 */
[----:B------:R0:W5:Y:S01]  /*0820*/  @!P0 LDG.E R4, desc[UR6][R10.64+0x1400] ;  /* 0x001400060a048981 */ /* 0x000162000c1e1900 */
[-C--:B------:R-:W-:Y:S01]  /*0830*/  ISETP.GE.AND P0, PT, R18, R7.reuse, PT ;  /* 0x000000071200720c */ /* 0x080fe20003f06270 */
[----:B------:R-:W-:Y:S02]  /*0840*/  VIADD R18, R2, 0xe00 ;  /* 0x00000e0002127836 */ /* 0x000fe40000000000 */
[----:B------:R0:W5:Y:S03]  /*0850*/  @!P2 LDG.E R12, desc[UR6][R10.64+0x1c00] ;  /* 0x001c00060a0ca981 */ /* 0x000166000c1e1900 */
[----:B------:R-:W-:Y:S01]  /*0860*/  ISETP.GE.AND P2, PT, R18, R7, PT ;  /* 0x000000071200720c */ /* 0x000fe20003f46270 */
[----:B------:R0:W5:Y:S01]  /*0870*/  @!P3 LDG.E R30, desc[UR6][R10.64+0x2000] ;  /* 0x002000060a1eb981 */ /* 0x000162000c1e1900 */
[----:B------:R-:W-:-:S02]  /*0880*/  LOP3.LUT R18, R2, 0x1000, RZ, 0xfc, !PT ;  /* 0x0000100002127812 */ /* 0x000fc400078efcff */
[-C--:B------:R-:W-:Y:S01]  /*0890*/  ISETP.GE.AND P3, PT, R20, R7.reuse, PT ;  /* 0x000000071400720c */ /* 0x080fe20003f66270 */
[----:B------:R0:W5:Y:S01]  /*08a0*/  @!P4 LDG.E R16, desc[UR6][R10.64+0x2400] ;  /* 0x002400060a10c981 */ /* 0x000162000c1e1900 */
[----:B------:R-:W-:-:S03]  /*08b0*/  ISETP.GE.AND P4, PT, R18, R7, PT ;  /* 0x000000071200720c */ /* 0x000fc60003f86270 */
[----:B------:R0:W5:Y:S04]  /*08c0*/  @P5 LDG.E R18, desc[UR6][R14.64+0x2800] ;  /* 0x002800060e125981 */ /* 0x000168000c1e1900 */
[----:B------:R0:W5:Y:S04]  /*08d0*/  @P6 LDG.E R20, desc[UR6][R14.64+0x2c00] ;  /* 0x002c00060e146981 */ /* 0x000168000c1e1900 */
[----:B------:R0:W5:Y:S04]  /*08e0*/  @P0 LDG.E R22, desc[UR6][R14.64+0x3000] ;  /* 0x003000060e160981 */ /* 0x000168000c1e1900 */
[----:B------:R0:W5:Y:S04]  /*08f0*/  @P2 LDG.E R26, desc[UR6][R14.64+0x3800] ;  /* 0x003800060e1a2981 */ /* 0x000168000c1e1900 */
[----:B------:R0:W5:Y:S04]  /*0900*/  @P3 LDG.E R34, desc[UR6][R14.64+0x3c00] ;  /* 0x003c00060e223981 */ /* 0x000168000c1e1900 */
[----:B------:R0:W5:Y:S04]  /*0910*/  @P4 LDG.E R31, desc[UR6][R14.64+0x4000] ;  /* 0x004000060e1f4981 */ /* 0x000168000c1e1900 */
[----:B------:R0:W5:Y:S04]  /*0920*/  @!P1 LDG.E R24, desc[UR6][R10.64+0x3400] ;  /* 0x003400060a189981 */ /* 0x000168000c1e1900 */
[----:B------:R0:W5:Y:S04]  /*0930*/  @!P5 LDG.E R18, desc[UR6][R10.64+0x2800] ;  /* 0x002800060a12d981 */ /* 0x000168000c1e1900 */
[----:B------:R0:W5:Y:S04]  /*0940*/  @!P6 LDG.E R20, desc[UR6][R10.64+0x2c00] ;  /* 0x002c00060a14e981 */ /* 0x000168000c1e1900 */
[----:B------:R0:W5:Y:S04]  /*0950*/  @!P0 LDG.E R22, desc[UR6][R10.64+0x3000] ;  /* 0x003000060a168981 */ /* 0x000168000c1e1900 */
[----:B------:R0:W5:Y:S04]  /*0960*/  @!P2 LDG.E R26, desc[UR6][R10.64+0x3800] ;  /* 0x003800060a1aa981 */ /* 0x000168000c1e1900 */
[----:B------:R0:W5:Y:S04]  /*0970*/  @!P3 LDG.E R34, desc[UR6][R10.64+0x3c00] ;  /* 0x003c00060a22b981 */ /* 0x000168000c1e1900 */
[----:B------:R0:W5:Y:S01]  /*0980*/  @!P4 LDG.E R31, desc[UR6][R10.64+0x4000] ;  /* 0x004000060a1fc981 */ /* 0x000162000c1e1900 */
[----:B------:R-:W-:Y:S05]  /*0990*/  BRA `(.L_x_2) ;  /* 0x0000000c00847947 */ /* 0x000fea0003800000 */
.L_x_1:
[----:B------:R-:W-:Y:S01]  /*09a0*/  IMAD.MOV.U32 R4, RZ, RZ, R12 ;  /* 0x000000ffff047224 */ /* 0x000fe200078e000c */
[----:B------:R-:W0:Y:S01]  /*09b0*/  LDCU.64 UR4, c[0x0][0x3a0] ;  /* 0x00007400ff0477ac */ /* 0x000e220008000a00 */
[C---:B------:R-:W-:Y:S01]  /*09c0*/  IMAD.IADD R15, R2.reuse, 0x1, -R7 ;  /* 0x00000001020f7824 */ /* 0x040fe200078e0a07 */
[C---:B------:R-:W-:Y:S01]  /*09d0*/  ISETP.GE.AND P1, PT, R2.reuse, R7, PT ;  /* 0x000000070200720c */ /* 0x040fe20003f26270 */
[----:B------:R-:W-:Y:S01]  /*09e0*/  IMAD.WIDE.U32 R4, R9, 0x1100, R4 ;  /* 0x0000110009047825 */ /* 0x000fe200078e0004 */
[C---:B------:R-:W-:Y:S02]  /*09f0*/  LOP3.LUT R26, R2.reuse, 0x400, RZ, 0xfc, !PT ;  /* 0x00000400021a7812 */ /* 0x040fe400078efcff */
[C---:B------:R-:W-:Y:S01]  /*0a00*/  SEL R3, R2.reuse, R15, !P1 ;  /* 0x0000000f02037207 */ /* 0x040fe20004800000 */
[C---:B------:R-:W-:Y:S01]  /*0a10*/  VIADD R24, R2.reuse, 0x500 ;  /* 0x0000050002187836 */ /* 0x040fe20000000000 */
[----:B------:R-:W-:Y:S01]  /*0a20*/  IADD3 R33, P0, PT, R33, R4, RZ ;  /* 0x0000000421217210 */ /* 0x000fe20007f1e0ff */
[C---:B------:R-:W-:Y:S01]  /*0a30*/  VIADD R4, R2.reuse, 0x100 ;  /* 0x0000010002047836 */ /* 0x040fe20000000000 */
[----:B------:R-:W-:Y:S01]  /*0a40*/  SHF.R.S32.HI R20, RZ, 0x1f, R15 ;  /* 0x0000001fff147819 */ /* 0x000fe2000001140f */
[----:B------:R-:W-:Y:S01]  /*0a50*/  VIADD R28, R2, 0xa00 ;  /* 0x00000a00021c7836 */ /* 0x000fe20000000000 */
[----:B------:R-:W-:Y:S01]  /*0a60*/  IADD3.X R31, PT, PT, R16, R31, R5, P0, !PT ;  /* 0x0000001f101f7210 */ /* 0x000fe200007fe405 */
[----:B------:R-:W-:Y:S01]  /*0a70*/  VIADD R16, R2, 0x200 ;  /* 0x0000020002107836 */ /* 0x000fe20000000000 */
[C---:B------:R-:W-:Y:S01]  /*0a80*/  ISETP.GE.AND P2, PT, R4.reuse, R7, PT ;  /* 0x000000070400720c */ /* 0x040fe20003f46270 */
[--C-:B------:R-:W-:Y:S01]  /*0a90*/  IMAD.IADD R12, R4, 0x1, -R7.reuse ;  /* 0x00000001040c7824 */ /* 0x100fe200078e0a07 */
[----:B------:R-:W-:Y:S01]  /*0aa0*/  SEL R14, R10, R33, !P1 ;  /* 0x000000210a0e7207 */ /* 0x000fe20004800000 */
[C-C-:B------:R-:W-:Y:S01]  /*0ab0*/  IMAD.IADD R13, R16.reuse, 0x1, -R7.reuse ;  /* 0x00000001100d7824 */ /* 0x140fe200078e0a07 */
[----:B------:R-:W-:Y:S01]  /*0ac0*/  ISETP.GE.AND P6, PT, R16, R7, PT ;  /* 0x000000071000720c */ /* 0x000fe20003fc6270 */
[----:B------:R-:W-:Y:S01]  /*0ad0*/  IMAD.IADD R34, R28, 0x1, -R7 ;  /* 0x000000011c227824 */ /* 0x000fe200078e0a07 */
[----:B------:R-:W-:-:S02]  /*0ae0*/  SEL R5, R4, R12, !P2 ;  /* 0x0000000c04057207 */ /* 0x000fc40005000000 */
[----:B------:R-:W-:Y:S02]  /*0af0*/  SEL R6, R10, R33, !P2 ;  /* 0x000000210a067207 */ /* 0x000fe40005000000 */
[----:B------:R-:W-:Y:S02]  /*0b00*/  SHF.R.S32.HI R12, RZ, 0x1f, R12 ;  /* 0x0000001fff0c7819 */ /* 0x000fe4000001140c */
[----:B------:R-:W-:Y:S02]  /*0b10*/  SEL R9, R16, R13, !P6 ;  /* 0x0000000d10097207 */ /* 0x000fe40007000000 */
[----:B------:R-:W-:Y:S02]  /*0b20*/  SEL R4, R10, R33, !P6 ;  /* 0x000000210a047207 */ /* 0x000fe40007000000 */
[----:B------:R-:W-:Y:S01]  /*0b30*/  IADD3 R5, P3, PT, R5, R6, RZ ;  /* 0x0000000605057210 */ /* 0x000fe20007f7e0ff */
[----:B------:R-:W-:Y:S01]  /*0b40*/  VIADD R6, R2, 0x300 ;  /* 0x0000030002067836 */ /* 0x000fe20000000000 */
[----:B------:R-:W-:-:S02]  /*0b50*/  IADD3 R3, P4, PT, R3, R14, RZ ;  /* 0x0000000e03037210 */ /* 0x000fc40007f9e0ff */
[CC--:B------:R-:W-:Y:S02]  /*0b60*/  SEL R15, R11.reuse, R31.reuse, !P1 ;  /* 0x0000001f0b0f7207 */ /* 0x0c0fe40004800000 */
[----:B------:R-:W-:Y:S02]  /*0b70*/  SEL R20, R20, RZ, P1 ;  /* 0x000000ff14147207 */ /* 0x000fe40000800000 */
[----:B------:R-:W-:Y:S02]  /*0b80*/  SHF.R.S32.HI R13, RZ, 0x1f, R13 ;  /* 0x0000001fff0d7819 */ /* 0x000fe4000001140d */
[-C--:B------:R-:W-:Y:S01]  /*0b90*/  SEL R17, R11, R31.reuse, !P2 ;  /* 0x0000001f0b117207 */ /* 0x080fe20005000000 */
[----:B------:R-:W-:Y:S01]  /*0ba0*/  IMAD.X R20, R20, 0x1, R15, P4 ;  /* 0x0000000114147824 */ /* 0x000fe200020e060f */
[----:B------:R-:W-:Y:S02]  /*0bb0*/  SEL R12, R12, RZ, P2 ;  /* 0x000000ff0c0c7207 */ /* 0x000fe40001000000 */
[----:B------:R-:W-:Y:S01]  /*0bc0*/  IADD3 R9, P5, PT, R9, R4, RZ ;  /* 0x0000000409097210 */ /* 0x000fe20007fbe0ff */
[----:B------:R-:W-:Y:S01]  /*0bd0*/  IMAD.IADD R4, R6, 0x1, -R7 ;  /* 0x0000000106047824 */ /* 0x000fe200078e0a07 */
[----:B------:R-:W-:Y:S01]  /*0be0*/  SEL R13, R13, RZ, P6 ;  /* 0x000000ff0d0d7207 */ /* 0x000fe20003000000 */
[----:B------:R-:W-:Y:S01]  /*0bf0*/  IMAD.X R12, R12, 0x1, R17, P3 ;  /* 0x000000010c0c7824 */ /* 0x000fe200018e0611 */
[----:B------:R-:W-:-:S02]  /*0c00*/  SEL R18, R11, R31, !P6 ;  /* 0x0000001f0b127207 */ /* 0x000fc40007000000 */
[C---:B------:R-:W-:Y:S02]  /*0c10*/  ISETP.GE.AND P0, PT, R6.reuse, R7, PT ;  /* 0x000000070600720c */ /* 0x040fe40003f06270 */
[----:B0-----:R-:W-:Y:S01]  /*0c20*/  LEA R22, P3, R3, UR4, 0x2 ;  /* 0x0000000403167c11 */ /* 0x001fe2000f8610ff */
[----:B------:R-:W-:Y:S01]  /*0c30*/  IMAD.X R18, R13, 0x1, R18, P5 ;  /* 0x000000010d127824 */ /* 0x000fe200028e0612 */
[----:B------:R-:W-:Y:S01]  /*0c40*/  SEL R25, R6, R4, !P0 ;  /* 0x0000000406197207 */ /* 0x000fe20004000000 */
[--C-:B------:R-:W-:Y:S01]  /*0c50*/  IMAD.IADD R6, R26, 0x1, -R7.reuse ;  /* 0x000000011a067824 */ /* 0x100fe200078e0a07 */
[----:B------:R-:W-:Y:S02]  /*0c60*/  SEL R14, R10, R33, !P0 ;  /* 0x000000210a0e7207 */ /* 0x000fe40004000000 */
[----:B------:R-:W-:Y:S02]  /*0c70*/  LEA R16, P5, R5, UR4, 0x2 ;  /* 0x0000000405107c11 */ /* 0x000fe4000f8a10ff */
[----:B------:R-:W-:Y:S01]  /*0c80*/  LEA.HI.X R23, R3, UR5, R20, 0x2, P3 ;  /* 0x0000000503177c11 */ /* 0x000fe200098f1414 */
[----:B------:R-:W-:Y:S01]  /*0c90*/  VIADD R20, R2, 0x600 ;  /* 0x0000060002147836 */ /* 0x000fe20000000000 */
[----:B------:R-:W-:Y:S01]  /*0ca0*/  IADD3 R25, P4, PT, R25, R14, RZ ;  /* 0x0000000e19197210 */ /* 0x000fe20007f9e0ff */
[----:B------:R-:W-:Y:S01]  /*0cb0*/  IMAD.IADD R14, R24, 0x1, -R7 ;  /* 0x00000001180e7824 */ /* 0x000fe200078e0a07 */
[----:B------:R-:W-:-:S02]  /*0cc0*/  ISETP.GE.AND P1, PT, R26, R7, PT ;  /* 0x000000071a00720c */ /* 0x000fc40003f26270 */
[----:B------:R-:W-:Y:S01]  /*0cd0*/  LEA.HI.X R17, R5, UR5, R12, 0x2, P5 ;  /* 0x0000000505117c11 */ /* 0x000fe2000a8f140c */
[----:B------:R-:W-:Y:S01]  /*0ce0*/  IMAD.IADD R5, R20, 0x1, -R7 ;  /* 0x0000000114057824 */ /* 0x000fe200078e0a07 */
[-C--:B------:R-:W-:Y:S02]  /*0cf0*/  ISETP.GE.AND P3, PT, R24, R7.reuse, PT ;  /* 0x000000071800720c */ /* 0x080fe40003f66270 */
[----:B------:R-:W-:Y:S02]  /*0d00*/  LEA R12, P6, R9, UR4, 0x2 ;  /* 0x00000004090c7c11 */ /* 0x000fe4000f8c10ff */
[----:B------:R-:W-:Y:S02]  /*0d10*/  ISETP.GE.AND P5, PT, R20, R7, PT ;  /* 0x000000071400720c */ /* 0x000fe40003fa6270 */
[----:B------:R-:W-:Y:S02]  /*0d20*/  SEL R26, R26, R6, !P1 ;  /* 0x000000061a1a7207 */ /* 0x000fe40004800000 */
[----:B------:R-:W-:-:S02]  /*0d30*/  SEL R15, R10, R33, !P1 ;  /* 0x000000210a0f7207 */ /* 0x000fc40004800000 */
[----:B------:R-:W-:Y:S02]  /*0d40*/  LEA.HI.X R13, R9, UR5, R18, 0x2, P6 ;  /* 0x00000005090d7c11 */ /* 0x000fe4000b0f1412 */
[----:B------:R-:W-:Y:S02]  /*0d50*/  SHF.R.S32.HI R4, RZ, 0x1f, R4 ;  /* 0x0000001fff047819 */ /* 0x000fe40000011404 */
[----:B------:R-:W-:Y:S01]  /*0d60*/  SEL R3, R24, R14, !P3 ;  /* 0x0000000e18037207 */ /* 0x000fe20005800000 */
[----:B------:R-:W5:Y:S01]  /*0d70*/  LDG.E R29, desc[UR6][R12.64] ;  /* 0x000000060c1d7981 */ /* 0x000f62000c1e1900 */
[----:B------:R-:W-:Y:S02]  /*0d80*/  SEL R9, R20, R5, !P5 ;  /* 0x0000000514097207 */ /* 0x000fe40006800000 */
[----:B------:R-:W-:Y:S02]  /*0d90*/  SEL R18, R10, R33, !P5 ;  /* 0x000000210a127207 */ /* 0x000fe40006800000 */
[----:B------:R-:W-:-:S02]  /*0da0*/  SHF.R.S32.HI R6, RZ, 0x1f, R6 ;  /* 0x0000001fff067819 */ /* 0x000fc40000011406 */
[----:B------:R-:W-:Y:S02]  /*0db0*/  LOP3.LUT R24, R2, 0x800, RZ, 0xfc, !PT ;  /* 0x0000080002187812 */ /* 0x000fe400078efcff */
[----:B------:R-:W-:Y:S02]  /*0dc0*/  SEL R20, R10, R33, !P3 ;  /* 0x000000210a147207 */ /* 0x000fe40005800000 */
[----:B------:R-:W-:Y:S02]  /*0dd0*/  IADD3 R26, P2, PT, R26, R15, RZ ;  /* 0x0000000f1a1a7210 */ /* 0x000fe40007f5e0ff */
[----:B------:R-:W-:Y:S02]  /*0de0*/  SEL R32, R4, RZ, P0 ;  /* 0x000000ff04207207 */ /* 0x000fe40000000000 */
[-C--:B------:R-:W-:Y:S02]  /*0df0*/  SEL R15, R11, R31.reuse, !P0 ;  /* 0x0000001f0b0f7207 */ /* 0x080fe40004000000 */
[----:B------:R-:W-:Y:S01]  /*0e00*/  IADD3 R4, P0, PT, R9, R18, RZ ;  /* 0x0000001209047210 */ /* 0x000fe20007f1e0ff */
[----:B------:R-:W-:Y:S01]  /*0e10*/  IMAD.IADD R18, R24, 0x1, -R7 ;  /* 0x0000000118127824 */ /* 0x000fe200078e0a07 */
[----:B------:R-:W-:Y:S01]  /*0e20*/  SEL R27, R11, R31, !P1 ;  /* 0x0000001f0b1b7207 */ /* 0x000fe20004800000 */
[----:B------:R-:W-:Y:S01]  /*0e30*/  IMAD.X R32, R32, 0x1, R15, P4 ;  /* 0x0000000120207824 */ /* 0x000fe200020e060f */
[----:B------:R-:W-:-:S02]  /*0e40*/  SEL R6, R6, RZ, P1 ;  /* 0x000000ff06067207 */ /* 0x000fc40000800000 */
[----:B------:R-:W-:Y:S01]  /*0e50*/  IADD3 R3, P6, PT, R3, R20, RZ ;  /* 0x0000001403037210 */ /* 0x000fe20007fde0ff */
[----:B------:R-:W-:Y:S01]  /*0e60*/  VIADD R20, R2, 0x700 ;  /* 0x0000070002147836 */ /* 0x000fe20000000000 */
[----:B------:R-:W-:Y:S01]  /*0e70*/  ISETP.GE.AND P1, PT, R24, R7, PT ;  /* 0x000000071800720c */ /* 0x000fe20003f26270 */
[----:B------:R-:W-:Y:S01]  /*0e80*/  IMAD.X R27, R6, 0x1, R27, P2 ;  /* 0x00000001061b7824 */ /* 0x000fe200010e061b */
[----:B------:R-:W-:Y:S01]  /*0e90*/  SHF.R.S32.HI R14, RZ, 0x1f, R14 ;  /* 0x0000001fff0e7819 */ /* 0x000fe2000001140e */
[----:B------:R-:W-:Y:S01]  /*0ea0*/  IMAD.IADD R9, R20, 0x1, -R7 ;  /* 0x0000000114097824 */ /* 0x000fe200078e0a07 */
[----:B------:R-:W-:Y:S02]  /*0eb0*/  SEL R15, R24, R18, !P1 ;  /* 0x00000012180f7207 */ /* 0x000fe40004800000 */
[----:B------:R-:W-:Y:S02]  /*0ec0*/  SEL R6, R10, R33, !P1 ;  /* 0x000000210a067207 */ /* 0x000fe40004800000 */
[----:B------:R-:W-:-:S02]  /*0ed0*/  SEL R14, R14, RZ, P3 ;  /* 0x000000ff0e0e7207 */ /* 0x000fc40001800000 */
[----:B------:R-:W-:Y:S02]  /*0ee0*/  SEL R19, R11, R31, !P3 ;  /* 0x0000001f0b137207 */ /* 0x000fe40005800000 */
[----:B------:R-:W-:Y:S02]  /*0ef0*/  ISETP.GE.AND P4, PT, R20, R7, PT ;  /* 0x000000071400720c */ /* 0x000fe40003f86270 */
[----:B------:R-:W-:Y:S02]  /*0f00*/  SHF.R.S32.HI R5, RZ, 0x1f, R5 ;  /* 0x0000001fff057819 */ /* 0x000fe40000011405 */
[----:B------:R-:W-:Y:S01]  /*0f10*/  IADD3 R15, P2, PT, R15, R6, RZ ;  /* 0x000000060f0f7210 */ /* 0x000fe20007f5e0ff */
[----:B------:R-:W-:Y:S01]  /*0f20*/  IMAD.X R6, R14, 0x1, R19, P6 ;  /* 0x000000010e067824 */ /* 0x000fe200030e0613 */
[----:B------:R-:W-:Y:S02]  /*0f30*/  SEL R35, R20, R9, !P4 ;  /* 0x0000000914237207 */ /* 0x000fe40006000000 */
[----:B------:R-:W-:-:S02]  /*0f40*/  SEL R20, R10, R33, !P4 ;  /* 0x000000210a147207 */ /* 0x000fc40006000000 */
[----:B------:R-:W-:Y:S02]  /*0f50*/  SEL R14, R11, R31, !P5 ;  /* 0x0000001f0b0e7207 */ /* 0x000fe40006800000 */
[----:B------:R-:W-:Y:S02]  /*0f60*/  SEL R5, R5, RZ, P5 ;  /* 0x000000ff05057207 */ /* 0x000fe40002800000 */
[----:B------:R-:W-:Y:S02]  /*0f70*/  ISETP.GE.AND P5, PT, R28, R7, PT ;  /* 0x000000071c00720c */ /* 0x000fe40003fa6270 */
[----:B------:R-:W-:Y:S01]  /*0f80*/  SHF.R.S32.HI R9, RZ, 0x1f, R9 ;  /* 0x0000001fff097819 */ /* 0x000fe20000011409 */
[----:B------:R-:W-:Y:S01]  /*0f90*/  IMAD.X R5, R5, 0x1, R14, P0 ;  /* 0x0000000105057824 */ /* 0x000fe200000e060e */
[----:B------:R-:W-:Y:S01]  /*0fa0*/  IADD3 R35, P3, PT, R35, R20, RZ ;  /* 0x0000001423237210 */ /* 0x000fe20007f7e0ff */
[----:B------:R-:W-:Y:S01]  /*0fb0*/  VIADD R20, R2, 0x900 ;  /* 0x0000090002147836 */ /* 0x000fe20000000000 */
[----:B------:R-:W-:-:S02]  /*0fc0*/  SEL R19, R28, R34, !P5 ;  /* 0x000000221c137207 */ /* 0x000fc40006800000 */
[----:B------:R-:W-:Y:S01]  /*0fd0*/  SEL R21, R9, RZ, P4 ;  /* 0x000000ff09157207 */ /* 0x000fe20002000000 */
[--C-:B------:R-:W-:Y:S01]  /*0fe0*/  IMAD.IADD R24, R20, 0x1, -R7.reuse ;  /* 0x0000000114187824 */ /* 0x100fe200078e0a07 */
[----:B------:R-:W-:Y:S02]  /*0ff0*/  SEL R14, R10, R33, !P5 ;  /* 0x000000210a0e7207 */ /* 0x000fe40006800000 */
[----:B------:R-:W-:Y:S02]  /*1000*/  SEL R28, R11, R31, !P4 ;  /* 0x0000001f0b1c7207 */ /* 0x000fe40006000000 */
[----:B------:R-:W-:Y:S02]  /*1010*/  ISETP.GE.AND P6, PT, R20, R7, PT ;  /* 0x000000071400720c */ /* 0x000fe40003fc6270 */
[----:B------:R-:W-:Y:S01]  /*1020*/  IADD3 R19, P4, PT, R19, R14, RZ ;  /* 0x0000000e13137210 */ /* 0x000fe20007f9e0ff */
[----:B------:R-:W-:Y:S01]  /*1030*/  IMAD.X R14, R21, 0x1, R28, P3 ;  /* 0x00000001150e7824 */ /* 0x000fe200018e061c */
[----:B------:R-:W-:Y:S01]  /*1040*/  SHF.R.S32.HI R18, RZ, 0x1f, R18 ;  /* 0x0000001fff127819 */ /* 0x000fe20000011412 */
[----:B------:R-:W-:Y:S01]  /*1050*/  VIADD R21, R2, 0xb00 ;  /* 0x00000b0002157836 */ /* 0x000fe20000000000 */
[----:B------:R-:W-:Y:S01]  /*1060*/  SEL R9, R10, R33, !P6 ;  /* 0x000000210a097207 */ /* 0x000fe20007000000 */
[----:B------:R0:W5:Y:S01]  /*1070*/  LDG.E R28, desc[UR6][R16.64] ;  /* 0x00000006101c7981 */ /* 0x000162000c1e1900 */
[----:B------:R-:W-:Y:S01]  /*1080*/  SEL R20, R20, R24, !P6 ;  /* 0x0000001814147207 */ /* 0x000fe20007000000 */
[----:B------:R-:W-:Y:S01]  /*1090*/  IMAD.IADD R30, R21, 0x1, -R7 ;  /* 0x00000001151e7824 */ /* 0x000fe200078e0a07 */
[----:B------:R-:W-:-:S02]  /*10a0*/  SEL R37, R11, R31, !P1 ;  /* 0x0000001f0b257207 */ /* 0x000fc40004800000 */
[----:B------:R-:W-:Y:S02]  /*10b0*/  SEL R18, R18, RZ, P1 ;  /* 0x000000ff12127207 */ /* 0x000fe40000800000 */
[----:B------:R-:W-:Y:S02]  /*10c0*/  LOP3.LUT R36, R2, 0xc00, RZ, 0xfc, !PT ;  /* 0x00000c0002247812 */ /* 0x000fe400078efcff */
[C---:B------:R-:W-:Y:S01]  /*10d0*/  ISETP.GE.AND P3, PT, R21.reuse, R7, PT ;  /* 0x000000071500720c */ /* 0x040fe20003f66270 */
[----:B------:R-:W-:Y:S01]  /*10e0*/  IMAD.X R18, R18, 0x1, R37, P2 ;  /* 0x0000000112127824 */ /* 0x000fe200010e0625 */
[----:B------:R-:W-:Y:S01]  /*10f0*/  IADD3 R20, P0, PT, R20, R9, RZ ;  /* 0x0000000914147210 */ /* 0x000fe20007f1e0ff */
[C---:B0-----:R-:W-:Y:S01]  /*1100*/  IMAD.IADD R16, R36.reuse, 0x1, -R7 ;  /* 0x0000000124107824 */ /* 0x041fe200078e0a07 */
[----:B------:R0:W5:Y:S01]  /*1110*/  LDG.E R9, desc[UR6][R22.64] ;  /* 0x0000000616097981 */ /* 0x000162000c1e1900 */
[----:B------:R-:W-:Y:S02]  /*1120*/  SEL R21, R21, R30, !P3 ;  /* 0x0000001e15157207 */ /* 0x000fe40005800000 */
[----:B------:R-:W-:-:S02]  /*1130*/  ISETP.GE.AND P2, PT, R36, R7, PT ;  /* 0x000000072400720c */ /* 0x000fc40003f46270 */
[----:B------:R-:W-:Y:S02]  /*1140*/  SHF.R.S32.HI R24, RZ, 0x1f, R24 ;  /* 0x0000001fff187819 */ /* 0x000fe40000011418 */
[----:B------:R-:W-:Y:S02]  /*1150*/  SHF.R.S32.HI R34, RZ, 0x1f, R34 ;  /* 0x0000001fff227819 */ /* 0x000fe40000011422 */
[----:B0-----:R-:W-:Y:S02]  /*1160*/  SEL R22, R10, R33, !P3 ;  /* 0x000000210a167207 */ /* 0x001fe40005800000 */
[----:B------:R-:W-:Y:S02]  /*1170*/  SEL R23, R36, R16, !P2 ;  /* 0x0000001024177207 */ /* 0x000fe40005000000 */
[----:B------:R-:W-:Y:S02]  /*1180*/  IADD3 R21, P1, PT, R21, R22, RZ ;  /* 0x0000001615157210 */ /* 0x000fe40007f3e0ff */
[----:B------:R-:W-:-:S02]  /*1190*/  SEL R36, R11, R31, !P6 ;  /* 0x0000001f0b247207 */ /* 0x000fc40007000000 */
[----:B------:R-:W-:Y:S02]  /*11a0*/  SEL R17, R24, RZ, P6 ;  /* 0x000000ff18117207 */ /* 0x000fe40003000000 */
[----:B------:R-:W-:Y:S02]  /*11b0*/  SEL R22, R34, RZ, P5 ;  /* 0x000000ff22167207 */ /* 0x000fe40002800000 */
[----:B------:R-:W-:Y:S01]  /*11c0*/  SEL R13, R11, R31, !P5 ;  /* 0x0000001f0b0d7207 */ /* 0x000fe20006800000 */
[----:B------:R-:W-:Y:S01]  /*11d0*/  IMAD.X R17, R17, 0x1, R36, P0 ;  /* 0x0000000111117824 */ /* 0x000fe200000e0624 */
[----:B------:R-:W-:-:S03]  /*11e0*/  LEA R24, P0, R25, UR4, 0x2 ;  /* 0x0000000419187c11 */ /* 0x000fc6000f8010ff */
[----:B------:R-:W-:Y:S01]  /*11f0*/  IMAD.X R22, R22, 0x1, R13, P4 ;  /* 0x0000000116167824 */ /* 0x000fe200020e060d */
[----:B------:R-:W-:Y:S02]  /*1200*/  LEA R36, P4, R26, UR4, 0x2 ;  /* 0x000000041a247c11 */ /* 0x000fe4000f8810ff */
[----:B------:R-:W-:Y:S01]  /*1210*/  SEL R12, R10, R33, !P2 ;  /* 0x000000210a0c7207 */ /* 0x000fe20005000000 */
[----:B------:R-:W-:Y:S01]  /*1220*/  VIADD R34, R2, 0xd00 ;  /* 0x00000d0002227836 */ /* 0x000fe20000000000 */
[----:B------:R-:W-:Y:S02]  /*1230*/  LEA.HI.X R25, R25, UR5, R32, 0x2, P0 ;  /* 0x0000000519197c11 */ /* 0x000fe400080f1420 */
[----:B------:R-:W-:Y:S02]  /*1240*/  LEA.HI.X R37, R26, UR5, R27, 0x2, P4 ;  /* 0x000000051a257c11 */ /* 0x000fe4000a0f141b */
[----:B------:R-:W-:Y:S02]  /*1250*/  LEA R26, P0, R3, UR4, 0x2 ;  /* 0x00000004031a7c11 */ /* 0x000fe4000f8010ff */
[----:B------:R-:W-:-:S02]  /*1260*/  IADD3 R23, P5, PT, R23, R12, RZ ;  /* 0x0000000c17177210 */ /* 0x000fc40007fbe0ff */
[----:B------:R-:W-:Y:S01]  /*1270*/  LEA R12, P4, R4, UR4, 0x2 ;  /* 0x00000004040c7c11 */ /* 0x000fe2000f8810ff */
[C---:B------:R-:W-:Y:S01]  /*1280*/  IMAD.IADD R32, R34.reuse, 0x1, -R7 ;  /* 0x0000000122207824 */ /* 0x040fe200078e0a07 */
[----:B------:R-:W-:Y:S02]  /*1290*/  LEA.HI.X R27, R3, UR5, R6, 0x2, P0 ;  /* 0x00000005031b7c11 */ /* 0x000fe400080f1406 */
[----:B------:R0:W5:Y:S01]  /*12a0*/  LDG.E R6, desc[UR6][R24.64] ;  /* 0x0000000618067981 */ /* 0x000162000c1e1900 */
[----:B------:R-:W-:Y:S02]  /*12b0*/  ISETP.GE.AND P6, PT, R34, R7, PT ;  /* 0x000000072200720c */ /* 0x000fe40003fc6270 */
[----:B------:R-:W-:Y:S02]  /*12c0*/  LEA.HI.X R13, R4, UR5, R5, 0x2, P4 ;  /* 0x00000005040d7c11 */ /* 0x000fe4000a0f1405 */
[----:B------:R-:W-:Y:S01]  /*12d0*/  SHF.R.S32.HI R30, RZ, 0x1f, R30 ;  /* 0x0000001fff1e7819 */ /* 0x000fe2000001141e */
[----:B------:R1:W5:Y:S01]  /*12e0*/  LDG.E R4, desc[UR6][R26.64] ;  /* 0x000000061a047981 */ /* 0x000362000c1e1900 */
[----:B0-----:R-:W-:Y:S01]  /*12f0*/  VIADD R24, R2, 0xe00 ;  /* 0x00000e0002187836 */ /* 0x001fe20000000000 */
[----:B------:R-:W-:-:S02]  /*1300*/  SEL R25, R34, R32, !P6 ;  /* 0x0000002022197207 */ /* 0x000fc40007000000 */
[----:B------:R0:W5:Y:S01]  /*1310*/  LDG.E R3, desc[UR6][R12.64] ;  /* 0x000000060c037981 */ /* 0x000162000c1e1900 */
[C---:B------:R-:W-:Y:S01]  /*1320*/  IMAD.IADD R34, R24.reuse, 0x1, -R7 ;  /* 0x0000000118227824 */ /* 0x040fe200078e0a07 */
[C---:B------:R-:W-:Y:S02]  /*1330*/  ISETP.GE.AND P0, PT, R24.reuse, R7, PT ;  /* 0x000000071800720c */ /* 0x040fe40003f06270 */
[----:B------:R2:W5:Y:S01]  /*1340*/  LDG.E R5, desc[UR6][R36.64] ;  /* 0x0000000624057981 */ /* 0x000562000c1e1900 */
[----:B------:R-:W-:Y:S02]  /*1350*/  SHF.R.S32.HI R32, RZ, 0x1f, R32 ;  /* 0x0000001fff207819 */ /* 0x000fe40000011420 */
[----:B-1----:R-:W-:Y:S02]  /*1360*/  SEL R27, R24, R34, !P0 ;  /* 0x00000022181b7207 */ /* 0x002fe40004000000 */
[CC--:B0-----:R-:W-:Y:S02]  /*1370*/  SEL R12, R10.reuse, R33.reuse, !P6 ;  /* 0x000000210a0c7207 */ /* 0x0c1fe40007000000 */
[----:B------:R-:W-:-:S02]  /*1380*/  SEL R24, R10, R33, !P0 ;  /* 0x000000210a187207 */ /* 0x000fc40004000000 */
[----:B------:R-:W-:Y:S02]  /*1390*/  IADD3 R25, P4, PT, R25, R12, RZ ;  /* 0x0000000c19197210 */ /* 0x000fe40007f9e0ff */
[CC--:B--2---:R-:W-:Y:S02]  /*13a0*/  SEL R37, R11.reuse, R31.reuse, !P3 ;  /* 0x0000001f0b257207 */ /* 0x0c4fe40005800000 */
[----:B------:R-:W-:Y:S02]  /*13b0*/  SEL R30, R30, RZ, P3 ;  /* 0x000000ff1e1e7207 */ /* 0x000fe40001800000 */
[----:B------:R-:W-:Y:S02]  /*13c0*/  SEL R32, R32, RZ, P6 ;  /* 0x000000ff20207207 */ /* 0x000fe40003000000 */
[----:B------:R-:W-:Y:S02]  /*13d0*/  SEL R13, R11, R31, !P6 ;  /* 0x0000001f0b0d7207 */ /* 0x000fe40007000000 */
[----:B------:R-:W-:-:S02]  /*13e0*/  SHF.R.S32.HI R34, RZ, 0x1f, R34 ;  /* 0x0000001fff227819 */ /* 0x000fc40000011422 */
[----:B------:R-:W-:Y:S01]  /*13f0*/  IADD3 R27, P3, PT, R27, R24, RZ ;  /* 0x000000181b1b7210 */ /* 0x000fe20007f7e0ff */
[----:B------:R-:W-:Y:S01]  /*1400*/  IMAD.X R24, R30, 0x1, R37, P1 ;  /* 0x000000011e187824 */ /* 0x000fe200008e0625 */
[----:B------:R-:W-:Y:S01]  /*1410*/  SEL R30, R34, RZ, P0 ;  /* 0x000000ff221e7207 */ /* 0x000fe20000000000 */
[----:B------:R-:W-:Y:S01]  /*1420*/  IMAD.X R32, R32, 0x1, R13, P4 ;  /* 0x0000000120207824 */ /* 0x000fe200020e060d */
[----:B------:R-:W-:Y:S02]  /*1430*/  SEL R13, R11, R31, !P0 ;  /* 0x0000001f0b0d7207 */ /* 0x000fe40004000000 */
[C---:B------:R-:W-:Y:S02]  /*1440*/  LEA R12, P0, R35.reuse, UR4, 0x2 ;  /* 0x00000004230c7c11 */ /* 0x040fe4000f8010ff */
[----:B------:R-:W-:Y:S01]  /*1450*/  SHF.R.S32.HI R16, RZ, 0x1f, R16 ;  /* 0x0000001fff107819 */ /* 0x000fe20000011410 */
[----:B------:R-:W-:Y:S01]  /*1460*/  IMAD.X R30, R30, 0x1, R13, P3 ;  /* 0x000000011e1e7824 */ /* 0x000fe200018e060d */
[----:B------:R-:W-:-:S02]  /*1470*/  LEA.HI.X R13, R35, UR5, R14, 0x2, P0 ;  /* 0x00000005230d7c11 */ /* 0x000fc400080f140e */
[----:B------:R-:W-:Y:S02]  /*1480*/  SEL R16, R16, RZ, P2 ;  /* 0x000000ff10107207 */ /* 0x000fe40001000000 */
[----:B------:R-:W-:Y:S01]  /*1490*/  SEL R37, R11, R31, !P2 ;  /* 0x0000001f0b257207 */ /* 0x000fe20005000000 */
[----:B------:R-:W-:Y:S01]  /*14a0*/  VIADD R34, R2, 0xf00 ;  /* 0x00000f0002227836 */ /* 0x000fe20000000000 */
[C---:B------:R-:W-:Y:S01]  /*14b0*/  LEA R14, P0, R15.reuse, UR4, 0x2 ;  /* 0x000000040f0e7c11 */ /* 0x040fe2000f8010ff */
[----:B------:R1:W5:Y:S02]  /*14c0*/  LDG.E R12, desc[UR6][R12.64] ;  /* 0x000000060c0c7981 */ /* 0x000364000c1e1900 */
[----:B------:R-:W-:Y:S01]  /*14d0*/  IMAD.X R26, R16, 0x1, R37, P5 ;  /* 0x00000001101a7824 */ /* 0x000fe200028e0625 */
[----:B------:R-:W-:Y:S02]  /*14e0*/  LEA.HI.X R15, R15, UR5, R18, 0x2, P0 ;  /* 0x000000050f0f7c11 */ /* 0x000fe400080f1412 */
[----:B------:R-:W-:-:S02]  /*14f0*/  LEA R18, P0, R19, UR4, 0x2 ;  /* 0x0000000413127c11 */ /* 0x000fc4000f8010ff */
[C---:B------:R-:W-:Y:S02]  /*1500*/  LEA R16, P1, R20.reuse, UR4, 0x2 ;  /* 0x0000000414107c11 */ /* 0x040fe4000f8210ff */
[----:B------:R-:W-:Y:S02]  /*1510*/  LEA.HI.X R19, R19, UR5, R22, 0x2, P0 ;  /* 0x0000000513137c11 */ /* 0x000fe400080f1416 */
[----:B------:R-:W-:Y:S02]  /*1520*/  LEA.HI.X R17, R20, UR5, R17, 0x2, P1 ;  /* 0x0000000514117c11 */ /* 0x000fe400088f1411 */
[----:B------:R-:W-:Y:S01]  /*1530*/  LEA R22, P0, R23, UR4, 0x2 ;  /* 0x0000000417167c11 */ /* 0x000fe2000f8010ff */
[----:B------:R1:W5:Y:S01]  /*1540*/  LDG.E R18, desc[UR6][R18.64] ;  /* 0x0000000612127981 */ /* 0x000362000c1e1900 */
[----:B------:R-:W-:Y:S02]  /*1550*/  LEA R20, P1, R21, UR4, 0x2 ;  /* 0x0000000415147c11 */ /* 0x000fe4000f8210ff */
[----:B------:R-:W-:Y:S01]  /*1560*/  LEA.HI.X R23, R23, UR5, R26, 0x2, P0 ;  /* 0x0000000517177c11 */ /* 0x000fe200080f141a */
[----:B------:R1:W5:Y:S01]  /*1570*/  LDG.E R16, desc[UR6][R16.64] ;  /* 0x0000000610107981 */ /* 0x000362000c1e1900 */
[----:B------:R-:W-:-:S02]  /*1580*/  LEA.HI.X R21, R21, UR5, R24, 0x2, P1 ;  /* 0x0000000515157c11 */ /* 0x000fc400088f1418 */
[----:B------:R-:W-:Y:S01]  /*1590*/  LEA R26, P0, R27, UR4, 0x2 ;  /* 0x000000041b1a7c11 */ /* 0x000fe2000f8010ff */
[----:B------:R1:W5:Y:S01]  /*15a0*/  LDG.E R22, desc[UR6][R22.64] ;  /* 0x0000000616167981 */ /* 0x000362000c1e1900 */
[----:B------:R-:W-:Y:S02]  /*15b0*/  LEA R24, P1, R25, UR4, 0x2 ;  /* 0x0000000419187c11 */ /* 0x000fe4000f8210ff */
[----:B------:R-:W-:Y:S01]  /*15c0*/  LEA.HI.X R27, R27, UR5, R30, 0x2, P0 ;  /* 0x000000051b1b7c11 */ /* 0x000fe200080f141e */
[C---:B------:R-:W-:Y:S01]  /*15d0*/  IMAD.IADD R30, R34.reuse, 0x1, -R7 ;  /* 0x00000001221e7824 */ /* 0x040fe200078e0a07 */
[----:B------:R-:W-:Y:S01]  /*15e0*/  LEA.HI.X R25, R25, UR5, R32, 0x2, P1 ;  /* 0x0000000519197c11 */ /* 0x000fe200088f1420 */
[----:B------:R1:W5:Y:S01]  /*15f0*/  LDG.E R20, desc[UR6][R20.64] ;  /* 0x0000000614147981 */ /* 0x000362000c1e1900 */
[C---:B------:R-:W-:Y:S02]  /*1600*/  ISETP.GE.AND P1, PT, R34.reuse, R7, PT ;  /* 0x000000072200720c */ /* 0x040fe40003f26270 */
[----:B------:R-:W-:Y:S01]  /*1610*/  SHF.R.S32.HI R32, RZ, 0x1f, R30 ;  /* 0x0000001fff207819 */ /* 0x000fe2000001141e */
[----:B------:R1:W5:Y:S01]  /*1620*/  LDG.E R24, desc[UR6][R24.64] ;  /* 0x0000000618187981 */ /* 0x000362000c1e1900 */
[----:B------:R-:W-:-:S02]  /*1630*/  SEL R34, R34, R30, !P1 ;  /* 0x0000001e22227207 */ /* 0x000fc40004800000 */
[----:B------:R-:W-:Y:S01]  /*1640*/  SEL R35, R10, R33, !P1 ;  /* 0x000000210a237207 */ /* 0x000fe20004800000 */
[----:B------:R1:W5:Y:S01]  /*1650*/  LDG.E R26, desc[UR6][R26.64] ;  /* 0x000000061a1a7981 */ /* 0x000362000c1e1900 */
[----:B------:R-:W-:Y:S02]  /*1660*/  SEL R32, R32, RZ, P1 ;  /* 0x000000ff20207207 */ /* 0x000fe40000800000 */
[----:B------:R-:W-:Y:S02]  /*1670*/  IADD3 R30, P0, PT, R34, R35, RZ ;  /* 0x00000023221e7210 */ /* 0x000fe40007f1e0ff */
[----:B------:R-:W-:-:S05]  /*1680*/  SEL R35, R11, R31, !P1 ;  /* 0x0000001f0b237207 */ /* 0x000fca0004800000 */
[----:B------:R-:W-:Y:S01]  /*1690*/  IMAD.X R35, R32, 0x1, R35, P0 ;  /* 0x0000000120237824 */ /* 0x000fe200000e0623 */
[----:B------:R-:W-:-:S04]  /*16a0*/  LEA R34, P0, R30, UR4, 0x2 ;  /* 0x000000041e227c11 */ /* 0x000fc8000f8010ff */
[----:B------:R-:W-:Y:S02]  /*16b0*/  LEA.HI.X R35, R30, UR5, R35, 0x2, P0 ;  /* 0x000000051e237c11 */ /* 0x000fe400080f1423 */
[----:B------:R-:W-:-:S03]  /*16c0*/  LOP3.LUT R30, R2, 0x1000, RZ, 0xfc, !PT ;  /* 0x00001000021e7812 */ /* 0x000fc600078efcff */
[----:B------:R1:W5:Y:S01]  /*16d0*/  LDG.E R34, desc[UR6][R34.64] ;  /* 0x0000000622227981 */ /* 0x000362000c1e1900 */
[----:B------:R-:W-:-:S04]  /*16e0*/  ISETP.GE.AND P1, PT, R30, R7, PT ;  /* 0x000000071e00720c */ /* 0x000fc80003f26270 */
[----:B------:R-:W-:Y:S01]  /*16f0*/  SEL R33, R10, R33, !P1 ;  /* 0x000000210a217207 */ /* 0x000fe20004800000 */
[----:B------:R-:W-:-:S05]  /*1700*/  IMAD.IADD R10, R30, 0x1, -R7 ;  /* 0x000000011e0a7824 */ /* 0x000fca00078e0a07 */
[----:B------:R-:W-:Y:S02]  /*1710*/  SEL R30, R30, R10, !P1 ;  /* 0x0000000a1e1e7207 */ /* 0x000fe40004800000 */
[----:B------:R-:W-:Y:S02]  /*1720*/  SHF.R.S32.HI R10, RZ, 0x1f, R10 ;  /* 0x0000001fff0a7819 */ /* 0x000fe4000001140a */
[----:B------:R-:W-:Y:S02]  /*1730*/  SEL R11, R11, R31, !P1 ;  /* 0x0000001f0b0b7207 */ /* 0x000fe40004800000 */
[----:B------:R-:W-:Y:S02]  /*1740*/  IADD3 R33, P0, PT, R30, R33, RZ ;  /* 0x000000211e217210 */ /* 0x000fe40007f1e0ff */
[----:B------:R-:W-:-:S05]  /*1750*/  SEL R10, R10, RZ, P1 ;  /* 0x000000ff0a0a7207 */ /* 0x000fca0000800000 */
[----:B------:R-:W-:Y:S01]  /*1760*/  IMAD.X R30, R10, 0x1, R11, P0 ;  /* 0x000000010a1e7824 */ /* 0x000fe200000e060b */
[----:B------:R-:W-:-:S04]  /*1770*/  LEA R10, P0, R33, UR4, 0x2 ;  /* 0x00000004210a7c11 */ /* 0x000fc8000f8010ff */
[----:B------:R-:W-:Y:S02]  /*1780*/  LEA.HI.X R11, R33, UR5, R30, 0x2, P0 ;  /* 0x00000005210b7c11 */ /* 0x000fe400080f141e */
[----:B------:R1:W5:Y:S04]  /*1790*/  LDG.E R30, desc[UR6][R14.64] ;  /* 0x000000060e1e7981 */ /* 0x000368000c1e1900 */
[----:B------:R1:W5:Y:S03]  /*17a0*/  LDG.E R31, desc[UR6][R10.64] ;  /* 0x000000060a1f7981 */ /* 0x000366000c1e1900 */
.L_x_2:
[----:B01----:R-:W0:Y:S01]  /*17b0*/  S2R R11, SR_CgaCtaId ;  /* 0x00000000000b7919 */ /* 0x003e220000008800 */
[----:B------:R-:W-:-:S04]  /*17c0*/  MOV R10, 0x400 ;  /* 0x00000400000a7802 */ /* 0x000fc80000000f00 */
[----:B0-----:R-:W-:-:S05]  /*17d0*/  LEA R10, R11, R10, 0x18 ;  /* 0x0000000a0b0a7211 */ /* 0x001fca00078ec0ff */
[----:B------:R-:W-:-:S05]  /*17e0*/  IMAD R11, R2, 0x4, R10 ;  /* 0x00000004020b7824 */ /* 0x000fca00078e020a */
[----:B-----5:R-:W-:Y:S04]  /*17f0*/  STS [R11], R9 ;  /* 0x000000090b007388 */ /* 0x020fe80000000800 */
[----:B------:R-:W-:Y:S04]  /*1800*/  STS [R11+0x400], R28 ;  /* 0x0004001c0b007388 */ /* 0x000fe80000000800 */
[----:B------:R-:W-:Y:S04]  /*1810*/  STS [R11+0x800], R29 ;  /* 0x0008001d0b007388 */ /* 0x000fe80000000800 */
[----:B------:R-:W-:Y:S04]  /*1820*/  STS [R11+0xc00], R6 ;  /* 0x000c00060b007388 */ /* 0x000fe80000000800 */
[----:B------:R-:W-:Y:S04]  /*1830*/  STS [R11+0x1000], R5 ;  /* 0x001000050b007388 */ /* 0x000fe80000000800 */
[----:B------:R0:W-:Y:S04]  /*1840*/  STS [R11+0x1400], R4 ;  /* 0x001400040b007388 */ /* 0x0001e80000000800 */
        /* <DEDUP_REMOVED lines=10> */
[----:B------:R2:W-:Y:S01]  /*18f0*/  STS [R11+0x4000], R31 ;  /* 0x0040001f0b007388 */ /* 0x0005e20000000800 */
[----:B------:R-:W-:Y:S01]  /*1900*/  BAR.SYNC.DEFER_BLOCKING 0x0 ;  /* 0x0000000000007b1d */ /* 0x000fe20000010000 */
[----:B0-----:R-:W-:-:S07]  /*1910*/  IMAD R4, R2, 0x11, RZ ;  /* 0x0000001102047824 */ /* 0x001fce00078e02ff */
[----:B------:R-:W-:Y:S01]  /*1920*/  PREEXIT ;  /* 0x000000000000782d */ /* 0x000fe20000000000 */
[----:B-1----:R-:W-:Y:S01]  /*1930*/  IMAD.IADD R3, R7, 0x1, R8 ;  /* 0x0000000107037824 */ /* 0x002fe200078e0208 */
[----:B------:R-:W-:Y:S04]  /*1940*/  BSSY.RECONVERGENT B0, `(.L_x_3) ;  /* 0x0000019000007945 */ /* 0x000fe80003800200 */
[----:B------:R-:W-:Y:S01]  /*1950*/  VIMNMX R5, PT, PT, R3, R4, PT ;  /* 0x0000000403057248 */ /* 0x000fe20003fe0100 */
[----:B------:R-:W-:-:S03]  /*1960*/  IMAD R4, R7, 0x4, R10 ;  /* 0x0000000407047824 */ /* 0x000fc600078e020a */
[C---:B------:R-:W-:Y:S01]  /*1970*/  ISETP.GE.AND P0, PT, R5.reuse, R8, PT ;  /* 0x000000080500720c */ /* 0x040fe20003f06270 */
[----:B------:R-:W-:Y:S01]  /*1980*/  IMAD.IADD R8, R5, 0x1, -R8 ;  /* 0x0000000105087824 */ /* 0x000fe200078e0a08 */
[----:B------:R-:W-:-:S04]  /*1990*/  VIMNMX R6, PT, PT, R7, R5, PT ;  /* 0x0000000507067248 */ /* 0x000fc80003fe0100 */
[----:B------:R-:W-:-:S04]  /*19a0*/  SEL R8, R8, RZ, P0 ;  /* 0x000000ff08087207 */ /* 0x000fc80000000000 */
[----:B------:R-:W-:-:S13]  /*19b0*/  ISETP.GE.AND P0, PT, R8, R6, PT ;  /* 0x000000060800720c */ /* 0x000fda0003f06270 */
[----:B--2---:R-:W-:Y:S05]  /*19c0*/  @P0 BRA `(.L_x_4) ;  /* 0x0000000000400947 */ /* 0x004fea0003800000 */
.L_x_5:
[----:B------:R-:W-:-:S05]  /*19d0*/  IMAD.IADD R9, R6, 0x1, -R8 ;  /* 0x0000000106097824 */ /* 0x000fca00078e0a08 */
[----:B------:R-:W-:-:S04]  /*19e0*/  LEA.HI R9, R9, R9, RZ, 0x1 ;  /* 0x0000000909097211 */ /* 0x000fc800078f08ff */
[----:B------:R-:W-:-:S04]  /*19f0*/  LEA.HI.SX32 R9, R9, R8, 0x1f ;  /* 0x0000000809097211 */ /* 0x000fc800078ffaff */
[----:B------:R-:W-:Y:S01]  /*1a00*/  LOP3.LUT R12, RZ, R9, RZ, 0x33, !PT ;  /* 0x00000009ff0c7212 */ /* 0x000fe200078e33ff */
[----:B------:R-:W-:-:S04]  /*1a10*/  IMAD R11, R9, 0x4, R10 ;  /* 0x00000004090b7824 */ /* 0x000fc800078e020a */
[----:B------:R-:W-:Y:S02]  /*1a20*/  IMAD.IADD R13, R5, 0x1, R12 ;  /* 0x00000001050d7824 */ /* 0x000fe400078e020c */
[----:B------:R-:W0:Y:S02]  /*1a30*/  LDS R11, [R11] ;  /* 0x000000000b0b7984 */ /* 0x000e240000000800 */
[----:B------:R-:W-:-:S06]  /*1a40*/  IMAD R13, R13, 0x4, R4 ;  /* 0x000000040d0d7824 */ /* 0x000fcc00078e0204 */
[----:B------:R-:W1:Y:S01]  /*1a50*/  LDS R13, [R13] ;  /* 0x000000000d0d7984 */ /* 0x000e620000000800 */
[----:B0-----:R-:W-:Y:S02]  /*1a60*/  IMAD R15, R11, R11, 0x2 ;  /* 0x000000020b0f7424 */ /* 0x001fe400078e020b */
[----:B-1----:R-:W-:-:S05]  /*1a70*/  IMAD R12, R13, R13, -0x1 ;  /* 0xffffffff0d0c7424 */ /* 0x002fca00078e020d */
[----:B------:R-:W-:-:S04]  /*1a80*/  ISETP.GT.AND P0, PT, R12, R15, PT ;  /* 0x0000000f0c00720c */ /* 0x000fc80003f04270 */
[----:B------:R-:W-:-:S09]  /*1a90*/  SEL R6, R6, R9, P0 ;  /* 0x0000000906067207 */ /* 0x000fd20000000000 */
[----:B------:R-:W-:-:S05]  /*1aa0*/  @P0 VIADD R8, R9, 0x1 ;  /* 0x0000000109080836 */ /* 0x000fca0000000000 */
[----:B------:R-:W-:-:S13]  /*1ab0*/  ISETP.GE.AND P0, PT, R8, R6, PT ;  /* 0x000000060800720c */ /* 0x000fda0003f06270 */
[----:B------:R-:W-:Y:S05]  /*1ac0*/  @!P0 BRA `(.L_x_5) ;  /* 0xfffffffc00c08947 */ /* 0x000fea000383ffff */
.L_x_4:
[----:B------:R-:W-:Y:S05]  /*1ad0*/  BSYNC.RECONVERGENT B0 ;  /* 0x0000000000007941 */ /* 0x000fea0003800200 */
.L_x_3:
[----:B------:R-:W-:Y:S01]  /*1ae0*/  IMAD.IADD R6, R5, 0x1, -R8 ;  /* 0x0000000105067824 */ /* 0x000fe200078e0a08 */
[----:B------:R-:W-:Y:S01]  /*1af0*/  BSSY.RECONVERGENT B0, `(.L_x_6) ;  /* 0x000000e000007945 */ /* 0x000fe20003800200 */
[----:B------:R-:W-:Y:S01]  /*1b00*/  IMAD R15, R8, 0x4, R10 ;  /* 0x00000004080f7824 */ /* 0x000fe200078e020a */
[----:B------:R-:W-:Y:S01]  /*1b10*/  PLOP3.LUT P0, PT, PT, PT, PT, 0x8, 0x80 ;  /* 0x000000000080781c */ /* 0x000fe20003f0e170 */
[----:B------:R-:W-:Y:S02]  /*1b20*/  IMAD R13, R6, 0x4, R4 ;  /* 0x00000004060d7824 */ /* 0x000fe400078e0204 */
[----:B------:R-:W-:Y:S01]  /*1b30*/  IMAD.IADD R14, R7, 0x1, R6 ;  /* 0x00000001070e7824 */ /* 0x000fe200078e0206 */
[----:B------:R0:W1:Y:S04]  /*1b40*/  LDS R4, [R15] ;  /* 0x000000000f047984 */ /* 0x0000680000000800 */
[----:B------:R0:W2:Y:S01]  /*1b50*/  LDS R5, [R13] ;  /* 0x000000000d057984 */ /* 0x0000a20000000800 */
[----:B------:R-:W-:-:S13]  /*1b60*/  ISETP.GE.AND P1, PT, R14, R3, PT ;  /* 0x000000030e00720c */ /* 0x000fda0003f26270 */
[----:B0-----:R-:W-:Y:S05]  /*1b70*/  @P1 BRA `(.L_x_7) ;  /* 0x0000000000141947 */ /* 0x001fea0003800000 */
[----:B------:R-:W-:-:S13]  /*1b80*/  ISETP.GE.AND P0, PT, R8, R7, PT ;  /* 0x000000070800720c */ /* 0x000fda0003f06270 */
[----:B-1----:R-:W-:Y:S02]  /*1b90*/  @!P0 IMAD R9, R4, R4, RZ ;  /* 0x0000000404098224 */ /* 0x002fe400078e02ff */
[----:B--2---:R-:W-:-:S03]  /*1ba0*/  @!P0 IMAD R6, R5, R5, -0x1 ;  /* 0xffffffff05068424 */ /* 0x004fc600078e0205 */
[----:B------:R-:W-:-:S04]  /*1bb0*/  @!P0 LOP3.LUT R9, R9, 0x2, RZ, 0xfc, !PT ;  /* 0x0000000209098812 */ /* 0x000fc800078efcff */
[----:B------:R-:W-:-:S13]  /*1bc0*/  ISETP.LE.OR P0, PT, R6, R9, P0 ;  /* 0x000000090600720c */ /* 0x000fda0000703670 */
.L_x_7:
[----:B------:R-:W-:Y:S05]  /*1bd0*/  BSYNC.RECONVERGENT B0 ;  /* 0x0000000000007941 */ /* 0x000fea0003800200 */
.L_x_6:
[----:B------:R-:W-:Y:S01]  /*1be0*/  VIADD R12, R14, 0x1 ;  /* 0x000000010e0c7836 */ /* 0x000fe20000000000 */
[----:B------:R-:W-:Y:S01]  /*1bf0*/  BSSY.RECONVERGENT B0, `(.L_x_8) ;  /* 0x0000011000007945 */ /* 0x000fe20003800200 */
[----:B------:R-:W-:Y:S01]  /*1c00*/  @!P0 IMAD.MOV R12, RZ, RZ, R14 ;  /* 0x000000ffff0c8224 */ /* 0x000fe200078e020e */
[----:B-12---:R-:W-:Y:S01]  /*1c10*/  SEL R6, R5, R4, P0 ;  /* 0x0000000405067207 */ /* 0x006fe20000000000 */
[----:B------:R-:W-:Y:S01]  /*1c20*/  VIADD R14, R8, 0x1 ;  /* 0x00000001080e7836 */ /* 0x000fe20000000000 */
[----:B------:R0:W1:Y:S01]  /*1c30*/  @P0 LDS R5, [R13+0x4] ;  /* 0x000004000d050984 */ /* 0x0000620000000800 */
[----:B------:R-:W-:Y:S01]  /*1c40*/  @P0 IMAD.MOV R14, RZ, RZ, R8 ;  /* 0x000000ffff0e0224 */ /* 0x000fe200078e0208 */
[C---:B------:R-:W-:Y:S01]  /*1c50*/  ISETP.GE.AND P1, PT, R12.reuse, R3, PT ;  /* 0x000000030c00720c */ /* 0x040fe20003f26270 */
[----:B------:R-:W-:Y:S01]  /*1c60*/  VIADD R9, R12, 0x1 ;  /* 0x000000010c097836 */ /* 0x000fe20000000000 */
[----:B------:R0:W2:Y:S01]  /*1c70*/  @!P0 LDS R4, [R15+0x4] ;  /* 0x000004000f048984 */ /* 0x0000a20000000800 */
[----:B------:R-:W-:Y:S01]  /*1c80*/  VIADD R11, R14, 0x1 ;  /* 0x000000010e0b7836 */ /* 0x000fe20000000000 */
[----:B------:R-:W-:-:S09]  /*1c90*/  PLOP3.LUT P0, PT, PT, PT, PT, 0x8, 0x80 ;  /* 0x000000000080781c */ /* 0x000fd20003f0e170 */
[----:B0-----:R-:W-:Y:S05]  /*1ca0*/  @P1 BRA `(.L_x_9) ;  /* 0x0000000000141947 */ /* 0x001fea0003800000 */
[----:B------:R-:W-:-:S13]  /*1cb0*/  ISETP.GE.AND P0, PT, R14, R7, PT ;  /* 0x000000070e00720c */ /* 0x000fda0003f06270 */
[----:B--2---:R-:W-:Y:S02]  /*1cc0*/  @!P0 IMAD R13, R4, R4, RZ ;  /* 0x00000004040d8224 */ /* 0x004fe400078e02ff */
[----:B-1----:R-:W-:-:S03]  /*1cd0*/  @!P0 IMAD R8, R5, R5, -0x1 ;  /* 0xffffffff05088424 */ /* 0x002fc600078e0205 */
[----:B------:R-:W-:-:S04]  /*1ce0*/  @!P0 LOP3.LUT R13, R13, 0x2, RZ, 0xfc, !PT ;  /* 0x000000020d0d8812 */ /* 0x000fc800078efcff */
[----:B------:R-:W-:-:S13]  /*1cf0*/  ISETP.LE.OR P0, PT, R8, R13, P0 ;  /* 0x0000000d0800720c */ /* 0x000fda0000703670 */
.L_x_9:
[----:B------:R-:W-:Y:S05]  /*1d00*/  BSYNC.RECONVERGENT B0 ;  /* 0x0000000000007941 */ /* 0x000fea0003800200 */
.L_x_8:
[----:B------:R-:W-:Y:S01]  /*1d10*/  @!P0 IMAD.MOV R9, RZ, RZ, R12 ;  /* 0x000000ffff098224 */ /* 0x000fe200078e020c */
[----:B------:R-:W-:Y:S01]  /*1d20*/  BSSY.RECONVERGENT B0, `(.L_x_10) ;  /* 0x0000011000007945 */ /* 0x000fe20003800200 */
[----:B------:R-:W-:Y:S01]  /*1d30*/  @P0 IMAD.MOV R11, RZ, RZ, R14 ;  /* 0x000000ffff0b0224 */ /* 0x000fe200078e020e */
[----:B-12---:R-:W-:Y:S01]  /*1d40*/  SEL R8, R5, R4, P0 ;  /* 0x0000000405087207 */ /* 0x006fe20000000000 */
[C-C-:B------:R-:W-:Y:S01]  /*1d50*/  @P0 IMAD R13, R9.reuse, 0x4, R10.reuse ;  /* 0x00000004090d0824 */ /* 0x140fe200078e020a */
[----:B------:R-:W-:Y:S01]  /*1d60*/  ISETP.GE.AND P1, PT, R9, R3, PT ;  /* 0x000000030900720c */ /* 0x000fe20003f26270 */
[----:B------:R-:W-:Y:S02]  /*1d70*/  @!P0 IMAD R12, R11, 0x4, R10 ;  /* 0x000000040b0c8824 */ /* 0x000fe400078e020a */
[----:B------:R-:W-:Y:S01]  /*1d80*/  VIADD R14, R9, 0x1 ;  /* 0x00000001090e7836 */ /* 0x000fe20000000000 */
[----:B------:R0:W1:Y:S01]  /*1d90*/  @P0 LDS R5, [R13] ;  /* 0x000000000d050984 */ /* 0x0000620000000800 */
[----:B------:R-:W-:-:S03]  /*1da0*/  VIADD R15, R11, 0x1 ;  /* 0x000000010b0f7836 */ /* 0x000fc60000000000 */
[----:B------:R0:W2:Y:S01]  /*1db0*/  @!P0 LDS R4, [R12] ;  /* 0x000000000c048984 */ /* 0x0000a20000000800 */
[----:B------:R-:W-:-:S04]  /*1dc0*/  PLOP3.LUT P0, PT, PT, PT, PT, 0x8, 0x80 ;  /* 0x000000000080781c */ /* 0x000fc80003f0e170 */
[----:B------:R-:W-:Y:S09]  /*1dd0*/  @P1 BRA `(.L_x_11) ;  /* 0x0000000000141947 */ /* 0x000ff20003800000 */
[----:B------:R-:W-:-:S13]  /*1de0*/  ISETP.GE.AND P0, PT, R11, R7, PT ;  /* 0x000000070b00720c */ /* 0x000fda0003f06270 */
[----:B0-2---:R-:W-:Y:S02]  /*1df0*/  @!P0 IMAD R13, R4, R4, RZ ;  /* 0x00000004040d8224 */ /* 0x005fe400078e02ff */
[----:B-1----:R-:W-:-:S03]  /*1e00*/  @!P0 IMAD R12, R5, R5, -0x1 ;  /* 0xffffffff050c8424 */ /* 0x002fc600078e0205 */
[----:B------:R-:W-:-:S04]  /*1e10*/  @!P0 LOP3.LUT R13, R13, 0x2, RZ, 0xfc, !PT ;  /* 0x000000020d0d8812 */ /* 0x000fc800078efcff */
[----:B------:R-:W-:-:S13]  /*1e20*/  ISETP.LE.OR P0, PT, R12, R13, P0 ;  /* 0x0000000d0c00720c */ /* 0x000fda0000703670 */
.L_x_11:
[----:B------:R-:W-:Y:S05]  /*1e30*/  BSYNC.RECONVERGENT B0 ;  /* 0x0000000000007941 */ /* 0x000fea0003800200 */
.L_x_10:
[----:B------:R-:W-:Y:S01]  /*1e40*/  @!P0 IMAD.MOV R14, RZ, RZ, R9 ;  /* 0x000000ffff0e8224 */ /* 0x000fe200078e0209 */
[----:B------:R-:W-:Y:S01]  /*1e50*/  BSSY.RECONVERGENT B0, `(.L_x_12) ;  /* 0x0000011000007945 */ /* 0x000fe20003800200 */
[----:B------:R-:W-:Y:S01]  /*1e60*/  @P0 IMAD.MOV R15, RZ, RZ, R11 ;  /* 0x000000ffff0f0224 */ /* 0x000fe200078e020b */
[----:B-12---:R-:W-:Y:S01]  /*1e70*/  SEL R9, R5, R4, P0 ;  /* 0x0000000405097207 */ /* 0x006fe20000000000 */
[C-C-:B0-----:R-:W-:Y:S01]  /*1e80*/  @P0 IMAD R12, R14.reuse, 0x4, R10.reuse ;  /* 0x000000040e0c0824 */ /* 0x141fe200078e020a */
[C---:B------:R-:W-:Y:S01]  /*1e90*/  ISETP.GE.AND P1, PT, R14.reuse, R3, PT ;  /* 0x000000030e00720c */ /* 0x040fe20003f26270 */
[C---:B------:R-:W-:Y:S02]  /*1ea0*/  @!P0 IMAD R11, R15.reuse, 0x4, R10 ;  /* 0x000000040f0b8824 */ /* 0x040fe400078e020a */
        /* <DEDUP_REMOVED lines=11> */
.L_x_13:
[----:B------:R-:W-:Y:S05]  /*1f60*/  BSYNC.RECONVERGENT B0 ;  /* 0x0000000000007941 */ /* 0x000fea0003800200 */
.L_x_12:
[----:B------:R-:W-:Y:S01]  /*1f70*/  @!P0 IMAD.MOV R13, RZ, RZ, R14 ;  /* 0x000000ffff0d8224 */ /* 0x000fe200078e020e */
[----:B------:R-:W-:Y:S01]  /*1f80*/  BSSY.RECONVERGENT B0, `(.L_x_14) ;  /* 0x0000011000007945 */ /* 0x000fe20003800200 */
[----:B------:R-:W-:Y:S01]  /*1f90*/  @P0 IMAD.MOV R16, RZ, RZ, R15 ;  /* 0x000000ffff100224 */ /* 0x000fe200078e020f */
[----:B012---:R-:W-:Y:S01]  /*1fa0*/  SEL R11, R5, R4, P0 ;  /* 0x00000004050b7207 */ /* 0x007fe20000000000 */
[C-C-:B------:R-:W-:Y:S01]  /*1fb0*/  @P0 IMAD R14, R13.reuse, 0x4, R10.reuse ;  /* 0x000000040d0e0824 */ /* 0x140fe200078e020a */
        /* <DEDUP_REMOVED lines=13> */
.L_x_15:
[----:B------:R-:W-:Y:S05]  /*2090*/  BSYNC.RECONVERGENT B0 ;  /* 0x0000000000007941 */ /* 0x000fea0003800200 */
.L_x_14:
[----:B------:R-:W-:Y:S01]  /*20a0*/  @!P0 IMAD.MOV R15, RZ, RZ, R13 ;  /* 0x000000ffff0f8224 */ /* 0x000fe200078e020d */
[----:B------:R-:W-:Y:S01]  /*20b0*/  BSSY.RECONVERGENT B0, `(.L_x_16) ;  /* 0x0000011000007945 */ /* 0x000fe20003800200 */
[----:B------:R-:W-:Y:S01]  /*20c0*/  @P0 IMAD.MOV R17, RZ, RZ, R16 ;  /* 0x000000ffff110224 */ /* 0x000fe200078e0210 */
[----:B012---:R-:W-:Y:S01]  /*20d0*/  SEL R12, R5, R4, P0 ;  /* 0x00000004050c7207 */ /* 0x007fe20000000000 */
        /* <DEDUP_REMOVED lines=14> */
.L_x_17:
[----:B------:R-:W-:Y:S05]  /*21c0*/  BSYNC.RECONVERGENT B0 ;  /* 0x0000000000007941 */ /* 0x000fea0003800200 */
.L_x_16:
        /* <DEDUP_REMOVED lines=18> */
.L_x_19:
[----:B------:R-:W-:Y:S05]  /*22f0*/  BSYNC.RECONVERGENT B0 ;  /* 0x0000000000007941 */ /* 0x000fea0003800200 */
.L_x_18:
        /* <DEDUP_REMOVED lines=18> */
.L_x_21:
[----:B------:R-:W-:Y:S05]  /*2420*/  BSYNC.RECONVERGENT B0 ;  /* 0x0000000000007941 */ /* 0x000fea0003800200 */
.L_x_20:
        /* <DEDUP_REMOVED lines=18> */
.L_x_23:
[----:B------:R-:W-:Y:S05]  /*2550*/  BSYNC.RECONVERGENT B0 ;  /* 0x0000000000007941 */ /* 0x000fea0003800200 */
.L_x_22:
        /* <DEDUP_REMOVED lines=18> */
.L_x_25:
[----:B------:R-:W-:Y:S05]  /*2680*/  BSYNC.RECONVERGENT B0 ;  /* 0x0000000000007941 */ /* 0x000fea0003800200 */
.L_x_24:
        /* <DEDUP_REMOVED lines=18> */
.L_x_27:
[----:B------:R-:W-:Y:S05]  /*27b0*/  BSYNC.RECONVERGENT B0 ;  /* 0x0000000000007941 */ /* 0x000fea0003800200 */
.L_x_26:
        /* <DEDUP_REMOVED lines=18> */
.L_x_29:
[----:B------:R-:W-:Y:S05]  /*28e0*/  BSYNC.RECONVERGENT B0 ;  /* 0x0000000000007941 */ /* 0x000fea0003800200 */
.L_x_28:
        /* <DEDUP_REMOVED lines=18> */
.L_x_31:
[----:B------:R-:W-:Y:S05]  /*2a10*/  BSYNC.RECONVERGENT B0 ;  /* 0x0000000000007941 */ /* 0x000fea0003800200 */
.L_x_30:
        /* <DEDUP_REMOVED lines=18> */
.L_x_33:
[----:B------:R-:W-:Y:S05]  /*2b40*/  BSYNC.RECONVERGENT B0 ;  /* 0x0000000000007941 */ /* 0x000fea0003800200 */
.L_x_32:
        /* <DEDUP_REMOVED lines=18> */
.L_x_35:
[----:B------:R-:W-:Y:S05]  /*2c70*/  BSYNC.RECONVERGENT B0 ;  /* 0x0000000000007941 */ /* 0x000fea0003800200 */
.L_x_34:
[----:B------:R-:W-:Y:S01]  /*2c80*/  @!P0 IMAD.MOV R24, RZ, RZ, R26 ;  /* 0x000000ffff188224 */ /* 0x000fe200078e021a */
[----:B------:R-:W-:Y:S01]  /*2c90*/  BSSY.RECONVERGENT B0, `(.L_x_36) ;  /* 0x0000010000007945 */ /* 0x000fe20003800200 */
[----:B------:R-:W-:Y:S01]  /*2ca0*/  @P0 IMAD.MOV R25, RZ, RZ, R27 ;  /* 0x000000ffff190224 */ /* 0x000fe200078e021b */
[----:B012---:R-:W-:Y:S01]  /*2cb0*/  SEL R22, R5, R4, P0 ;  /* 0x0000000405167207 */ /* 0x007fe20000000000 */
[C-C-:B------:R-:W-:Y:S01]  /*2cc0*/  @P0 IMAD R26, R24.reuse, 0x4, R10.reuse ;  /* 0x00000004181a0824 */ /* 0x140fe200078e020a */
[----:B------:R-:W-:Y:S01]  /*2cd0*/  ISETP.GE.AND P1, PT, R24, R3, PT ;  /* 0x000000031800720c */ /* 0x000fe20003f26270 */
[C---:B------:R-:W-:Y:S02]  /*2ce0*/  @!P0 IMAD R23, R25.reuse, 0x4, R10 ;  /* 0x0000000419178824 */ /* 0x040fe400078e020a */
[----:B------:R-:W-:Y:S01]  /*2cf0*/  VIADD R27, R25, 0x1 ;  /* 0x00000001191b7836 */ /* 0x000fe20000000000 */
[----:B------:R0:W1:Y:S04]  /*2d00*/  @P0 LDS R5, [R26] ;  /* 0x000000001a050984 */ /* 0x0000680000000800 */
        /* <DEDUP_REMOVED lines=8> */
.L_x_37:
[----:B------:R-:W-:Y:S05]  /*2d90*/  BSYNC.RECONVERGENT B0 ;  /* 0x0000000000007941 */ /* 0x000fea0003800200 */
.L_x_36:
[----:B------:R-:W-:Y:S01]  /*2da0*/  @P0 IMAD.MOV R27, RZ, RZ, R25 ;  /* 0x000000ffff1b0224 */ /* 0x000fe200078e0219 */
[----:B012---:R-:W-:Y:S01]  /*2db0*/  SEL R23, R5, R4, P0 ;  /* 0x0000000405177207 */ /* 0x007fe20000000000 */
[----:B------:R-:W-:Y:S01]  /*2dc0*/  VIADD R25, R24, 0x1 ;  /* 0x0000000118197836 */ /* 0x000fe20000000000 */
[----:B------:R-:W-:Y:S01]  /*2dd0*/  BSSY.RECONVERGENT B0, `(.L_x_38) ;  /* 0x0000010000007945 */ /* 0x000fe20003800200 */
[----:B------:R-:W-:Y:S02]  /*2de0*/  @!P0 IMAD.MOV R25, RZ, RZ, R24 ;  /* 0x000000ffff198224 */ /* 0x000fe400078e0218 */
[----:B------:R-:W-:-:S03]  /*2df0*/  @!P0 IMAD R26, R27, 0x4, R10 ;  /* 0x000000041b1a8824 */ /* 0x000fc600078e020a */
[C---:B------:R-:W-:Y:S01]  /*2e00*/  ISETP.GE.AND P1, PT, R25.reuse, R3, PT ;  /* 0x000000031900720c */ /* 0x040fe20003f26270 */
[----:B------:R-:W-:Y:S01]  /*2e10*/  @P0 IMAD R25, R25, 0x4, R10 ;  /* 0x0000000419190824 */ /* 0x000fe200078e020a */
[----:B------:R-:W0:Y:S04]  /*2e20*/  @!P0 LDS R4, [R26] ;  /* 0x000000001a048984 */ /* 0x000e280000000800 */
[----:B------:R1:W2:Y:S01]  /*2e30*/  @P0 LDS R5, [R25] ;  /* 0x0000000019050984 */ /* 0x0002a20000000800 */
[----:B0-----:R-:W-:-:S06]  /*2e40*/  IMAD.MOV.U32 R24, RZ, RZ, R4 ;  /* 0x000000ffff187224 */ /* 0x001fcc00078e0004 */
[----:B-1----:R-:W-:Y:S05]  /*2e50*/  @P1 BRA `(.L_x_39) ;  /* 0x00000000001c1947 */ /* 0x002fea0003800000 */
[----:B------:R-:W-:-:S13]  /*2e60*/  ISETP.GE.AND P1, PT, R27, R7, PT ;  /* 0x000000071b00720c */ /* 0x000fda0003f26270 */
[----:B------:R-:W-:Y:S02]  /*2e70*/  @!P1 IMAD R7, R4, R4, RZ ;  /* 0x0000000404079224 */ /* 0x000fe400078e02ff */
[----:B--2---:R-:W-:-:S03]  /*2e80*/  @!P1 IMAD R3, R5, R5, -0x1 ;  /* 0xffffffff05039424 */ /* 0x004fc600078e0205 */
[----:B------:R-:W-:-:S04]  /*2e90*/  @!P1 LOP3.LUT R24, R7, 0x2, RZ, 0xfc, !PT ;  /* 0x0000000207189812 */ /* 0x000fc800078efcff */
[----:B------:R-:W-:Y:S01]  /*2ea0*/  @!P1 ISETP.GT.AND P0, PT, R3, R24, PT ;  /* 0x000000180300920c */ /* 0x000fe20003f04270 */
[----:B------:R-:W-:-:S03]  /*2eb0*/  IMAD.MOV.U32 R24, RZ, RZ, R5 ;  /* 0x000000ffff187224 */ /* 0x000fc600078e0005 */
[----:B------:R-:W-:-:S09]  /*2ec0*/  @!P1 SEL R24, R4, R5, P0 ;  /* 0x0000000504189207 */ /* 0x000fd20000000000 */
.L_x_39:
[----:B------:R-:W-:Y:S05]  /*2ed0*/  BSYNC.RECONVERGENT B0 ;  /* 0x0000000000007941 */ /* 0x000fea0003800200 */
.L_x_38:
[----:B------:R-:W-:Y:S06]  /*2ee0*/  BAR.SYNC.DEFER_BLOCKING 0x0 ;  /* 0x0000000000007b1d */ /* 0x000fec0000010000 */
[----:B------:R-:W-:Y:S05]  /*2ef0*/  BRA.U !UP0, `(.L_x_40) ;  /* 0x0000000508107547 */ /* 0x000fea000b800000 */
[----:B------:R-:W0:Y:S01]  /*2f00*/  S2R R4, SR_LANEID ;  /* 0x0000000000047919 */ /* 0x000e220000000000 */
[----:B------:R-:W-:Y:S01]  /*2f10*/  SHF.R.U32.HI R3, RZ, 0x5, R2 ;  /* 0x00000005ff037819 */ /* 0x000fe20000011602 */
[----:B------:R-:W1:Y:S04]  /*2f20*/  LDCU.64 UR4, c[0x0][0x3a0] ;  /* 0x00007400ff0477ac */ /* 0x000e680008000a00 */
[----:B0-----:R-:W-:-:S04]  /*2f30*/  IMAD R3, R3, 0x20, R4 ;  /* 0x0000002003037824 */ /* 0x001fc800078e0204 */
[----:B------:R-:W-:-:S04]  /*2f40*/  IMAD R3, R3, 0x11, RZ ;  /* 0x0000001103037824 */ /* 0x000fc800078e02ff */
[----:B--2---:R-:W-:Y:S02]  /*2f50*/  IMAD R5, R3, 0x4, R10 ;  /* 0x0000000403057824 */ /* 0x004fe400078e020a */
[----:B------:R-:W-:-:S03]  /*2f60*/  IMAD R3, R4, -0x10, R3 ;  /* 0xfffffff004037824 */ /* 0x000fc600078e0203 */
[----:B------:R-:W-:Y:S01]  /*2f70*/  STS [R5], R6 ;  /* 0x0000000605007388 */ /* 0x000fe20000000800 */
[----:B------:R-:W-:Y:S01]  /*2f80*/  IMAD R10, R3, 0x4, R10 ;  /* 0x00000004030a7824 */ /* 0x000fe200078e020a */
[C---:B------:R-:W-:Y:S02]  /*2f90*/  LOP3.LUT R3, R2.reuse, 0x3e0, RZ, 0xc0, !PT ;  /* 0x000003e002037812 */ /* 0x040fe400078ec0ff */
[----:B------:R-:W-:Y:S01]  /*2fa0*/  STS [R5+0x4], R8 ;  /* 0x0000040805007388 */ /* 0x000fe20000000800 */
[----:B------:R-:W-:-:S03]  /*2fb0*/  LOP3.LUT R2, R2, 0x1f, RZ, 0xc0, !PT ;  /* 0x0000001f02027812 */ /* 0x000fc600078ec0ff */
[----:B------:R-:W-:Y:S02]  /*2fc0*/  STS [R5+0x8], R9 ;  /* 0x0000080905007388 */ /* 0x000fe40000000800 */
[----:B------:R-:W-:Y:S02]  /*2fd0*/  IMAD R2, R3, 0x11, R2 ;  /* 0x0000001103027824 */ /* 0x000fe400078e0202 */
[----:B------:R-:W-:Y:S01]  /*2fe0*/  STS [R5+0xc], R11 ;  /* 0x00000c0b05007388 */ /* 0x000fe20000000800 */
[----:B------:R-:W-:-:S03]  /*2ff0*/  IMAD.MOV.U32 R3, RZ, RZ, RZ ;  /* 0x000000ffff037224 */ /* 0x000fc600078e00ff */
[----:B------:R-:W-:Y:S01]  /*3000*/  STS [R5+0x10], R12 ;  /* 0x0000100c05007388 */ /* 0x000fe20000000800 */
[----:B------:R-:W-:-:S03]  /*3010*/  IMAD.WIDE.U32 R2, R0, 0x1100, R2 ;  /* 0x0000110000027825 */ /* 0x000fc600078e0002 */
[----:B------:R-:W-:Y:S01]  /*3020*/  STS [R5+0x14], R13 ;  /* 0x0000140d05007388 */ /* 0x000fe20000000800 */
[----:B-1----:R-:W-:-:S03]  /*3030*/  LEA R4, P0, R2, UR4, 0x2 ;  /* 0x0000000402047c11 */ /* 0x002fc6000f8010ff */
[----:B------:R-:W-:Y:S04]  /*3040*/  STS [R5+0x18], R14 ;  /* 0x0000180e05007388 */ /* 0x000fe80000000800 */
        /* <DEDUP_REMOVED lines=9> */
[----:B------:R0:W-:Y:S01]  /*30e0*/  STS [R5+0x40], R24 ;  /* 0x0000401805007388 */ /* 0x0001e20000000800 */
[----:B------:R-:W-:-:S03]  /*30f0*/  NOP ;  /* 0x0000000000007918 */ /* 0x000fc60000000000 */
[----:B------:R-:W1:Y:S01]  /*3100*/  LDS R7, [R10] ;  /* 0x000000000a077984 */ /* 0x000e620000000800 */
[----:B0-----:R-:W-:-:S03]  /*3110*/  LEA.HI.X R5, R2, UR5, R3, 0x2, P0 ;  /* 0x0000000502057c11 */ /* 0x001fc600080f1403 */
[----:B------:R-:W0:Y:S04]  /*3120*/  LDS R9, [R10+0x80] ;  /* 0x000080000a097984 */ /* 0x000e280000000800 */
[----:B------:R-:W2:Y:S04]  /*3130*/  LDS R11, [R10+0x100] ;  /* 0x000100000a0b7984 */ /* 0x000ea80000000800 */
[----:B------:R-:W3:Y:S04]  /*3140*/  LDS R13, [R10+0x180] ;  /* 0x000180000a0d7984 */ /* 0x000ee80000000800 */
[----:B------:R-:W4:Y:S04]  /*3150*/  LDS R15, [R10+0x200] ;  /* 0x000200000a0f7984 */ /* 0x000f280000000800 */
[----:B------:R-:W5:Y:S04]  /*3160*/  LDS R17, [R10+0x280] ;  /* 0x000280000a117984 */ /* 0x000f680000000800 */
        /* <DEDUP_REMOVED lines=11> */
[----:B-1----:R-:W-:Y:S04]  /*3220*/  STG.E desc[UR6][R4.64], R7 ;  /* 0x0000000704007986 */ /* 0x002fe8000c101906 */
[----:B0-----:R-:W-:Y:S04]  /*3230*/  STG.E desc[UR6][R4.64+0x80], R9 ;  /* 0x0000800904007986 */ /* 0x001fe8000c101906 */
[----:B--2---:R-:W-:Y:S04]  /*3240*/  STG.E desc[UR6][R4.64+0x100], R11 ;  /* 0x0001000b04007986 */ /* 0x004fe8000c101906 */
[----:B---3--:R-:W-:Y:S04]  /*3250*/  STG.E desc[UR6][R4.64+0x180], R13 ;  /* 0x0001800d04007986 */ /* 0x008fe8000c101906 */
[----:B----4-:R-:W-:Y:S04]  /*3260*/  STG.E desc[UR6][R4.64+0x200], R15 ;  /* 0x0002000f04007986 */ /* 0x010fe8000c101906 */
[----:B-----5:R-:W-:Y:S04]  /*3270*/  STG.E desc[UR6][R4.64+0x280], R17 ;  /* 0x0002801104007986 */ /* 0x020fe8000c101906 */
[----:B------:R-:W-:Y:S04]  /*3280*/  STG.E desc[UR6][R4.64+0x300], R19 ;  /* 0x0003001304007986 */ /* 0x000fe8000c101906 */
        /* <DEDUP_REMOVED lines=9> */
[----:B------:R-:W-:Y:S01]  /*3320*/  STG.E desc[UR6][R4.64+0x800], R6 ;  /* 0x0008000604007986 */ /* 0x000fe2000c101906 */
[----:B------:R-:W-:Y:S05]  /*3330*/  EXIT ;  /* 0x000000000000794d */ /* 0x000fea0003800000 */
.L_x_40:
[----:B------:R-:W0:Y:S01]  /*3340*/  S2R R3, SR_LANEID ;  /* 0x0000000000037919 */ /* 0x000e220000000000 */
[----:B------:R-:W-:Y:S01]  /*3350*/  SHF.R.U32.HI R4, RZ, 0x5, R2 ;  /* 0x00000005ff047819 */ /* 0x000fe20000011602 */
[----:B------:R-:W1:Y:S04]  /*3360*/  LDCU.64 UR4, c[0x0][0x388] ;  /* 0x00007100ff0477ac */ /* 0x000e680008000a00 */
[----:B0-----:R-:W-:-:S04]  /*3370*/  IMAD R4, R4, 0x20, R3 ;  /* 0x0000002004047824 */ /* 0x001fc800078e0203 */
[----:B------:R-:W-:-:S04]  /*3380*/  IMAD R4, R4, 0x11, RZ ;  /* 0x0000001104047824 */ /* 0x000fc800078e02ff */
[----:B------:R-:W-:Y:S02]  /*3390*/  IMAD R3, R3, -0x10, R4 ;  /* 0xfffffff003037824 */ /* 0x000fe400078e0204 */
[--C-:B------:R-:W-:Y:S01]  /*33a0*/  IMAD R25, R4, 0x4, R10.reuse ;  /* 0x0000000404197824 */ /* 0x100fe200078e020a */
[C---:B------:R-:W-:Y:S01]  /*33b0*/  LOP3.LUT R4, R2.reuse, 0x3e0, RZ, 0xc0, !PT ;  /* 0x000003e002047812 */ /* 0x040fe200078ec0ff */
[----:B------:R-:W-:Y:S01]  /*33c0*/  IMAD R10, R3, 0x4, R10 ;  /* 0x00000004030a7824 */ /* 0x000fe200078e020a */
[----:B------:R-:W-:Y:S01]  /*33d0*/  LOP3.LUT R2, R2, 0x1f, RZ, 0xc0, !PT ;  /* 0x0000001f02027812 */ /* 0x000fe200078ec0ff */
[----:B------:R-:W-:Y:S01]  /*33e0*/  IMAD.MOV.U32 R3, RZ, RZ, RZ ;  /* 0x000000ffff037224 */ /* 0x000fe200078e00ff */
[----:B------:R-:W-:Y:S03]  /*33f0*/  STS [R25], R6 ;  /* 0x0000000619007388 */ /* 0x000fe60000000800 */
[----:B------:R-:W-:Y:S01]  /*3400*/  IMAD.WIDE.U32 R2, R0, 0x1100, R2 ;  /* 0x0000110000027825 */ /* 0x000fe200078e0002 */
[----:B------:R-:W-:Y:S03]  /*3410*/  STS [R25+0x4], R8 ;  /* 0x0000040819007388 */ /* 0x000fe60000000800 */
[----:B------:R-:W-:Y:S01]  /*3420*/  IMAD R0, R4, 0x11, RZ ;  /* 0x0000001104007824 */ /* 0x000fe200078e02ff */
[----:B------:R-:W-:Y:S04]  /*3430*/  STS [R25+0x8], R9 ;  /* 0x0000080919007388 */ /* 0x000fe80000000800 */
[----:B------:R-:W-:Y:S01]  /*3440*/  STS [R25+0xc], R11 ;  /* 0x00000c0b19007388 */ /* 0x000fe20000000800 */
[----:B------:R-:W-:-:S03]  /*3450*/  IADD3 R0, P0, PT, R0, R2, RZ ;  /* 0x0000000200007210 */ /* 0x000fc60007f1e0ff */
[----:B------:R-:W-:Y:S02]  /*3460*/  STS [R25+0x10], R12 ;  /* 0x0000100c19007388 */ /* 0x000fe40000000800 */
[----:B------:R-:W-:Y:S01]  /*3470*/  IMAD.X R3, RZ, RZ, R3, P0 ;  /* 0x000000ffff037224 */ /* 0x000fe200000e0603 */
[C---:B-1----:R-:W-:Y:S01]  /*3480*/  LEA R2, P0, R0.reuse, UR4, 0x2 ;  /* 0x0000000400027c11 */ /* 0x042fe2000f8010ff */
[----:B------:R-:W-:Y:S03]  /*3490*/  STS [R25+0x14], R13 ;  /* 0x0000140d19007388 */ /* 0x000fe60000000800 */
[----:B------:R-:W-:Y:S01]  /*34a0*/  LEA.HI.X R3, R0, UR5, R3, 0x2, P0 ;  /* 0x0000000500037c11 */ /* 0x000fe200080f1403 */
        /* <DEDUP_REMOVED lines=10> */
[----:B------:R-:W-:Y:S01]  /*3550*/  STS [R25+0x40], R24 ;  /* 0x0000401819007388 */ /* 0x000fe20000000800 */
[----:B------:R-:W-:-:S03]  /*3560*/  NOP ;  /* 0x0000000000007918 */ /* 0x000fc60000000000 */
[----:B--2---:R-:W0:Y:S04]  /*3570*/  LDS R5, [R10] ;  /* 0x000000000a057984 */ /* 0x004e280000000800 */
[----:B------:R-:W1:Y:S04]  /*3580*/  LDS R7, [R10+0x80] ;  /* 0x000080000a077984 */ /* 0x000e680000000800 */
        /* <DEDUP_REMOVED lines=15> */
[----:B0-----:R-:W-:Y:S04]  /*3680*/  STG.E desc[UR6][R2.64], R5 ;  /* 0x0000000502007986 */ /* 0x001fe8000c101906 */
[----:B-1----:R-:W-:Y:S04]  /*3690*/  STG.E desc[UR6][R2.64+0x80], R7 ;  /* 0x0000800702007986 */ /* 0x002fe8000c101906 */
        /* <DEDUP_REMOVED lines=16> */
.L_x_0:
[----:B------:R-:W0:Y:S01]  /*37a0*/  LDC.64 R4, c[0x0][0x3b8] ;  /* 0x0000ee00ff047b82 */ /* 0x000e220000000a00 */
[----:B------:R-:W1:Y:S07]  /*37b0*/  LDCU.U8 UR4, c[0x0][0x380] ;  /* 0x00007000ff0477ac */ /* 0x000e6e0008000000 */
[----:B------:R-:W2:Y:S08]  /*37c0*/  LDC.64 R12, c[0x0][0x3c0] ;  /* 0x0000f000ff0c7b82 */ /* 0x000eb00000000a00 */
[----:B------:R-:W3:Y:S01]  /*37d0*/  LDC.64 R8, c[0x0][0x398] ;  /* 0x0000e600ff087b82 */ /* 0x000ee20000000a00 */
[----:B0-----:R-:W-:-:S05]  /*37e0*/  IMAD.WIDE.U32 R6, R0, 0x8, R4 ;  /* 0x0000000800067825 */ /* 0x001fca00078e0004 */
[----:B------:R-:W4:Y:S04]  /*37f0*/  LDG.E.64 R16, desc[UR6][R6.64] ;  /* 0x0000000606107981 */ /* 0x000f28000c1e1b00 */
[----:B------:R0:W5:Y:S01]  /*3800*/  LDG.E.64 R10, desc[UR6][R6.64+0x8] ;  /* 0x00000806060a7981 */ /* 0x000162000c1e1b00 */
[----:B--2---:R-:W-:Y:S01]  /*3810*/  IADD3 R5, P1, PT, RZ, -R12, RZ ;  /* 0x8000000cff057210 */ /* 0x004fe20007f3e0ff */
[----:B-1----:R-:W-:Y:S01]  /*3820*/  UPRMT UR4, UR4, 0x8880, URZ ;  /* 0x0000888004047896 */ /* 0x002fe200080000ff */
[--C-:B------:R-:W-:Y:S01]  /*3830*/  SHF.R.U64 R26, R12, 0x1, R13.reuse ;  /* 0x000000010c1a7819 */ /* 0x100fe2000000120d */
[----:B------:R-:W-:Y:S01]  /*3840*/  BSSY.RECONVERGENT B0, `(.L_x_41) ;  /* 0x00001d1000007945 */ /* 0x000fe20003800200 */
[CC--:B------:R-:W-:Y:S01]  /*3850*/  LOP3.LUT R3, R5.reuse, R0.reuse, RZ, 0xc0, !PT ;  /* 0x0000000005037212 */ /* 0x0c0fe200078ec0ff */
[----:B------:R-:W-:Y:S01]  /*3860*/  UISETP.NE.AND UP0, UPT, UR4, URZ, UPT ;  /* 0x000000ff0400728c */ /* 0x000fe2000bf05270 */
[----:B------:R-:W-:Y:S01]  /*3870*/  LOP3.LUT R18, R5, R0, RZ, 0xfc, !PT ;  /* 0x0000000005127212 */ /* 0x000fe200078efcff */
[----:B------:R-:W-:Y:S01]  /*3880*/  IMAD.WIDE.U32 R26, R26, 0x1100, RZ ;  /* 0x000011001a1a7825 */ /* 0x000fe200078e00ff */
[----:B------:R-:W-:Y:S01]  /*3890*/  IADD3 R4, P0, PT, R0, -R3, RZ ;  /* 0x8000000300047210 */ /* 0x000fe20007f1e0ff */
[----:B------:R-:W-:Y:S01]  /*38a0*/  ACQBULK ;  /* 0x000000000000782e */ /* 0x000fe20000000000 */
[--C-:B0-----:R-:W-:Y:S01]  /*38b0*/  SHF.R.U32.HI R6, RZ, 0x1, R13.reuse ;  /* 0x00000001ff067819 */ /* 0x101fe2000001160d */
[----:B------:R-:W-:-:S02]  /*38c0*/  IMAD.X R13, RZ, RZ, ~R13, P1 ;  /* 0x000000ffff0d7224 */ /* 0x000fc400008e0e0d */
[----:B------:R-:W-:Y:S01]  /*38d0*/  IMAD.X R14, RZ, RZ, -0x1, P0 ;  /* 0xffffffffff0e7424 */ /* 0x000fe200000e06ff */
[----:B------:R-:W-:Y:S01]  /*38e0*/  ISETP.NE.U32.AND P0, PT, R18, -0x1, PT ;  /* 0xffffffff1200780c */ /* 0x000fe20003f05070 */
[----:B------:R-:W-:-:S03]  /*38f0*/  IMAD.WIDE.U32 R4, R4, 0x1100, RZ ;  /* 0x0000110004047825 */ /* 0x000fc600078e00ff */
[----:B------:R-:W-:Y:S01]  /*3900*/  ISETP.NE.AND.EX P0, PT, R13, -0x1, PT, P0 ;  /* 0xffffffff0d00780c */ /* 0x000fe20003f05300 */
[----:B------:R-:W-:Y:S01]  /*3910*/  IMAD R15, R14, 0x1100, RZ ;  /* 0x000011000e0f7824 */ /* 0x000fe200078e02ff */
[----:B------:R-:W-:Y:S01]  /*3920*/  ISETP.GT.U32.AND P2, PT, R4, -0x1101, PT ;  /* 0xffffeeff0400780c */ /* 0x000fe20003f44070 */
[----:B---3--:R-:W-:-:S04]  /*3930*/  IMAD.WIDE.U32 R8, R3, -0x1100, R8 ;  /* 0xffffef0003087825 */ /* 0x008fc800078e0008 */
[----:B------:R-:W-:Y:S01]  /*3940*/  IMAD.IADD R12, R5, 0x1, R15 ;  /* 0x00000001050c7824 */ /* 0x000fe200078e020f */
[----:B------:R-:W-:Y:S01]  /*3950*/  ISETP.GT.U32.AND P1, PT, R8, R26, PT ;  /* 0x0000001a0800720c */ /* 0x000fe20003f24070 */
[----:B------:R-:W-:Y:S01]  /*3960*/  IMAD R5, R6, 0x1100, RZ ;  /* 0x0000110006057824 */ /* 0x000fe200078e02ff */
[----:B------:R-:W-:Y:S01]  /*3970*/  ISETP.LT.U32.AND P3, PT, R26, R8, PT ;  /* 0x000000081a00720c */ /* 0x000fe20003f61070 */
[----:B------:R-:W-:Y:S01]  /*3980*/  IMAD.IADD R15, R9, 0x1, -R3 ;  /* 0x00000001090f7824 */ /* 0x000fe200078e0a03 */
[----:B------:R-:W-:Y:S01]  /*3990*/  ISETP.GT.U32.AND.EX P2, PT, R12, -0x1, PT, P2 ;  /* 0xffffffff0c00780c */ /* 0x000fe20003f44120 */
[----:B------:R-:W-:-:S03]  /*39a0*/  IMAD.IADD R5, R27, 0x1, R5 ;  /* 0x000000011b057824 */ /* 0x000fc600078e0205 */
[----:B------:R-:W-:Y:S02]  /*39b0*/  SEL R13, R4, 0xffffeeff, P2 ;  /* 0xffffeeff040d7807 */ /* 0x000fe40001000000 */
[----:B------:R-:W-:Y:S02]  /*39c0*/  ISETP.GT.U32.AND.EX P1, PT, R15, R5, PT, P1 ;  /* 0x000000050f00720c */ /* 0x000fe40003f24110 */
[----:B------:R-:W-:Y:S02]  /*39d0*/  LOP3.LUT R19, RZ, R13, RZ, 0x33, !PT ;  /* 0x0000000dff137212 */ /* 0x000fe400078e33ff */
[----:B------:R-:W-:Y:S02]  /*39e0*/  SEL R14, R12, 0xffffffff, P2 ;  /* 0xffffffff0c0e7807 */ /* 0x000fe40001000000 */
[----:B------:R-:W-:Y:S02]  /*39f0*/  ISETP.LT.U32.AND.EX P3, PT, R5, R15, PT, P3 ;  /* 0x0000000f0500720c */ /* 0x000fe40003f61130 */
[----:B------:R-:W-:-:S02]  /*3a00*/  LOP3.LUT R18, RZ, R14, RZ, 0x33, !PT ;  /* 0x0000000eff127212 */ /* 0x000fc400078e33ff */
[----:B------:R-:W-:Y:S02]  /*3a10*/  SEL R15, R15, R5, P1 ;  /* 0x000000050f0f7207 */ /* 0x000fe40000800000 */
[----:B------:R-:W-:Y:S01]  /*3a20*/  SEL R25, R26, R8, P3 ;  /* 0x000000081a197207 */ /* 0x000fe20001800000 */
[----:B----4-:R-:W-:-:S04]  /*3a30*/  IMAD.WIDE.U32 R6, R3, -0x1100, R16 ;  /* 0xffffef0003067825 */ /* 0x010fc800078e0010 */
[----:B-----5:R-:W-:Y:S01]  /*3a40*/  IMAD.WIDE.U32 R10, R3, -0x1100, R10 ;  /* 0xffffef00030a7825 */ /* 0x020fe200078e000a */
[----:B------:R-:W-:-:S03]  /*3a50*/  IADD3 R13, P4, PT, R4, -R6, RZ ;  /* 0x80000006040d7210 */ /* 0x000fc60007f9e0ff */
[----:B------:R-:W-:Y:S01]  /*3a60*/  IMAD.IADD R21, R7, 0x1, -R3 ;  /* 0x0000000107157824 */ /* 0x000fe200078e0a03 */
[----:B------:R-:W-:Y:S01]  /*3a70*/  IADD3 R9, P5, P6, -R10, R4, R19 ;  /* 0x000000040a097210 */ /* 0x000fe20007ebe113 */
[----:B------:R-:W-:Y:S01]  /*3a80*/  IMAD.IADD R19, R11, 0x1, -R3 ;  /* 0x000000010b137824 */ /* 0x000fe200078e0a03 */
[-C--:B------:R-:W-:Y:S01]  /*3a90*/  SEL R7, R8, R26.reuse, P1 ;  /* 0x0000001a08077207 */ /* 0x080fe20000800000 */
[----:B------:R-:W-:Y:S01]  /*3aa0*/  IMAD.X R11, R12, 0x1, ~R21, P4 ;  /* 0x000000010c0b7824 */ /* 0x000fe200020e0e15 */
[----:B------:R-:W-:Y:S02]  /*3ab0*/  SEL R22, R26, R9, !P0 ;  /* 0x000000091a167207 */ /* 0x000fe40004000000 */
[----:B------:R-:W-:Y:S02]  /*3ac0*/  IADD3 R14, P1, PT, R7, -R26, RZ ;  /* 0x8000001a070e7210 */ /* 0x000fe40007f3e0ff */
[----:B------:R-:W-:Y:S02]  /*3ad0*/  IADD3.X R7, PT, PT, ~R19, R12, R18, P5, P6 ;  /* 0x0000000c13077210 */ /* 0x000fe40002fec512 */
[-C--:B------:R-:W-:Y:S01]  /*3ae0*/  ISETP.LT.U32.AND P2, PT, R22, R14.reuse, PT ;  /* 0x0000000e1600720c */ /* 0x080fe20003f41070 */
[----:B------:R-:W-:Y:S01]  /*3af0*/  IMAD.X R12, R15, 0x1, ~R5, P1 ;  /* 0x000000010f0c7824 */ /* 0x000fe200008e0e05 */
[----:B------:R-:W-:-:S02]  /*3b00*/  ISETP.LT.U32.AND P1, PT, R13, R14, PT ;  /* 0x0000000e0d00720c */ /* 0x000fc40003f21070 */
[----:B------:R-:W-:Y:S02]  /*3b10*/  SEL R7, R5, R7, !P0 ;  /* 0x0000000705077207 */ /* 0x000fe40004000000 */
[-C--:B------:R-:W-:Y:S02]  /*3b20*/  ISETP.LT.U32.AND.EX P1, PT, R11, R12.reuse, PT, P1 ;  /* 0x0000000c0b00720c */ /* 0x080fe40003f21110 */
[----:B------:R-:W-:Y:S02]  /*3b30*/  ISETP.LT.U32.AND.EX P2, PT, R7, R12, PT, P2 ;  /* 0x0000000c0700720c */ /* 0x000fe40003f41120 */
[----:B------:R-:W-:Y:S02]  /*3b40*/  SEL R25, R25, R10, !P0 ;  /* 0x0000000a19197207 */ /* 0x000fe40004000000 */
[-C--:B------:R-:W-:Y:S02]  /*3b50*/  SEL R7, R13, R14.reuse, P1 ;  /* 0x0000000e0d077207 */ /* 0x080fe40000800000 */
[----:B------:R-:W-:Y:S01]  /*3b60*/  SEL R22, R22, R14, P2 ;  /* 0x0000000e16167207 */ /* 0x000fe20001000000 */
[----:B------:R-:W-:Y:S01]  /*3b70*/  IMAD.IADD R25, R25, 0x1, -R6 ;  /* 0x0000000119197824 */ /* 0x000fe200078e0a06 */
[----:B------:R-:W-:-:S03]  /*3b80*/  SEL R9, R11, R12, P1 ;  /* 0x0000000c0b097207 */ /* 0x000fc60000800000 */
[----:B------:R-:W-:Y:S01]  /*3b90*/  IMAD.IADD R22, R22, 0x1, -R7 ;  /* 0x0000000116167824 */ /* 0x000fe200078e0a07 */
[----:B------:R-:W-:Y:S06]  /*3ba0*/  BRA.U !UP0, `(.L_x_42) ;  /* 0x0000000908587547 */ /* 0x000fec000b800000 */
[----:B------:R-:W0:Y:S01]  /*3bb0*/  LDCU.64 UR8, c[0x0][0x388] ;  /* 0x00007100ff0877ac */ /* 0x000e220008000a00 */
[----:B------:R-:W-:Y:S01]  /*3bc0*/  IMAD.MOV.U32 R4, RZ, RZ, R26 ;  /* 0x000000ffff047224 */ /* 0x000fe200078e001a */
[----:B------:R-:W-:Y:S01]  /*3bd0*/  IADD3 R6, P0, PT, R16, R2, RZ ;  /* 0x0000000210067210 */ /* 0x000fe20007f1e0ff */
[----:B------:R-:W-:Y:S01]  /*3be0*/  IMAD.IADD R23, R25, 0x1, R22 ;  /* 0x0000000119177824 */ /* 0x000fe200078e0216 */
[----:B------:R-:W-:Y:S01]  /*3bf0*/  UMOV UR4, URZ ;  /* 0x000000ff00047c82 */ /* 0x000fe20008000000 */
[----:B------:R-:W-:Y:S01]  /*3c00*/  IMAD.WIDE.U32 R4, R3, 0x1100, R4 ;  /* 0x0000110003047825 */ /* 0x000fe200078e0004 */
[----:B------:R-:W-:Y:S03]  /*3c10*/  BSSY.RECONVERGENT B1, `(.L_x_43) ;  /* 0x0000016000017945 */ /* 0x000fe60003800200 */
[C---:B------:R-:W-:Y:S02]  /*3c20*/  IMAD.IADD R3, R2.reuse, 0x1, -R25 ;  /* 0x0000000102037824 */ /* 0x040fe400078e0a19 */
[----:B------:R-:W-:Y:S01]  /*3c30*/  IMAD.X R17, RZ, RZ, R17, P0 ;  /* 0x000000ffff117224 */ /* 0x000fe200000e0611 */
[C---:B------:R-:W-:Y:S01]  /*3c40*/  ISETP.GE.AND P0, PT, R2.reuse, R23, PT ;  /* 0x000000170200720c */ /* 0x040fe20003f06270 */
[----:B------:R-:W-:Y:S01]  /*3c50*/  VIADD R8, R5, UR4 ;  /* 0x0000000405087c36 */ /* 0x000fe20008000000 */
[----:B------:R-:W-:Y:S01]  /*3c60*/  IADD3 R4, P1, P2, R3, R4, R7 ;  /* 0x0000000403047210 */ /* 0x000fe20007a3e007 */
[----:B------:R-:W-:Y:S01]  /*3c70*/  VIADD R10, R2, 0x200 ;  /* 0x00000200020a7836 */ /* 0x000fe20000000000 */
[----:B------:R-:W-:-:S02]  /*3c80*/  SHF.R.S32.HI R3, RZ, 0x1f, R3 ;  /* 0x0000001fff037819 */ /* 0x000fc40000011403 */
[----:B0-----:R-:W-:Y:S02]  /*3c90*/  LEA R18, P3, R6, UR8, 0x2 ;  /* 0x0000000806127c11 */ /* 0x001fe4000f8610ff */
[----:B------:R-:W-:Y:S01]  /*3ca0*/  IADD3.X R3, PT, PT, R3, R8, R9, P1, P2 ;  /* 0x0000000803037210 */ /* 0x000fe20000fe4409 */
[----:B------:R-:W-:Y:S01]  /*3cb0*/  VIADD R8, R2, 0x100 ;  /* 0x0000010002087836 */ /* 0x000fe20000000000 */
[----:B------:R-:W-:Y:S02]  /*3cc0*/  LEA R26, P4, R4, UR8, 0x2 ;  /* 0x00000008041a7c11 */ /* 0x000fe4000f8810ff */
[----:B------:R-:W-:Y:S02]  /*3cd0*/  LEA.HI.X R19, R6, UR9, R17, 0x2, P3 ;  /* 0x0000000906137c11 */ /* 0x000fe400098f1411 */
[----:B------:R-:W-:Y:S01]  /*3ce0*/  LEA.HI.X R27, R4, UR9, R3, 0x2, P4 ;  /* 0x00000009041b7c11 */ /* 0x000fe2000a0f1403 */
[----:B------:R-:W-:Y:S01]  /*3cf0*/  VIADD R4, R2, 0x300 ;  /* 0x0000030002047836 */ /* 0x000fe20000000000 */
[----:B------:R-:W-:-:S02]  /*3d00*/  ISETP.GE.AND P1, PT, R8, R23, PT ;  /* 0x000000170800720c */ /* 0x000fc40003f26270 */
[----:B------:R-:W-:Y:S02]  /*3d10*/  ISETP.GE.AND P2, PT, R10, R23, PT ;  /* 0x000000170a00720c */ /* 0x000fe40003f46270 */
[----:B------:R-:W-:Y:S01]  /*3d20*/  LOP3.LUT R6, R2, 0x400, RZ, 0xfc, !PT ;  /* 0x0000040002067812 */ /* 0x000fe200078efcff */
[----:B------:R-:W-:Y:S10]  /*3d30*/  @P0 BRA `(.L_x_44) ;  /* 0x00000000000c0947 */ /* 0x000ff40003800000 */
[----:B------:R-:W-:-:S13]  /*3d40*/  ISETP.GE.AND P0, PT, R2, R25, PT ;  /* 0x000000190200720c */ /* 0x000fda0003f06270 */
[----:B------:R0:W5:Y:S04]  /*3d50*/  @!P0 LDG.E R21, desc[UR6][R18.64] ;  /* 0x0000000612158981 */ /* 0x000168000c1e1900 */
[----:B------:R0:W5:Y:S02]  /*3d60*/  @P0 LDG.E R21, desc[UR6][R26.64] ;  /* 0x000000061a150981 */ /* 0x000164000c1e1900 */
.L_x_44:
[----:B------:R-:W-:Y:S05]  /*3d70*/  BSYNC.RECONVERGENT B1 ;  /* 0x0000000000017941 */ /* 0x000fea0003800200 */
.L_x_43:
[----:B------:R-:W-:Y:S04]  /*3d80*/  BSSY.RECONVERGENT B1, `(.L_x_45) ;  /* 0x0000005000017945 */ /* 0x000fe80003800200 */
[----:B------:R-:W-:Y:S05]  /*3d90*/  @P1 BRA `(.L_x_46) ;  /* 0x00000000000c1947 */ /* 0x000fea0003800000 */
[----:B------:R-:W-:-:S13]  /*3da0*/  ISETP.GE.AND P0, PT, R8, R25, PT ;  /* 0x000000190800720c */ /* 0x000fda0003f06270 */
[----:B------:R1:W5:Y:S04]  /*3db0*/  @P0 LDG.E R20, desc[UR6][R26.64+0x400] ;  /* 0x000400061a140981 */ /* 0x000368000c1e1900 */
[----:B------:R1:W5:Y:S02]  /*3dc0*/  @!P0 LDG.E R20, desc[UR6][R18.64+0x400] ;  /* 0x0004000612148981 */ /* 0x000364000c1e1900 */
.L_x_46:
[----:B------:R-:W-:Y:S05]  /*3dd0*/  BSYNC.RECONVERGENT B1 ;  /* 0x0000000000017941 */ /* 0x000fea0003800200 */
.L_x_45:
[----:B------:R-:W-:Y:S04]  /*3de0*/  BSSY.RECONVERGENT B1, `(.L_x_47) ;  /* 0x0000005000017945 */ /* 0x000fe80003800200 */
[----:B------:R-:W-:Y:S05]  /*3df0*/  @P2 BRA `(.L_x_48) ;  /* 0x00000000000c2947 */ /* 0x000fea0003800000 */
[----:B------:R-:W-:-:S13]  /*3e00*/  ISETP.GE.AND P0, PT, R10, R25, PT ;  /* 0x000000190a00720c */ /* 0x000fda0003f06270 */
[----:B------:R2:W5:Y:S04]  /*3e10*/  @P0 LDG.E R3, desc[UR6][R26.64+0x800] ;  /* 0x000800061a030981 */ /* 0x000568000c1e1900 */
[----:B------:R2:W5:Y:S02]  /*3e20*/  @!P0 LDG.E R3, desc[UR6][R18.64+0x800] ;  /* 0x0008000612038981 */ /* 0x000564000c1e1900 */
.L_x_48:
[----:B------:R-:W-:Y:S05]  /*3e30*/  BSYNC.RECONVERGENT B1 ;  /* 0x0000000000017941 */ /* 0x000fea0003800200 */
.L_x_47:
[-C--:B------:R-:W-:Y:S01]  /*3e40*/  ISETP.GE.AND P6, PT, R4, R23.reuse, PT ;  /* 0x000000170400720c */ /* 0x080fe20003fc6270 */
[C---:B------:R-:W-:Y:S01]  /*3e50*/  VIADD R8, R2.reuse, 0x500 ;  /* 0x0000050002087836 */ /* 0x040fe20000000000 */
[C---:B------:R-:W-:Y:S01]  /*3e60*/  LOP3.LUT R14, R2.reuse, 0x800, RZ, 0xfc, !PT ;  /* 0x00000800020e7812 */ /* 0x040fe200078efcff */
[C---:B------:R-:W-:Y:S01]  /*3e70*/  VIADD R10, R2.reuse, 0x600 ;  /* 0x00000600020a7836 */ /* 0x040fe20000000000 */
[----:B------:R-:W-:Y:S01]  /*3e80*/  BSSY.RECONVERGENT B1, `(.L_x_49) ;  /* 0x000000d000017945 */ /* 0x000fe20003800200 */
[----:B------:R-:W-:Y:S01]  /*3e90*/  VIADD R12, R2, 0x700 ;  /* 0x00000700020c7836 */ /* 0x000fe20000000000 */
[-C--:B------:R-:W-:Y:S01]  /*3ea0*/  ISETP.GE.AND P0, PT, R6, R23.reuse, PT ;  /* 0x000000170600720c */ /* 0x080fe20003f06270 */
[----:B------:R-:W-:Y:S01]  /*3eb0*/  VIADD R16, R2, 0x900 ;  /* 0x0000090002107836 */ /* 0x000fe20000000000 */
[-C--:B------:R-:W-:Y:S02]  /*3ec0*/  ISETP.GE.AND P1, PT, R8, R23.reuse, PT ;  /* 0x000000170800720c */ /* 0x080fe40003f26270 */
[----:B------:R-:W-:-:S02]  /*3ed0*/  ISETP.GE.AND P2, PT, R10, R23, PT ;  /* 0x000000170a00720c */ /* 0x000fc40003f46270 */
[-C--:B------:R-:W-:Y:S02]  /*3ee0*/  ISETP.GE.AND P3, PT, R12, R23.reuse, PT ;  /* 0x000000170c00720c */ /* 0x080fe40003f66270 */
[-C--:B------:R-:W-:Y:S02]  /*3ef0*/  ISETP.GE.AND P4, PT, R14, R23.reuse, PT ;  /* 0x000000170e00720c */ /* 0x080fe40003f86270 */
[----:B------:R-:W-:Y:S01]  /*3f00*/  ISETP.GE.AND P5, PT, R16, R23, PT ;  /* 0x000000171000720c */ /* 0x000fe20003fa6270 */
[----:B------:R-:W-:-:S12]  /*3f10*/  @P6 BRA `(.L_x_50) ;  /* 0x00000000000c6947 */ /* 0x000fd80003800000 */
[----:B------:R-:W-:-:S13]  /*3f20*/  ISETP.GE.AND P6, PT, R4, R25, PT ;  /* 0x000000190400720c */ /* 0x000fda0003fc6270 */
[----:B------:R3:W5:Y:S04]  /*3f30*/  @P6 LDG.E R4, desc[UR6][R26.64+0xc00] ;  /* 0x000c00061a046981 */ /* 0x000768000c1e1900 */
[----:B------:R3:W5:Y:S02]  /*3f40*/  @!P6 LDG.E R4, desc[UR6][R18.64+0xc00] ;  /* 0x000c00061204e981 */ /* 0x000764000c1e1900 */
.L_x_50:
[----:B------:R-:W-:Y:S05]  /*3f50*/  BSYNC.RECONVERGENT B1 ;  /* 0x0000000000017941 */ /* 0x000fea0003800200 */
.L_x_49:
[----:B------:R-:W-:Y:S04]  /*3f60*/  BSSY.RECONVERGENT B1, `(.L_x_51) ;  /* 0x0000005000017945 */ /* 0x000fe80003800200 */
[----:B------:R-:W-:Y:S05]  /*3f70*/  @P0 BRA `(.L_x_52) ;  /* 0x00000000000c0947 */ /* 0x000fea0003800000 */
[----:B------:R-:W-:-:S13]  /*3f80*/  ISETP.GE.AND P0, PT, R6, R25, PT ;  /* 0x000000190600720c */ /* 0x000fda0003f06270 */
[----:B------:R4:W5:Y:S04]  /*3f90*/  @P0 LDG.E R5, desc[UR6][R26.64+0x1000] ;  /* 0x001000061a050981 */ /* 0x000968000c1e1900 */
[----:B------:R4:W5:Y:S02]  /*3fa0*/  @!P0 LDG.E R5, desc[UR6][R18.64+0x1000] ;  /* 0x0010000612058981 */ /* 0x000964000c1e1900 */
.L_x_52:
[----:B------:R-:W-:Y:S05]  /*3fb0*/  BSYNC.RECONVERGENT B1 ;  /* 0x0000000000017941 */ /* 0x000fea0003800200 */
.L_x_51:
[----:B------:R-:W-:Y:S04]  /*3fc0*/  BSSY.RECONVERGENT B1, `(.L_x_53) ;  /* 0x0000005000017945 */ /* 0x000fe80003800200 */
[----:B------:R-:W-:Y:S05]  /*3fd0*/  @P1 BRA `(.L_x_54) ;  /* 0x00000000000c1947 */ /* 0x000fea0003800000 */
[----:B------:R-:W-:-:S13]  /*3fe0*/  ISETP.GE.AND P0, PT, R8, R25, PT ;  /* 0x000000190800720c */ /* 0x000fda0003f06270 */
[----:B------:R0:W5:Y:S04]  /*3ff0*/  @P0 LDG.E R6, desc[UR6][R26.64+0x1400] ;  /* 0x001400061a060981 */ /* 0x000168000c1e1900 */
[----:B------:R0:W5:Y:S02]  /*4000*/  @!P0 LDG.E R6, desc[UR6][R18.64+0x1400] ;  /* 0x0014000612068981 */ /* 0x000164000c1e1900 */
.L_x_54:
[----:B------:R-:W-:Y:S05]  /*4010*/  BSYNC.RECONVERGENT B1 ;  /* 0x0000000000017941 */ /* 0x000fea0003800200 */
.L_x_53:
[----:B------:R-:W-:Y:S01]  /*4020*/  BSSY.RECONVERGENT B1, `(.L_x_55) ;  /* 0x0000007000017945 */ /* 0x000fe20003800200 */
[C---:B------:R-:W-:Y:S02]  /*4030*/  VIADD R24, R2.reuse, 0xa00 ;  /* 0x00000a0002187836 */ /* 0x040fe40000000000 */
[----:B------:R-:W-:Y:S01]  /*4040*/  VIADD R28, R2, 0xb00 ;  /* 0x00000b00021c7836 */ /* 0x000fe20000000000 */
[----:B------:R-:W-:Y:S06]  /*4050*/  @P2 BRA `(.L_x_56) ;  /* 0x00000000000c2947 */ /* 0x000fec0003800000 */
[----:B------:R-:W-:-:S13]  /*4060*/  ISETP.GE.AND P0, PT, R10, R25, PT ;  /* 0x000000190a00720c */ /* 0x000fda0003f06270 */
[----:B------:R0:W5:Y:S04]  /*4070*/  @P0 LDG.E R7, desc[UR6][R26.64+0x1800] ;  /* 0x001800061a070981 */ /* 0x000168000c1e1900 */
[----:B------:R0:W5:Y:S02]  /*4080*/  @!P0 LDG.E R7, desc[UR6][R18.64+0x1800] ;  /* 0x0018000612078981 */ /* 0x000164000c1e1900 */
.L_x_56:
[----:B------:R-:W-:Y:S05]  /*4090*/  BSYNC.RECONVERGENT B1 ;  /* 0x0000000000017941 */ /* 0x000fea0003800200 */
.L_x_55:
[----:B------:R-:W-:Y:S04]  /*40a0*/  BSSY.RECONVERGENT B1, `(.L_x_57) ;  /* 0x0000005000017945 */ /* 0x000fe80003800200 */
[----:B------:R-:W-:Y:S05]  /*40b0*/  @P3 BRA `(.L_x_58) ;  /* 0x00000000000c3947 */ /* 0x000fea0003800000 */
[----:B------:R-:W-:-:S13]  /*40c0*/  ISETP.GE.AND P0, PT, R12, R25, PT ;  /* 0x000000190c00720c */ /* 0x000fda0003f06270 */
[----:B------:R0:W5:Y:S04]  /*40d0*/  @P0 LDG.E R8, desc[UR6][R26.64+0x1c00] ;  /* 0x001c00061a080981 */ /* 0x000168000c1e1900 */
[----:B------:R0:W5:Y:S02]  /*40e0*/  @!P0 LDG.E R8, desc[UR6][R18.64+0x1c00] ;  /* 0x001c000612088981 */ /* 0x000164000c1e1900 */
.L_x_58:
[----:B------:R-:W-:Y:S05]  /*40f0*/  BSYNC.RECONVERGENT B1 ;  /* 0x0000000000017941 */ /* 0x000fea0003800200 */
.L_x_57:
[----:B------:R-:W-:Y:S04]  /*4100*/  BSSY.RECONVERGENT B1, `(.L_x_59) ;  /* 0x0000005000017945 */ /* 0x000fe80003800200 */
[----:B------:R-:W-:Y:S05]  /*4110*/  @P4 BRA `(.L_x_60) ;  /* 0x00000000000c4947 */ /* 0x000fea0003800000 */
[----:B------:R-:W-:-:S13]  /*4120*/  ISETP.GE.AND P0, PT, R14, R25, PT ;  /* 0x000000190e00720c */ /* 0x000fda0003f06270 */
[----:B------:R0:W5:Y:S04]  /*4130*/  @P0 LDG.E R9, desc[UR6][R26.64+0x2000] ;  /* 0x002000061a090981 */ /* 0x000168000c1e1900 */
[----:B------:R0:W5:Y:S02]  /*4140*/  @!P0 LDG.E R9, desc[UR6][R18.64+0x2000] ;  /* 0x0020000612098981 */ /* 0x000164000c1e1900 */
.L_x_60:
[----:B------:R-:W-:Y:S05]  /*4150*/  BSYNC.RECONVERGENT B1 ;  /* 0x0000000000017941 */ /* 0x000fea0003800200 */
.L_x_59:
[----:B------:R-:W-:Y:S04]  /*4160*/  BSSY.RECONVERGENT B1, `(.L_x_61) ;  /* 0x0000005000017945 */ /* 0x000fe80003800200 */
[----:B------:R-:W-:Y:S05]  /*4170*/  @P5 BRA `(.L_x_62) ;  /* 0x00000000000c5947 */ /* 0x000fea0003800000 */
[----:B------:R-:W-:-:S13]  /*4180*/  ISETP.GE.AND P0, PT, R16, R25, PT ;  /* 0x000000191000720c */ /* 0x000fda0003f06270 */
[----:B------:R0:W5:Y:S04]  /*4190*/  @P0 LDG.E R10, desc[UR6][R26.64+0x2400] ;  /* 0x002400061a0a0981 */ /* 0x000168000c1e1900 */
[----:B------:R0:W5:Y:S02]  /*41a0*/  @!P0 LDG.E R10, desc[UR6][R18.64+0x2400] ;  /* 0x00240006120a8981 */ /* 0x000164000c1e1900 */
.L_x_62:
[----:B------:R-:W-:Y:S05]  /*41b0*/  BSYNC.RECONVERGENT B1 ;  /* 0x0000000000017941 */ /* 0x000fea0003800200 */
.L_x_61:
[-C--:B------:R-:W-:Y:S01]  /*41c0*/  ISETP.GE.AND P6, PT, R24, R23.reuse, PT ;  /* 0x000000171800720c */ /* 0x080fe20003fc6270 */
[C---:B------:R-:W-:Y:S01]  /*41d0*/  VIADD R16, R2.reuse, 0xd00 ;  /* 0x00000d0002107836 */ /* 0x040fe20000000000 */
[C---:B------:R-:W-:Y:S01]  /*41e0*/  LOP3.LUT R14, R2.reuse, 0xc00, RZ, 0xfc, !PT ;  /* 0x00000c00020e7812 */ /* 0x040fe200078efcff */
[C---:B------:R-:W-:Y:S01]  /*41f0*/  VIADD R30, R2.reuse, 0xe00 ;  /* 0x00000e00021e7836 */ /* 0x040fe20000000000 */
[C---:B------:R-:W-:Y:S01]  /*4200*/  LOP3.LUT R34, R2.reuse, 0x1000, RZ, 0xfc, !PT ;  /* 0x0000100002227812 */ /* 0x040fe200078efcff */
[----:B------:R-:W-:Y:S01]  /*4210*/  VIADD R32, R2, 0xf00 ;  /* 0x00000f0002207836 */ /* 0x000fe20000000000 */
[----:B------:R-:W-:Y:S01]  /*4220*/  BSSY.RECONVERGENT B1, `(.L_x_63) ;  /* 0x000000b000017945 */ /* 0x000fe20003800200 */
[-C--:B------:R-:W-:Y:S02]  /*4230*/  ISETP.GE.AND P0, PT, R28, R23.reuse, PT ;  /* 0x000000171c00720c */ /* 0x080fe40003f06270 */
        /* <DEDUP_REMOVED lines=9> */
.L_x_64:
[----:B------:R-:W-:Y:S05]  /*42d0*/  BSYNC.RECONVERGENT B1 ;  /* 0x0000000000017941 */ /* 0x000fea0003800200 */
.L_x_63:
[----:B------:R-:W-:Y:S04]  /*42e0*/  BSSY.RECONVERGENT B1, `(.L_x_65) ;  /* 0x0000005000017945 */ /* 0x000fe80003800200 */
[----:B------:R-:W-:Y:S05]  /*42f0*/  @P0 BRA `(.L_x_66) ;  /* 0x00000000000c0947 */ /* 0x000fea0003800000 */
[----:B------:R-:W-:-:S13]  /*4300*/  ISETP.GE.AND P0, PT, R28, R25, PT ;  /* 0x000000191c00720c */ /* 0x000fda0003f06270 */
[----:B------:R0:W5:Y:S04]  /*4310*/  @P0 LDG.E R12, desc[UR6][R26.64+0x2c00] ;  /* 0x002c00061a0c0981 */ /* 0x000168000c1e1900 */
[----:B------:R0:W5:Y:S02]  /*4320*/  @!P0 LDG.E R12, desc[UR6][R18.64+0x2c00] ;  /* 0x002c0006120c8981 */ /* 0x000164000c1e1900 */
.L_x_66:
[----:B------:R-:W-:Y:S05]  /*4330*/  BSYNC.RECONVERGENT B1 ;  /* 0x0000000000017941 */ /* 0x000fea0003800200 */
.L_x_65:
[----:B------:R-:W-:Y:S04]  /*4340*/  BSSY.RECONVERGENT B1, `(.L_x_67) ;  /* 0x0000005000017945 */ /* 0x000fe80003800200 */
[----:B------:R-:W-:Y:S05]  /*4350*/  @P1 BRA `(.L_x_68) ;  /* 0x00000000000c1947 */ /* 0x000fea0003800000 */
[----:B------:R-:W-:-:S13]  /*4360*/  ISETP.GE.AND P0, PT, R14, R25, PT ;  /* 0x000000190e00720c */ /* 0x000fda0003f06270 */
[----:B------:R0:W5:Y:S04]  /*4370*/  @P0 LDG.E R13, desc[UR6][R26.64+0x3000] ;  /* 0x003000061a0d0981 */ /* 0x000168000c1e1900 */
[----:B------:R0:W5:Y:S02]  /*4380*/  @!P0 LDG.E R13, desc[UR6][R18.64+0x3000] ;  /* 0x00300006120d8981 */ /* 0x000164000c1e1900 */
.L_x_68:
[----:B------:R-:W-:Y:S05]  /*4390*/  BSYNC.RECONVERGENT B1 ;  /* 0x0000000000017941 */ /* 0x000fea0003800200 */
.L_x_67:
[----:B------:R-:W-:Y:S04]  /*43a0*/  BSSY.RECONVERGENT B1, `(.L_x_69) ;  /* 0x0000005000017945 */ /* 0x000fe80003800200 */
[----:B------:R-:W-:Y:S05]  /*43b0*/  @P2 BRA `(.L_x_70) ;  /* 0x00000000000c2947 */ /* 0x000fea0003800000 */
[----:B------:R-:W-:-:S13]  /*43c0*/  ISETP.GE.AND P0, PT, R16, R25, PT ;  /* 0x000000191000720c */ /* 0x000fda0003f06270 */
[----:B------:R0:W5:Y:S04]  /*43d0*/  @P0 LDG.E R14, desc[UR6][R26.64+0x3400] ;  /* 0x003400061a0e0981 */ /* 0x000168000c1e1900 */
[----:B------:R0:W5:Y:S02]  /*43e0*/  @!P0 LDG.E R14, desc[UR6][R18.64+0x3400] ;  /* 0x00340006120e8981 */ /* 0x000164000c1e1900 */
.L_x_70:
[----:B------:R-:W-:Y:S05]  /*43f0*/  BSYNC.RECONVERGENT B1 ;  /* 0x0000000000017941 */ /* 0x000fea0003800200 */
.L_x_69:
[----:B------:R-:W-:Y:S04]  /*4400*/  BSSY.RECONVERGENT B1, `(.L_x_71) ;  /* 0x0000005000017945 */ /* 0x000fe80003800200 */
[----:B------:R-:W-:Y:S05]  /*4410*/  @P3 BRA `(.L_x_72) ;  /* 0x00000000000c3947 */ /* 0x000fea0003800000 */
[----:B------:R-:W-:-:S13]  /*4420*/  ISETP.GE.AND P0, PT, R30, R25, PT ;  /* 0x000000191e00720c */ /* 0x000fda0003f06270 */
[----:B------:R0:W5:Y:S04]  /*4430*/  @P0 LDG.E R15, desc[UR6][R26.64+0x3800] ;  /* 0x003800061a0f0981 */ /* 0x000168000c1e1900 */
[----:B------:R0:W5:Y:S02]  /*4440*/  @!P0 LDG.E R15, desc[UR6][R18.64+0x3800] ;  /* 0x00380006120f8981 */ /* 0x000164000c1e1900 */
.L_x_72:
[----:B------:R-:W-:Y:S05]  /*4450*/  BSYNC.RECONVERGENT B1 ;  /* 0x0000000000017941 */ /* 0x000fea0003800200 */
.L_x_71:
[----:B------:R-:W-:Y:S04]  /*4460*/  BSSY.RECONVERGENT B1, `(.L_x_73) ;  /* 0x0000005000017945 */ /* 0x000fe80003800200 */
[----:B------:R-:W-:Y:S05]  /*4470*/  @P4 BRA `(.L_x_74) ;  /* 0x00000000000c4947 */ /* 0x000fea0003800000 */
[----:B------:R-:W-:-:S13]  /*4480*/  ISETP.GE.AND P0, PT, R32, R25, PT ;  /* 0x000000192000720c */ /* 0x000fda0003f06270 */
[----:B------:R0:W5:Y:S04]  /*4490*/  @P0 LDG.E R16, desc[UR6][R26.64+0x3c00] ;  /* 0x003c00061a100981 */ /* 0x000168000c1e1900 */
[----:B------:R0:W5:Y:S02]  /*44a0*/  @!P0 LDG.E R16, desc[UR6][R18.64+0x3c00] ;  /* 0x003c000612108981 */ /* 0x000164000c1e1900 */
.L_x_74:
[----:B------:R-:W-:Y:S05]  /*44b0*/  BSYNC.RECONVERGENT B1 ;  /* 0x0000000000017941 */ /* 0x000fea0003800200 */
.L_x_73:
[----:B------:R-:W-:Y:S05]  /*44c0*/  @P5 BRA `(.L_x_75) ;  /* 0x0000001000205947 */ /* 0x000fea0003800000 */
[----:B------:R-:W-:-:S13]  /*44d0*/  ISETP.GE.AND P0, PT, R34, R25, PT ;  /* 0x000000192200720c */ /* 0x000fda0003f06270 */
[----:B------:R0:W5:Y:S04]  /*44e0*/  @P0 LDG.E R17, desc[UR6][R26.64+0x4000] ;  /* 0x004000061a110981 */ /* 0x000168000c1e1900 */
[----:B------:R0:W5:Y:S01]  /*44f0*/  @!P0 LDG.E R17, desc[UR6][R18.64+0x4000] ;  /* 0x0040000612118981 */ /* 0x000162000c1e1900 */
[----:B------:R-:W-:Y:S05]  /*4500*/  BRA `(.L_x_75) ;  /* 0x0000001000107947 */ /* 0x000fea0003800000 */
.L_x_42:
[----:B------:R-:W-:Y:S02]  /*4510*/  IMAD.IADD R23, R25, 0x1, R22 ;  /* 0x0000000119177824 */ /* 0x000fe400078e0216 */
[----:B------:R-:W-:Y:S02]  /*4520*/  VIADD R28, R2, 0x100 ;  /* 0x00000100021c7836 */ /* 0x000fe40000000000 */
[----:B------:R-:W-:Y:S02]  /*4530*/  IMAD.MOV.U32 R27, RZ, RZ, R5 ;  /* 0x000000ffff1b7224 */ /* 0x000fe400078e0005 */
[----:B------:R-:W-:Y:S01]  /*4540*/  IMAD.MOV.U32 R24, RZ, RZ, RZ ;  /* 0x000000ffff187224 */ /* 0x000fe200078e00ff */
[----:B------:R-:W-:Y:S01]  /*4550*/  ISETP.GE.AND P1, PT, R28, R23, PT ;  /* 0x000000171c00720c */ /* 0x000fe20003f26270 */
[----:B------:R-:W-:-:S04]  /*4560*/  IMAD.WIDE.U32 R26, R3, 0x1100, R26 ;  /* 0x00001100031a7825 */ /* 0x000fc800078e001a */
[----:B------:R-:W-:Y:S01]  /*4570*/  VIADD R32, R2, 0x200 ;  /* 0x0000020002207836 */ /* 0x000fe20000000000 */
[----:B------:R-:W-:-:S04]  /*4580*/  IADD3 R26, P0, PT, R7, R26, RZ ;  /* 0x0000001a071a7210 */ /* 0x000fc80007f1e0ff */
[----:B------:R-:W-:Y:S02]  /*4590*/  IADD3.X R24, PT, PT, R9, R24, R27, P0, !PT ;  /* 0x0000001809187210 */ /* 0x000fe400007fe41b */
[----:B------:R-:W-:Y:S01]  /*45a0*/  ISETP.GE.AND P0, PT, R32, R23, PT ;  /* 0x000000172000720c */ /* 0x000fe20003f06270 */
[----:B------:R-:W0:Y:S01]  /*45b0*/  @!P1 LDC.64 R18, c[0x0][0x3a0] ;  /* 0x0000e800ff129b82 */ /* 0x000e220000000a00 */
[C---:B------:R-:W-:Y:S01]  /*45c0*/  @!P1 IMAD.IADD R27, R28.reuse, 0x1, -R25 ;  /* 0x000000011c1b9824 */ /* 0x040fe200078e0a19 */
[----:B------:R-:W-:-:S04]  /*45d0*/  @!P1 ISETP.GE.AND P3, PT, R28, R25, PT ;  /* 0x000000191c00920c */ /* 0x000fc80003f66270 */
[----:B------:R-:W-:Y:S02]  /*45e0*/  @!P1 SEL R28, R28, R27, !P3 ;  /* 0x0000001b1c1c9207 */ /* 0x000fe40005800000 */
[----:B------:R-:W-:Y:S02]  /*45f0*/  @!P1 SEL R29, R16, R26, !P3 ;  /* 0x0000001a101d9207 */ /* 0x000fe40005800000 */
[----:B------:R-:W-:Y:S02]  /*4600*/  @!P1 SHF.R.S32.HI R27, RZ, 0x1f, R27 ;  /* 0x0000001fff1b9819 */ /* 0x000fe4000001141b */
[----:B------:R-:W-:Y:S01]  /*4610*/  @!P1 IADD3 R28, P2, PT, R28, R29, RZ ;  /* 0x0000001d1c1c9210 */ /* 0x000fe20007f5e0ff */
[----:B------:R-:W-:Y:S01]  /*4620*/  @!P0 IMAD.IADD R29, R32, 0x1, -R25 ;  /* 0x00000001201d8824 */ /* 0x000fe200078e0a19 */
[----:B------:R-:W-:Y:S02]  /*4630*/  @!P1 SEL R27, R27, RZ, P3 ;  /* 0x000000ff1b1b9207 */ /* 0x000fe40001800000 */
[----:B------:R-:W-:-:S02]  /*4640*/  @!P1 SEL R30, R17, R24, !P3 ;  /* 0x00000018111e9207 */ /* 0x000fc40005800000 */
[----:B------:R-:W-:-:S03]  /*4650*/  @!P0 ISETP.GE.AND P4, PT, R32, R25, PT ;  /* 0x000000192000820c */ /* 0x000fc60003f86270 */
[----:B------:R-:W-:Y:S01]  /*4660*/  @!P1 IMAD.X R27, R27, 0x1, R30, P2 ;  /* 0x000000011b1b9824 */ /* 0x000fe200010e061e */
[----:B------:R-:W-:Y:S02]  /*4670*/  @!P0 SEL R34, R17, R24, !P4 ;  /* 0x0000001811228207 */ /* 0x000fe40006000000 */
[----:B0-----:R-:W-:-:S04]  /*4680*/  @!P1 LEA R30, P2, R28, R18, 0x2 ;  /* 0x000000121c1e9211 */ /* 0x001fc800078410ff */
[----:B------:R-:W-:Y:S02]  /*4690*/  @!P1 LEA.HI.X R31, R28, R19, R27, 0x2, P2 ;  /* 0x000000131c1f9211 */ /* 0x000fe400010f141b */
[----:B------:R-:W0:Y:S01]  /*46a0*/  @!P0 LDC.64 R18, c[0x0][0x3a0] ;  /* 0x0000e800ff128b82 */ /* 0x000e220000000a00 */
[----:B------:R-:W-:Y:S01]  /*46b0*/  @!P0 SEL R27, R32, R29, !P4 ;  /* 0x0000001d201b8207 */ /* 0x000fe20006000000 */
[----:B------:R-:W-:Y:S01]  /*46c0*/  VIADD R32, R2, 0x300 ;  /* 0x0000030002207836 */ /* 0x000fe20000000000 */
[----:B------:R-:W-:Y:S01]  /*46d0*/  @!P0 SEL R28, R16, R26, !P4 ;  /* 0x0000001a101c8207 */ /* 0x000fe20006000000 */
[----:B------:R1:W5:Y:S01]  /*46e0*/  @!P1 LDG.E R20, desc[UR6][R30.64] ;  /* 0x000000061e149981 */ /* 0x000362000c1e1900 */
[----:B------:R-:W-:Y:S02]  /*46f0*/  @!P0 SHF.R.S32.HI R29, RZ, 0x1f, R29 ;  /* 0x0000001fff1d8819 */ /* 0x000fe4000001141d */
[----:B------:R-:W-:Y:S02]  /*4700*/  ISETP.GE.AND P2, PT, R32, R23, PT ;  /* 0x000000172000720c */ /* 0x000fe40003f46270 */
[----:B------:R-:W-:-:S02]  /*4710*/  @!P0 IADD3 R27, P3, PT, R27, R28, RZ ;  /* 0x0000001c1b1b8210 */ /* 0x000fc40007f7e0ff */
[----:B------:R-:W-:-:S05]  /*4720*/  @!P0 SEL R29, R29, RZ, P4 ;  /* 0x000000ff1d1d8207 */ /* 0x000fca0002000000 */
[----:B------:R-:W-:Y:S01]  /*4730*/  @!P0 IMAD.X R34, R29, 0x1, R34, P3 ;  /* 0x000000011d228824 */ /* 0x000fe200018e0622 */
[----:B0-----:R-:W-:-:S03]  /*4740*/  @!P0 LEA R28, P3, R27, R18, 0x2 ;  /* 0x000000121b1c8211 */ /* 0x001fc600078610ff */
[C---:B------:R-:W-:Y:S01]  /*4750*/  @!P2 IMAD.IADD R33, R32.reuse, 0x1, -R25 ;  /* 0x000000012021a824 */ /* 0x040fe200078e0a19 */
[----:B------:R-:W-:Y:S02]  /*4760*/  @!P0 LEA.HI.X R29, R27, R19, R34, 0x2, P3 ;  /* 0x000000131b1d8211 */ /* 0x000fe400018f1422 */
[----:B------:R-:W1:Y:S01]  /*4770*/  @!P2 LDC.64 R18, c[0x0][0x3a0] ;  /* 0x0000e800ff12ab82 */ /* 0x000e620000000a00 */
[C---:B------:R-:W-:Y:S02]  /*4780*/  @!P2 ISETP.GE.AND P4, PT, R32.reuse, R25, PT ;  /* 0x000000192000a20c */ /* 0x040fe40003f86270 */
[----:B------:R0:W5:Y:S02]  /*4790*/  @!P0 LDG.E R3, desc[UR6][R28.64] ;  /* 0x000000061c038981 */ /* 0x000164000c1e1900 */
[----:B------:R-:W-:Y:S02]  /*47a0*/  @!P2 SEL R27, R32, R33, !P4 ;  /* 0x00000021201ba207 */ /* 0x000fe40006000000 */
[----:B------:R-:W-:-:S04]  /*47b0*/  @!P2 SEL R32, R16, R26, !P4 ;  /* 0x0000001a1020a207 */ /* 0x000fc80006000000 */
[----:B------:R-:W-:Y:S02]  /*47c0*/  @!P2 IADD3 R27, P3, PT, R27, R32, RZ ;  /* 0x000000201b1ba210 */ /* 0x000fe40007f7e0ff */
[----:B------:R-:W-:Y:S02]  /*47d0*/  LOP3.LUT R32, R2, 0x400, RZ, 0xfc, !PT ;  /* 0x0000040002207812 */ /* 0x000fe400078efcff */
[----:B------:R-:W-:Y:S02]  /*47e0*/  @!P2 SHF.R.S32.HI R33, RZ, 0x1f, R33 ;  /* 0x0000001fff21a819 */ /* 0x000fe40000011421 */
[----:B------:R-:W-:Y:S02]  /*47f0*/  ISETP.GE.AND P1, PT, R32, R23, PT ;  /* 0x000000172000720c */ /* 0x000fe40003f26270 */
[----:B------:R-:W-:Y:S02]  /*4800*/  @!P2 SEL R33, R33, RZ, P4 ;  /* 0x000000ff2121a207 */ /* 0x000fe40002000000 */
[----:B------:R-:W-:-:S05]  /*4810*/  @!P2 SEL R34, R17, R24, !P4 ;  /* 0x000000181122a207 */ /* 0x000fca0006000000 */
[----:B------:R-:W-:Y:S01]  /*4820*/  @!P2 IMAD.X R34, R33, 0x1, R34, P3 ;  /* 0x000000012122a824 */ /* 0x000fe200018e0622 */
[----:B-1----:R-:W-:-:S04]  /*4830*/  @!P2 LEA R30, P3, R27, R18, 0x2 ;  /* 0x000000121b1ea211 */ /* 0x002fc800078610ff */
[----:B------:R-:W-:Y:S02]  /*4840*/  @!P2 LEA.HI.X R31, R27, R19, R34, 0x2, P3 ;  /* 0x000000131b1fa211 */ /* 0x000fe400018f1422 */
[----:B------:R-:W1:Y:S01]  /*4850*/  @!P1 LDC.64 R18, c[0x0][0x3a0] ;  /* 0x0000e800ff129b82 */ /* 0x000e620000000a00 */
[C---:B------:R-:W-:Y:S01]  /*4860*/  @!P1 IMAD.IADD R27, R32.reuse, 0x1, -R25 ;  /* 0x00000001201b9824 */ /* 0x040fe200078e0a19 */
[----:B------:R-:W-:Y:S01]  /*4870*/  @!P1 ISETP.GE.AND P3, PT, R32, R25, PT ;  /* 0x000000192000920c */ /* 0x000fe20003f66270 */
[----:B------:R-:W-:Y:S01]  /*4880*/  VIADD R34, R2, 0x500 ;  /* 0x0000050002227836 */ /* 0x000fe20000000000 */
[----:B------:R2:W5:Y:S02]  /*4890*/  @!P2 LDG.E R4, desc[UR6][R30.64] ;  /* 0x000000061e04a981 */ /* 0x000564000c1e1900 */
[----:B------:R-:W-:Y:S02]  /*48a0*/  @!P1 SEL R32, R32, R27, !P3 ;  /* 0x0000001b20209207 */ /* 0x000fe40005800000 */
[----:B------:R-:W-:-:S02]  /*48b0*/  @!P1 SEL R33, R16, R26, !P3 ;  /* 0x0000001a10219207 */ /* 0x000fc40005800000 */
[----:B------:R-:W-:Y:S02]  /*48c0*/  @!P1 SHF.R.S32.HI R27, RZ, 0x1f, R27 ;  /* 0x0000001fff1b9819 */ /* 0x000fe4000001141b */
[----:B------:R-:W-:Y:S02]  /*48d0*/  ISETP.GE.AND P2, PT, R34, R23, PT ;  /* 0x000000172200720c */ /* 0x000fe40003f46270 */
[----:B------:R-:W-:Y:S02]  /*48e0*/  @!P1 IADD3 R32, P0, PT, R32, R33, RZ ;  /* 0x0000002120209210 */ /* 0x000fe40007f1e0ff */
[----:B------:R-:W-:Y:S02]  /*48f0*/  @!P1 SEL R27, R27, RZ, P3 ;  /* 0x000000ff1b1b9207 */ /* 0x000fe40001800000 */
[----:B0-----:R-:W-:-:S05]  /*4900*/  @!P1 SEL R28, R17, R24, !P3 ;  /* 0x00000018111c9207 */ /* 0x001fca0005800000 */
[----:B------:R-:W-:Y:S01]  /*4910*/  @!P1 IMAD.X R27, R27, 0x1, R28, P0 ;  /* 0x000000011b1b9824 */ /* 0x000fe200000e061c */
[----:B-1----:R-:W-:-:S04]  /*4920*/  @!P1 LEA R28, P0, R32, R18, 0x2 ;  /* 0x00000012201c9211 */ /* 0x002fc800078010ff */
[----:B------:R-:W-:Y:S02]  /*4930*/  @!P1 LEA.HI.X R29, R32, R19, R27, 0x2, P0 ;  /* 0x00000013201d9211 */ /* 0x000fe400000f141b */
[----:B------:R-:W0:Y:S01]  /*4940*/  @!P2 LDC.64 R18, c[0x0][0x3a0] ;  /* 0x0000e800ff12ab82 */ /* 0x000e220000000a00 */
[C---:B--2---:R-:W-:Y:S01]  /*4950*/  @!P2 IMAD.IADD R31, R34.reuse, 0x1, -R25 ;  /* 0x00000001221fa824 */ /* 0x044fe200078e0a19 */
        /* <DEDUP_REMOVED lines=9> */
[----:B------:R-:W-:-:S05]  /*49f0*/  @!P2 SEL R34, R17, R24, !P4 ;  /* 0x000000181122a207 */ /* 0x000fca0006000000 */
[----:B------:R-:W-:Y:S01]  /*4a00*/  @!P2 IMAD.X R34, R31, 0x1, R34, P3 ;  /* 0x000000011f22a824 */ /* 0x000fe200018e0622 */
[----:B0-----:R-:W-:-:S04]  /*4a10*/  @!P2 LEA R30, P3, R27, R18, 0x2 ;  /* 0x000000121b1ea211 */ /* 0x001fc800078610ff */
[----:B------:R-:W-:Y:S02]  /*4a20*/  @!P2 LEA.HI.X R31, R27, R19, R34, 0x2, P3 ;  /* 0x000000131b1fa211 */ /* 0x000fe400018f1422 */
[----:B------:R-:W0:Y:S01]  /*4a30*/  @!P0 LDC.64 R18, c[0x0][0x3a0] ;  /* 0x0000e800ff128b82 */ /* 0x000e220000000a00 */
        /* <DEDUP_REMOVED lines=10> */
[----:B-1----:R-:W-:-:S05]  /*4ae0*/  @!P0 SEL R28, R17, R24, !P3 ;  /* 0x00000018111c8207 */ /* 0x002fca0005800000 */
[----:B------:R-:W-:Y:S01]  /*4af0*/  @!P0 IMAD.X R27, R27, 0x1, R28, P1 ;  /* 0x000000011b1b8824 */ /* 0x000fe200008e061c */
[----:B0-----:R-:W-:-:S04]  /*4b00*/  @!P0 LEA R28, P1, R32, R18, 0x2 ;  /* 0x00000012201c8211 */ /* 0x001fc800078210ff */
[----:B------:R-:W-:Y:S02]  /*4b10*/  @!P0 LEA.HI.X R29, R32, R19, R27, 0x2, P1 ;  /* 0x00000013201d8211 */ /* 0x000fe400008f141b */
[----:B------:R-:W0:Y:S01]  /*4b20*/  @!P2 LDC.64 R18, c[0x0][0x3a0] ;  /* 0x0000e800ff12ab82 */ /* 0x000e220000000a00 */
[C---:B--2---:R-:W-:Y:S01]  /*4b30*/  @!P2 IMAD.IADD R31, R34.reuse, 0x1, -R25 ;  /* 0x00000001221fa824 */ /* 0x044fe200078e0a19 */
[----:B------:R-:W-:Y:S01]  /*4b40*/  @!P2 ISETP.GE.AND P4, PT, R34, R25, PT ;  /* 0x000000192200a20c */ /* 0x000fe20003f86270 */
[----:B------:R1:W5:Y:S01]  /*4b50*/  @!P0 LDG.E R7, desc[UR6][R28.64] ;  /* 0x000000061c078981 */ /* 0x000362000c1e1900 */
[----:B------:R-:W-:Y:S02]  /*4b60*/  LOP3.LUT R32, R2, 0x800, RZ, 0xfc, !PT ;  /* 0x0000080002207812 */ /* 0x000fe400078efcff */
        /* <DEDUP_REMOVED lines=117> */
[C---:B------:R-:W-:Y:S01]  /*52c0*/  @!P1 ISETP.GE.AND P4, PT, R34.reuse, R25, PT ;  /* 0x000000192200920c */ /* 0x040fe20003f86270 */
[----:B------:R1:W5:Y:S03]  /*52d0*/  @!P0 LDG.E R15, desc[UR6][R28.64] ;  /* 0x000000061c0f8981 */ /* 0x000366000c1e1900 */
        /* <DEDUP_REMOVED lines=9> */
[----:B------:R-:W-:Y:S01]  /*5370*/  @!P1 LEA.HI.X R31, R27, R19, R32, 0x2, P3 ;  /* 0x000000131b1f9211 */ /* 0x000fe200018f1420 */
[C---:B------:R-:W-:Y:S01]  /*5380*/  @!P2 IMAD.IADD R27, R2.reuse, 0x1, -R25 ;  /* 0x00000001021ba824 */ /* 0x040fe200078e0a19 */
[----:B------:R-:W-:-:S04]  /*5390*/  @!P2 ISETP.GE.AND P3, PT, R2, R25, PT ;  /* 0x000000190200a20c */ /* 0x000fc80003f66270 */
[----:B------:R-:W-:Y:S02]  /*53a0*/  @!P2 SHF.R.S32.HI R34, RZ, 0x1f, R27 ;  /* 0x0000001fff22a819 */ /* 0x000fe4000001141b */
[----:B------:R-:W-:Y:S02]  /*53b0*/  @!P2 SEL R27, R2, R27, !P3 ;  /* 0x0000001b021ba207 */ /* 0x000fe40005800000 */
[----:B------:R-:W-:Y:S02]  /*53c0*/  @!P2 SEL R18, R16, R26, !P3 ;  /* 0x0000001a1012a207 */ /* 0x000fe40005800000 */
[----:B------:R-:W-:Y:S02]  /*53d0*/  @!P2 SEL R34, R34, RZ, P3 ;  /* 0x000000ff2222a207 */ /* 0x000fe40001800000 */
[----:B------:R-:W-:Y:S02]  /*53e0*/  @!P2 IADD3 R27, P4, PT, R27, R18, RZ ;  /* 0x000000121b1ba210 */ /* 0x000fe40007f9e0ff */
[----:B------:R-:W-:-:S05]  /*53f0*/  @!P2 SEL R19, R17, R24, !P3 ;  /* 0x000000181113a207 */ /* 0x000fca0005800000 */
[----:B------:R-:W-:Y:S02]  /*5400*/  @!P2 IMAD.X R34, R34, 0x1, R19, P4 ;  /* 0x000000012222a824 */ /* 0x000fe400020e0613 */
[----:B------:R-:W0:Y:S02]  /*5410*/  @!P2 LDC.64 R18, c[0x0][0x3a0] ;  /* 0x0000e800ff12ab82 */ /* 0x000e240000000a00 */
[----:B0-----:R-:W-:-:S04]  /*5420*/  @!P2 LEA R32, P3, R27, R18, 0x2 ;  /* 0x000000121b20a211 */ /* 0x001fc800078610ff */
[----:B------:R-:W-:Y:S02]  /*5430*/  @!P2 LEA.HI.X R33, R27, R19, R34, 0x2, P3 ;  /* 0x000000131b21a211 */ /* 0x000fe400018f1422 */
[----:B------:R-:W-:-:S03]  /*5440*/  LOP3.LUT R34, R2, 0x1000, RZ, 0xfc, !PT ;  /* 0x0000100002227812 */ /* 0x000fc600078efcff */
[----:B------:R1:W5:Y:S01]  /*5450*/  @!P2 LDG.E R21, desc[UR6][R32.64] ;  /* 0x000000062015a981 */ /* 0x000362000c1e1900 */
[----:B------:R-:W-:-:S13]  /*5460*/  ISETP.GE.AND P4, PT, R34, R23, PT ;  /* 0x000000172200720c */ /* 0x000fda0003f86270 */
[----:B------:R-:W0:Y:S01]  /*5470*/  @!P4 LDC.64 R18, c[0x0][0x3a0] ;  /* 0x0000e800ff12cb82 */ /* 0x000e220000000a00 */
[C---:B------:R-:W-:Y:S01]  /*5480*/  @!P4 IMAD.IADD R27, R34.reuse, 0x1, -R25 ;  /* 0x00000001221bc824 */ /* 0x040fe200078e0a19 */
[----:B------:R-:W-:-:S04]  /*5490*/  @!P4 ISETP.GE.AND P5, PT, R34, R25, PT ;  /* 0x000000192200c20c */ /* 0x000fc80003fa6270 */
[----:B------:R-:W-:Y:S02]  /*54a0*/  @!P4 SEL R35, R34, R27, !P5 ;  /* 0x0000001b2223c207 */ /* 0x000fe40006800000 */
[----:B------:R-:W-:Y:S02]  /*54b0*/  @!P4 SEL R26, R16, R26, !P5 ;  /* 0x0000001a101ac207 */ /* 0x000fe40006800000 */
[----:B------:R-:W-:Y:S01]  /*54c0*/  @!P4 SHF.R.S32.HI R27, RZ, 0x1f, R27 ;  /* 0x0000001fff1bc819 */ /* 0x000fe2000001141b */
[----:B------:R1:W5:Y:S01]  /*54d0*/  @!P1 LDG.E R16, desc[UR6][R30.64] ;  /* 0x000000061e109981 */ /* 0x000362000c1e1900 */
[----:B------:R-:W-:Y:S02]  /*54e0*/  @!P4 SEL R24, R17, R24, !P5 ;  /* 0x000000181118c207 */ /* 0x000fe40006800000 */
[----:B------:R-:W-:Y:S02]  /*54f0*/  @!P4 IADD3 R26, P3, PT, R35, R26, RZ ;  /* 0x0000001a231ac210 */ /* 0x000fe40007f7e0ff */
[----:B------:R-:W-:-:S05]  /*5500*/  @!P4 SEL R27, R27, RZ, P5 ;  /* 0x000000ff1b1bc207 */ /* 0x000fca0002800000 */
[----:B------:R-:W-:Y:S01]  /*5510*/  @!P4 IMAD.X R24, R27, 0x1, R24, P3 ;  /* 0x000000011b18c824 */ /* 0x000fe200018e0618 */
[----:B0-----:R-:W-:-:S04]  /*5520*/  @!P4 LEA R18, P3, R26, R18, 0x2 ;  /* 0x000000121a12c211 */ /* 0x001fc800078610ff */
[----:B------:R-:W-:-:S05]  /*5530*/  @!P4 LEA.HI.X R19, R26, R19, R24, 0x2, P3 ;  /* 0x000000131a13c211 */ /* 0x000fca00018f1418 */
[----:B------:R1:W5:Y:S04]  /*5540*/  @!P4 LDG.E R17, desc[UR6][R18.64] ;  /* 0x000000061211c981 */ /* 0x000368000c1e1900 */
.L_x_75:
[----:B------:R-:W-:Y:S05]  /*5550*/  BSYNC.RECONVERGENT B0 ;  /* 0x0000000000007941 */ /* 0x000fea0003800200 */
.L_x_41:
[----:B01234-:R-:W0:Y:S01]  /*5560*/  S2R R19, SR_CgaCtaId ;  /* 0x0000000000137919 */ /* 0x01fe220000008800 */
[----:B------:R-:W-:-:S04]  /*5570*/  MOV R18, 0x400 ;  /* 0x0000040000127802 */ /* 0x000fc80000000f00 */
[----:B0-----:R-:W-:-:S05]  /*5580*/  LEA R18, R19, R18, 0x18 ;  /* 0x0000001213127211 */ /* 0x001fca00078ec0ff */
[----:B------:R-:W-:-:S05]  /*5590*/  IMAD R24, R2, 0x4, R18 ;  /* 0x0000000402187824 */ /* 0x000fca00078e0212 */
[----:B-----5:R-:W-:Y:S04]  /*55a0*/  STS [R24], R21 ;  /* 0x0000001518007388 */ /* 0x020fe80000000800 */
        /* <DEDUP_REMOVED lines=19> */
[----:B------:R-:W-:Y:S01]  /*56e0*/  BSSY.RECONVERGENT B0, `(.L_x_76) ;  /* 0x0000019000007945 */ /* 0x000fe20003800200 */
[----:B------:R-:W-:Y:S01]  /*56f0*/  VIMNMX R3, PT, PT, R4, R23, PT ;  /* 0x0000001704037248 */ /* 0x000fe20003fe0100 */
[----:B------:R-:W-:-:S03]  /*5700*/  IMAD R4, R25, 0x4, R18 ;  /* 0x0000000419047824 */ /* 0x000fc600078e0212 */
[C---:B------:R-:W-:Y:S01]  /*5710*/  ISETP.GE.AND P0, PT, R3.reuse, R22, PT ;  /* 0x000000160300720c */ /* 0x040fe20003f06270 */
[----:B------:R-:W-:Y:S01]  /*5720*/  IMAD.IADD R22, R3, 0x1, -R22 ;  /* 0x0000000103167824 */ /* 0x000fe200078e0a16 */
[----:B-1----:R-:W-:-:S04]  /*5730*/  VIMNMX R5, PT, PT, R25, R3, PT ;  /* 0x0000000319057248 */ /* 0x002fc80003fe0100 */
[----:B------:R-:W-:-:S04]  /*5740*/  SEL R22, R22, RZ, P0 ;  /* 0x000000ff16167207 */ /* 0x000fc80000000000 */
[----:B------:R-:W-:-:S13]  /*5750*/  ISETP.GE.AND P0, PT, R22, R5, PT ;  /* 0x000000051600720c */ /* 0x000fda0003f06270 */
[----:B--2---:R-:W-:Y:S05]  /*5760*/  @P0 BRA `(.L_x_77) ;  /* 0x0000000000400947 */ /* 0x004fea0003800000 */
.L_x_78:
[----:B------:R-:W-:-:S05]  /*5770*/  IMAD.IADD R6, R5, 0x1, -R22 ;  /* 0x0000000105067824 */ /* 0x000fca00078e0a16 */
[----:B------:R-:W-:-:S04]  /*5780*/  LEA.HI R7, R6, R6, RZ, 0x1 ;  /* 0x0000000606077211 */ /* 0x000fc800078f08ff */
[----:B------:R-:W-:-:S04]  /*5790*/  LEA.HI.SX32 R7, R7, R22, 0x1f ;  /* 0x0000001607077211 */ /* 0x000fc800078ffaff */
[----:B------:R-:W-:-:S05]  /*57a0*/  LOP3.LUT R6, RZ, R7, RZ, 0x33, !PT ;  /* 0x00000007ff067212 */ /* 0x000fca00078e33ff */
[----:B------:R-:W-:Y:S02]  /*57b0*/  IMAD.IADD R9, R3, 0x1, R6 ;  /* 0x0000000103097824 */ /* 0x000fe400078e0206 */
[----:B------:R-:W-:Y:S02]  /*57c0*/  IMAD R6, R7, 0x4, R18 ;  /* 0x0000000407067824 */ /* 0x000fe400078e0212 */
[----:B------:R-:W-:-:S04]  /*57d0*/  IMAD R9, R9, 0x4, R4 ;  /* 0x0000000409097824 */ /* 0x000fc800078e0204 */
[----:B------:R-:W0:Y:S04]  /*57e0*/  LDS R6, [R6] ;  /* 0x0000000006067984 */ /* 0x000e280000000800 */
        /* <DEDUP_REMOVED lines=8> */
.L_x_77:
[----:B------:R-:W-:Y:S05]  /*5870*/  BSYNC.RECONVERGENT B0 ;  /* 0x0000000000007941 */ /* 0x000fea0003800200 */
.L_x_76:
        /* <DEDUP_REMOVED lines=15> */
.L_x_80:
[----:B------:R-:W-:Y:S05]  /*5970*/  BSYNC.RECONVERGENT B0 ;  /* 0x0000000000007941 */ /* 0x000fea0003800200 */
.L_x_79:
        /* <DEDUP_REMOVED lines=18> */
.L_x_82:
[----:B------:R-:W-:Y:S05]  /*5aa0*/  BSYNC.RECONVERGENT B0 ;  /* 0x0000000000007941 */ /* 0x000fea0003800200 */
.L_x_81:
        /* <DEDUP_REMOVED lines=18> */
.L_x_84:
[----:B------:R-:W-:Y:S05]  /*5bd0*/  BSYNC.RECONVERGENT B0 ;  /* 0x0000000000007941 */ /* 0x000fea0003800200 */
.L_x_83:
[----:B------:R-:W-:Y:S01]  /*5be0*/  @!P0 IMAD.MOV R11, RZ, RZ, R7 ;  /* 0x000000ffff0b8224 */ /* 0x000fe200078e0207 */
[----:B------:R-:W-:Y:S01]  /*5bf0*/  BSSY.RECONVERGENT B0, `(.L_x_85) ;  /* 0x0000011000007945 */ /* 0x000fe20003800200 */
[----:B------:R-:W-:Y:S01]  /*5c00*/  @P0 IMAD.MOV R12, RZ, RZ, R9 ;  /* 0x000000ffff0c0224 */ /* 0x000fe200078e0209 */
[----:B-12---:R-:W-:Y:S01]  /*5c10*/  SEL R7, R4, R3, P0 ;  /* 0x0000000304077207 */ /* 0x006fe20000000000 */
[C-C-:B------:R-:W-:Y:S01]  /*5c20*/  @P0 IMAD R9, R11.reuse, 0x4, R18.reuse ;  /* 0x000000040b090824 */ /* 0x140fe200078e0212 */
[C---:B------:R-:W-:Y:S01]  /*5c30*/  ISETP.GE.AND P1, PT, R11.reuse, R23, PT ;  /* 0x000000170b00720c */ /* 0x040fe20003f26270 */
[C---:B0-----:R-:W-:Y:S02]  /*5c40*/  @!P0 IMAD R8, R12.reuse, 0x4, R18 ;  /* 0x000000040c088824 */ /* 0x041fe400078e0212 */
        /* <DEDUP_REMOVED lines=11> */
.L_x_86:
[----:B------:R-:W-:Y:S05]  /*5d00*/  BSYNC.RECONVERGENT B0 ;  /* 0x0000000000007941 */ /* 0x000fea0003800200 */
.L_x_85:
        /* <DEDUP_REMOVED lines=18> */
.L_x_88:
[----:B------:R-:W-:Y:S05]  /*5e30*/  BSYNC.RECONVERGENT B0 ;  /* 0x0000000000007941 */ /* 0x000fea0003800200 */
.L_x_87:
        /* <DEDUP_REMOVED lines=18> */
.L_x_90:
[----:B------:R-:W-:Y:S05]  /*5f60*/  BSYNC.RECONVERGENT B0 ;  /* 0x0000000000007941 */ /* 0x000fea0003800200 */
.L_x_89:
        /* <DEDUP_REMOVED lines=18> */
.L_x_92:
[----:B------:R-:W-:Y:S05]  /*6090*/  BSYNC.RECONVERGENT B0 ;  /* 0x0000000000007941 */ /* 0x000fea0003800200 */
.L_x_91:
        /* <DEDUP_REMOVED lines=18> */
.L_x_94:
[----:B------:R-:W-:Y:S05]  /*61c0*/  BSYNC.RECONVERGENT B0 ;  /* 0x0000000000007941 */ /* 0x000fea0003800200 */
.L_x_93:
        /* <DEDUP_REMOVED lines=18> */
.L_x_96:
[----:B------:R-:W-:Y:S05]  /*62f0*/  BSYNC.RECONVERGENT B0 ;  /* 0x0000000000007941 */ /* 0x000fea0003800200 */
.L_x_95:
        /* <DEDUP_REMOVED lines=18> */
.L_x_98:
[----:B------:R-:W-:Y:S05]  /*6420*/  BSYNC.RECONVERGENT B0 ;  /* 0x0000000000007941 */ /* 0x000fea0003800200 */
.L_x_97:
        /* <DEDUP_REMOVED lines=18> */
.L_x_100:
[----:B------:R-:W-:Y:S05]  /*6550*/  BSYNC.RECONVERGENT B0 ;  /* 0x0000000000007941 */ /* 0x000fea0003800200 */
.L_x_99:
        /* <DEDUP_REMOVED lines=18> */
.L_x_102:
[----:B------:R-:W-:Y:S05]  /*6680*/  BSYNC.RECONVERGENT B0 ;  /* 0x0000000000007941 */ /* 0x000fea0003800200 */
.L_x_101:
        /* <DEDUP_REMOVED lines=18> */
.L_x_104:
[----:B------:R-:W-:Y:S05]  /*67b0*/  BSYNC.RECONVERGENT B0 ;  /* 0x0000000000007941 */ /* 0x000fea0003800200 */
.L_x_103:
        /* <DEDUP_REMOVED lines=18> */
.L_x_106:
[----:B------:R-:W-:Y:S05]  /*68e0*/  BSYNC.RECONVERGENT B0 ;  /* 0x0000000000007941 */ /* 0x000fea0003800200 */
.L_x_105:
        /* <DEDUP_REMOVED lines=18> */
.L_x_108:
[----:B------:R-:W-:Y:S05]  /*6a10*/  BSYNC.RECONVERGENT B0 ;  /* 0x0000000000007941 */ /* 0x000fea0003800200 */
.L_x_107:
        /* <DEDUP_REMOVED lines=17> */
.L_x_110:
[----:B------:R-:W-:Y:S05]  /*6b30*/  BSYNC.RECONVERGENT B0 ;  /* 0x0000000000007941 */ /* 0x000fea0003800200 */
.L_x_109:
        /* <DEDUP_REMOVED lines=19> */
.L_x_112:
[----:B------:R-:W-:Y:S05]  /*6c70*/  BSYNC.RECONVERGENT B0 ;  /* 0x0000000000007941 */ /* 0x000fea0003800200 */
.L_x_111:
[----:B------:R-:W-:Y:S06]  /*6c80*/  BAR.SYNC.DEFER_BLOCKING 0x0 ;  /* 0x0000000000007b1d */ /* 0x000fec0000010000 */
[----:B------:R-:W-:Y:S05]  /*6c90*/  BRA.U !UP0, `(.L_x_113) ;  /* 0x0000000508a87547 */ /* 0x000fea000b800000 */
[----:B------:R-:W0:Y:S01]  /*6ca0*/  S2R R3, SR_LANEID ;  /* 0x0000000000037919 */ /* 0x000e220000000000 */
[----:B--2---:R-:W-:Y:S01]  /*6cb0*/  SHF.R.U32.HI R4, RZ, 0x5, R2 ;  /* 0x00000005ff047819 */ /* 0x004fe20000011602 */
[----:B------:R-:W1:Y:S01]  /*6cc0*/  LDCU.64 UR4, c[0x0][0x3a0] ;  /* 0x00007400ff0477ac */ /* 0x000e620008000a00 */
[----:B------:R-:W-:-:S03]  /*6cd0*/  ISETP.NE.AND P0, PT, R2, RZ, PT ;  /* 0x000000ff0200720c */ /* 0x000fc60003f05270 */
[----:B0-----:R-:W-:-:S04]  /*6ce0*/  IMAD R4, R4, 0x20, R3 ;  /* 0x0000002004047824 */ /* 0x001fc800078e0203 */
[----:B------:R-:W-:-:S04]  /*6cf0*/  IMAD R4, R4, 0x11, RZ ;  /* 0x0000001104047824 */ /* 0x000fc800078e02ff */
[----:B------:R-:W-:Y:S02]  /*6d00*/  IMAD R3, R3, -0x10, R4 ;  /* 0xfffffff003037824 */ /* 0x000fe400078e0204 */
[--C-:B------:R-:W-:Y:S02]  /*6d10*/  IMAD R24, R4, 0x4, R18.reuse ;  /* 0x0000000404187824 */ /* 0x100fe400078e0212 */
[----:B------:R-:W-:Y:S01]  /*6d20*/  IMAD R26, R3, 0x4, R18 ;  /* 0x00000004031a7824 */ /* 0x000fe200078e0212 */
[C---:B------:R-:W-:Y:S02]  /*6d30*/  LOP3.LUT R3, R2.reuse, 0x3e0, RZ, 0xc0, !PT ;  /* 0x000003e002037812 */ /* 0x040fe400078ec0ff */
[----:B------:R-:W-:Y:S01]  /*6d40*/  STS [R24], R5 ;  /* 0x0000000518007388 */ /* 0x000fe20000000800 */
[----:B------:R-:W-:-:S03]  /*6d50*/  LOP3.LUT R2, R2, 0x1f, RZ, 0xc0, !PT ;  /* 0x0000001f02027812 */ /* 0x000fc600078ec0ff */
[----:B------:R-:W-:Y:S02]  /*6d60*/  STS [R24+0x4], R6 ;  /* 0x0000040618007388 */ /* 0x000fe40000000800 */
[----:B------:R-:W-:Y:S02]  /*6d70*/  IMAD R2, R3, 0x11, R2 ;  /* 0x0000001103027824 */ /* 0x000fe400078e0202 */
[----:B------:R0:W-:Y:S01]  /*6d80*/  STS [R24+0x8], R7 ;  /* 0x0000080718007388 */ /* 0x0001e20000000800 */
[----:B------:R-:W-:-:S03]  /*6d90*/  IMAD.MOV.U32 R3, RZ, RZ, RZ ;  /* 0x000000ffff037224 */ /* 0x000fc600078e00ff */
[----:B------:R-:W-:Y:S04]  /*6da0*/  STS [R24+0xc], R8 ;  /* 0x00000c0818007388 */ /* 0x000fe80000000800 */
[----:B------:R-:W-:Y:S01]  /*6db0*/  STS [R24+0x10], R9 ;  /* 0x0000100918007388 */ /* 0x000fe20000000800 */
[----:B0-----:R-:W-:-:S03]  /*6dc0*/  IMAD.WIDE.U32 R6, R0, 0x1100, R2 ;  /* 0x0000110000067825 */ /* 0x001fc600078e0002 */
[----:B------:R-:W-:Y:S01]  /*6dd0*/  STS [R24+0x14], R10 ;  /* 0x0000140a18007388 */ /* 0x000fe20000000800 */
[----:B------:R-:W-:-:S03]  /*6de0*/  VIADD R3, R2, 0x20 ;  /* 0x0000002002037836 */ /* 0x000fc60000000000 */
[----:B------:R-:W-:Y:S01]  /*6df0*/  STS [R24+0x18], R11 ;  /* 0x0000180b18007388 */ /* 0x000fe20000000800 */
[----:B------:R-:W-:-:S03]  /*6e00*/  VIADD R0, R2, 0xc0 ;  /* 0x000000c002007836 */ /* 0x000fc60000000000 */
        /* <DEDUP_REMOVED lines=11> */
[----:B------:R-:W-:Y:S04]  /*6ec0*/  LDS R14, [R26] ;  /* 0x000000001a0e7984 */ /* 0x000fe80000000800 */
[----:B------:R-:W-:Y:S04]  /*6ed0*/  LDS R12, [R26+0x80] ;  /* 0x000080001a0c7984 */ /* 0x000fe80000000800 */
        /* <DEDUP_REMOVED lines=15> */
[----:B------:R0:W-:Y:S01]  /*6fd0*/  @!P0 STS [R18+0x4400], R23 ;  /* 0x0044001712008388 */ /* 0x0001e20000000800 */
[----:B------:R-:W-:Y:S01]  /*6fe0*/  BAR.SYNC.DEFER_BLOCKING 0x0 ;  /* 0x0000000000007b1d */ /* 0x000fe20000010000 */
[----:B-1----:R-:W-:-:S04]  /*6ff0*/  LEA R4, P0, R6, UR4, 0x2 ;  /* 0x0000000406047c11 */ /* 0x002fc8000f8010ff */
[----:B------:R-:W-:Y:S01]  /*7000*/  LEA.HI.X R5, R6, UR5, R7, 0x2, P0 ;  /* 0x0000000506057c11 */ /* 0x000fe200080f1407 */
[C---:B0-----:R-:W-:Y:S02]  /*7010*/  VIADD R23, R2.reuse, 0x40 ;  /* 0x0000004002177836 */ /* 0x041fe40000000000 */
[C---:B------:R-:W-:Y:S01]  /*7020*/  VIADD R7, R2.reuse, 0x80 ;  /* 0x0000008002077836 */ /* 0x040fe20000000000 */
[----:B------:R-:W0:Y:S02]  /*7030*/  LDS R8, [R18+0x4400] ;  /* 0x0044000012087984 */ /* 0x000e240000000800 */
[CC--:B0-----:R-:W-:Y:S02]  /*7040*/  ISETP.GE.AND P2, PT, R2.reuse, R8.reuse, PT ;  /* 0x000000080200720c */ /* 0x0c1fe40003f46270 */
[-C--:B------:R-:W-:Y:S01]  /*7050*/  ISETP.GE.AND P1, PT, R3, R8.reuse, PT ;  /* 0x000000080300720c */ /* 0x080fe20003f26270 */
[C---:B------:R-:W-:Y:S01]  /*7060*/  VIADD R3, R2.reuse, 0x60 ;  /* 0x0000006002037836 */ /* 0x040fe20000000000 */
[-C--:B------:R-:W-:Y:S01]  /*7070*/  ISETP.GE.AND P0, PT, R23, R8.reuse, PT ;  /* 0x000000081700720c */ /* 0x080fe20003f06270 */
[C---:B------:R-:W-:Y:S01]  /*7080*/  VIADD R23, R2.reuse, 0xa0 ;  /* 0x000000a002177836 */ /* 0x040fe20000000000 */
[-C--:B------:R-:W-:Y:S01]  /*7090*/  ISETP.GE.AND P6, PT, R7, R8.reuse, PT ;  /* 0x000000080700720c */ /* 0x080fe20003fc6270 */
[C---:B------:R-:W-:Y:S01]  /*70a0*/  VIADD R7, R2.reuse, 0x100 ;  /* 0x0000010002077836 */ /* 0x040fe20000000000 */
[-C--:B------:R-:W-:Y:S01]  /*70b0*/  ISETP.GE.AND P4, PT, R3, R8.reuse, PT ;  /* 0x000000080300720c */ /* 0x080fe20003f86270 */
[----:B------:R-:W-:Y:S01]  /*70c0*/  VIADD R3, R2, 0xe0 ;  /* 0x000000e002037836 */ /* 0x000fe20000000000 */
[----:B------:R-:W-:-:S02]  /*70d0*/  ISETP.GE.AND P3, PT, R0, R8, PT ;  /* 0x000000080000720c */ /* 0x000fc40003f66270 */
[-C--:B------:R-:W-:Y:S01]  /*70e0*/  ISETP.GE.AND P5, PT, R23, R8.reuse, PT ;  /* 0x000000081700720c */ /* 0x080fe20003fa6270 */
[----:B------:R0:W-:Y:S01]  /*70f0*/  @!P2 STG.E desc[UR6][R4.64], R14 ;  /* 0x0000000e0400a986 */ /* 0x0001e2000c101906 */
[-C--:B------:R-:W-:Y:S01]  /*7100*/  ISETP.GE.AND P2, PT, R3, R8.reuse, PT ;  /* 0x000000080300720c */ /* 0x080fe20003f46270 */
[C---:B------:R-:W-:Y:S02]  /*7110*/  VIADD R3, R2.reuse, 0x120 ;  /* 0x0000012002037836 */ /* 0x040fe40000000000 */
[----:B------:R0:W-:Y:S03]  /*7120*/  @!P0 STG.E desc[UR6][R4.64+0x100], R10 ;  /* 0x0001000a04008986 */ /* 0x0001e6000c101906 */
[-C--:B------:R-:W-:Y:S01]  /*7130*/  ISETP.GE.AND P0, PT, R3, R8.reuse, PT ;  /* 0x000000080300720c */ /* 0x080fe20003f06270 */
[C---:B------:R-:W-:Y:S01]  /*7140*/  VIADD R3, R2.reuse, 0x160 ;  /* 0x0000016002037836 */ /* 0x040fe20000000000 */
[----:B------:R0:W-:Y:S01]  /*7150*/  @!P1 STG.E desc[UR6][R4.64+0x80], R12 ;  /* 0x0000800c04009986 */ /* 0x0001e2000c101906 */
[----:B------:R-:W-:Y:S01]  /*7160*/  ISETP.GE.AND P1, PT, R7, R8, PT ;  /* 0x000000080700720c */ /* 0x000fe20003f26270 */
[----:B------:R-:W-:-:S02]  /*7170*/  VIADD R7, R2, 0x140 ;  /* 0x0000014002077836 */ /* 0x000fc40000000000 */
[----:B------:R0:W-:Y:S01]  /*7180*/  @!P6 STG.E desc[UR6][R4.64+0x200], R35 ;  /* 0x000200230400e986 */ /* 0x0001e2000c101906 */
[-C--:B------:R-:W-:Y:S01]  /*7190*/  ISETP.GE.AND P6, PT, R3, R8.reuse, PT ;  /* 0x000000080300720c */ /* 0x080fe20003fc6270 */
[C---:B------:R-:W-:Y:S02]  /*71a0*/  VIADD R3, R2.reuse, 0x1a0 ;  /* 0x000001a002037836 */ /* 0x040fe40000000000 */
[----:B------:R0:W-:Y:S01]  /*71b0*/  @!P4 STG.E desc[UR6][R4.64+0x180], R37 ;  /* 0x000180250400c986 */ /* 0x0001e2000c101906 */
[-C--:B------:R-:W-:Y:S01]  /*71c0*/  ISETP.GE.AND P4, PT, R7, R8.reuse, PT ;  /* 0x000000080700720c */ /* 0x080fe20003f86270 */
[C---:B------:R-:W-:Y:S02]  /*71d0*/  VIADD R7, R2.reuse, 0x180 ;  /* 0x0000018002077836 */ /* 0x040fe40000000000 */
        /* <DEDUP_REMOVED lines=8> */
[----:B------:R-:W-:Y:S02]  /*7260*/  VIADD R3, R2, 0x200 ;  /* 0x0000020002037836 */ /* 0x000fe40000000000 */
[----:B------:R0:W-:Y:S01]  /*7270*/  @!P2 STG.E desc[UR6][R4.64+0x380], R27 ;  /* 0x0003801b0400a986 */ /* 0x0001e2000c101906 */
[----:B------:R-:W-:-:S03]  /*7280*/  ISETP.GE.AND P2, PT, R7, R8, PT ;  /* 0x000000080700720c */ /* 0x000fc60003f46270 */
[----:B------:R0:W-:Y:S01]  /*7290*/  @!P0 STG.E desc[UR6][R4.64+0x480], R25 ;  /* 0x0004801904008986 */ /* 0x0001e2000c101906 */
[----:B------:R-:W-:-:S03]  /*72a0*/  ISETP.GE.AND P0, PT, R3, R8, PT ;  /* 0x000000080300720c */ /* 0x000fc60003f06270 */
[----:B------:R0:W-:Y:S04]  /*72b0*/  @!P4 STG.E desc[UR6][R4.64+0x500], R21 ;  /* 0x000500150400c986 */ /* 0x0001e8000c101906 */
[----:B------:R0:W-:Y:S04]  /*72c0*/  @!P6 STG.E desc[UR6][R4.64+0x580], R19 ;  /* 0x000580130400e986 */ /* 0x0001e8000c101906 */
[----:B------:R0:W-:Y:S04]  /*72d0*/  @!P5 STG.E desc[UR6][R4.64+0x600], R17 ;  /* 0x000600110400d986 */ /* 0x0001e8000c101906 */
[----:B------:R0:W-:Y:S04]  /*72e0*/  @!P3 STG.E desc[UR6][R4.64+0x680], R15 ;  /* 0x0006800f0400b986 */ /* 0x0001e8000c101906 */
[----:B------:R0:W-:Y:S04]  /*72f0*/  @!P2 STG.E desc[UR6][R4.64+0x700], R13 ;  /* 0x0007000d0400a986 */ /* 0x0001e8000c101906 */
[----:B------:R0:W-:Y:S01]  /*7300*/  @!P1 STG.E desc[UR6][R4.64+0x780], R11 ;  /* 0x0007800b04009986 */ /* 0x0001e2000c101906 */
[----:B------:R-:W-:Y:S05]  /*7310*/  @P0 EXIT ;  /* 0x000000000000094d */ /* 0x000fea0003800000 */
[----:B------:R-:W-:Y:S01]  /*7320*/  STG.E desc[UR6][R4.64+0x800], R9 ;  /* 0x0008000904007986 */ /* 0x000fe2000c101906 */
[----:B------:R-:W-:Y:S05]  /*7330*/  EXIT ;  /* 0x000000000000794d */ /* 0x000fea0003800000 */
.L_x_113:
        /* <DEDUP_REMOVED lines=8> */
[----:B------:R-:W-:-:S03]  /*73c0*/  IMAD R3, R3, 0x4, R18 ;  /* 0x0000000403037824 */ /* 0x000fc600078e0212 */
[----:B------:R0:W-:Y:S04]  /*73d0*/  STS [R24], R5 ;  /* 0x0000000518007388 */ /* 0x0001e80000000800 */
[----:B------:R-:W-:Y:S04]  /*73e0*/  STS [R24+0x4], R6 ;  /* 0x0000040618007388 */ /* 0x000fe80000000800 */
[----:B------:R-:W-:Y:S01]  /*73f0*/  STS [R24+0x8], R7 ;  /* 0x0000080718007388 */ /* 0x000fe20000000800 */
[----:B0-----:R-:W-:-:S03]  /*7400*/  IMAD.WIDE.U32 R4, R0, 0x1100, RZ ;  /* 0x0000110000047825 */ /* 0x001fc600078e00ff */
[----:B------:R-:W-:Y:S01]  /*7410*/  STS [R24+0xc], R8 ;  /* 0x00000c0818007388 */ /* 0x000fe20000000800 */
[----:B------:R-:W-:-:S03]  /*7420*/  LOP3.LUT R0, R4, 0x1f, R2, 0xf8, !PT ;  /* 0x0000001f04007812 */ /* 0x000fc600078ef802 */
[----:B------:R-:W-:Y:S04]  /*7430*/  STS [R24+0x10], R9 ;  /* 0x0000100918007388 */ /* 0x000fe80000000800 */
[----:B------:R-:W-:Y:S04]  /*7440*/  STS [R24+0x14], R10 ;  /* 0x0000140a18007388 */ /* 0x000fe80000000800 */
[----:B------:R-:W-:Y:S04]  /*7450*/  STS [R24+0x18], R11 ;  /* 0x0000180b18007388 */ /* 0x000fe80000000800 */
[----:B------:R-:W-:Y:S04]  /*7460*/  STS [R24+0x1c], R12 ;  /* 0x00001c0c18007388 */ /* 0x000fe80000000800 */
[----:B------:R-:W-:Y:S04]  /*7470*/  STS [R24+0x20], R13 ;  /* 0x0000200d18007388 */ /* 0x000fe80000000800 */
[----:B------:R0:W-:Y:S04]  /*7480*/  STS [R24+0x24], R14 ;  /* 0x0000240e18007388 */ /* 0x0001e80000000800 */
[----:B------:R-:W-:Y:S04]  /*7490*/  STS [R24+0x28], R15 ;  /* 0x0000280f18007388 */ /* 0x000fe80000000800 */
[----:B------:R-:W-:Y:S01]  /*74a0*/  STS [R24+0x2c], R16 ;  /* 0x00002c1018007388 */ /* 0x000fe20000000800 */
[----:B0-----:R-:W-:-:S03]  /*74b0*/  LOP3.LUT R14, R2, 0x3e0, RZ, 0xc0, !PT ;  /* 0x000003e0020e7812 */ /* 0x001fc600078ec0ff */
[----:B------:R-:W-:Y:S02]  /*74c0*/  STS [R24+0x30], R17 ;  /* 0x0000301118007388 */ /* 0x000fe40000000800 */
[----:B------:R-:W-:Y:S02]  /*74d0*/  IMAD R35, R14, 0x11, RZ ;  /* 0x000000110e237824 */ /* 0x000fe400078e02ff */
        /* <DEDUP_REMOVED lines=21> */
[----:B------:R0:W-:Y:S04]  /*7630*/  LDS R7, [R3+0x800] ;  /* 0x0008000003077984 */ /* 0x0001e80000000800 */
[----:B------:R2:W-:Y:S01]  /*7640*/  @!P0 STS [R18+0x4400], R23 ;  /* 0x0044001712008388 */ /* 0x0005e20000000800 */
[----:B------:R-:W-:Y:S01]  /*7650*/  BAR.SYNC.DEFER_BLOCKING 0x0 ;  /* 0x0000000000007b1d */ /* 0x000fe20000010000 */
[----:B------:R-:W-:-:S02]  /*7660*/  IADD3 R0, P0, PT, R35, R0, RZ ;  /* 0x0000000023007210 */ /* 0x000fc40007f1e0ff */
[----:B------:R-:W-:-:S03]  /*7670*/  LOP3.LUT R35, R35, 0x1f, R2, 0xf8, !PT ;  /* 0x0000001f23237812 */ /* 0x000fc600078ef802 */
[----:B0-----:R-:W-:Y:S01]  /*7680*/  IMAD.X R3, RZ, RZ, R5, P0 ;  /* 0x000000ffff037224 */ /* 0x001fe200000e0605 */
[C---:B-1----:R-:W-:Y:S01]  /*7690*/  LEA R2, P0, R0.reuse, UR4, 0x2 ;  /* 0x0000000400027c11 */ /* 0x042fe2000f8010ff */
[C---:B------:R-:W-:Y:S02]  /*76a0*/  VIADD R5, R35.reuse, 0x20 ;  /* 0x0000002023057836 */ /* 0x040fe40000000000 */
[C---:B--2---:R-:W-:Y:S01]  /*76b0*/  VIADD R23, R35.reuse, 0x40 ;  /* 0x0000004023177836 */ /* 0x044fe20000000000 */
[----:B------:R-:W-:Y:S01]  /*76c0*/  LEA.HI.X R3, R0, UR5, R3, 0x2, P0 ;  /* 0x0000000500037c11 */ /* 0x000fe200080f1403 */
[C---:B------:R-:W-:Y:S02]  /*76d0*/  VIADD R0, R35.reuse, 0xa0 ;  /* 0x000000a023007836 */ /* 0x040fe40000000000 */
[C---:B------:R-:W-:Y:S01]  /*76e0*/  VIADD R4, R35.reuse, 0xc0 ;  /* 0x000000c023047836 */ /* 0x040fe20000000000 */
[----:B------:R-:W0:Y:S02]  /*76f0*/  LDS R6, [R18+0x4400] ;  /* 0x0044000012067984 */ /* 0x000e240000000800 */
[----:B0-----:R-:W-:-:S02]  /*7700*/  ISETP.GE.AND P2, PT, R35, R6, PT ;  /* 0x000000062300720c */ /* 0x001fc40003f46270 */
[-C--:B------:R-:W-:Y:S01]  /*7710*/  ISETP.GE.AND P3, PT, R5, R6.reuse, PT ;  /* 0x000000060500720c */ /* 0x080fe20003f66270 */
[----:B------:R-:W-:Y:S01]  /*7720*/  VIADD R5, R35, 0x60 ;  /* 0x0000006023057836 */ /* 0x000fe20000000000 */
[-C--:B------:R-:W-:Y:S01]  /*7730*/  ISETP.GE.AND P4, PT, R23, R6.reuse, PT ;  /* 0x000000061700720c */ /* 0x080fe20003f86270 */
[----:B------:R-:W-:Y:S01]  /*7740*/  VIADD R23, R35, 0x80 ;  /* 0x0000008023177836 */ /* 0x000fe20000000000 */
[-C--:B------:R-:W-:Y:S02]  /*7750*/  ISETP.GE.AND P0, PT, R0, R6.reuse, PT ;  /* 0x000000060000720c */ /* 0x080fe40003f06270 */
[-C--:B------:R-:W-:Y:S01]  /*7760*/  ISETP.GE.AND P5, PT, R5, R6.reuse, PT ;  /* 0x000000060500720c */ /* 0x080fe20003fa6270 */
[----:B------:R-:W-:Y:S01]  /*7770*/  VIADD R5, R35, 0xe0 ;  /* 0x000000e023057836 */ /* 0x000fe20000000000 */
[-C--:B------:R-:W-:Y:S01]  /*7780*/  ISETP.GE.AND P6, PT, R23, R6.reuse, PT ;  /* 0x000000061700720c */ /* 0x080fe20003fc6270 */
[----:B------:R-:W-:Y:S01]  /*7790*/  VIADD R23, R35, 0x100 ;  /* 0x0000010023177836 */ /* 0x000fe20000000000 */
[-C--:B------:R-:W-:Y:S01]  /*77a0*/  ISETP.GE.AND P1, PT, R4, R6.reuse, PT ;  /* 0x000000060400720c */ /* 0x080fe20003f26270 */
[----:B------:R0:W-:Y:S01]  /*77b0*/  @!P2 STG.E desc[UR6][R2.64], R12 ;  /* 0x0000000c0200a986 */ /* 0x0001e2000c101906 */
[----:B------:R-:W-:Y:S01]  /*77c0*/  ISETP.GE.AND P2, PT, R5, R6, PT ;  /* 0x000000060500720c */ /* 0x000fe20003f46270 */
[----:B------:R-:W-:-:S02]  /*77d0*/  VIADD R5, R35, 0x120 ;  /* 0x0000012023057836 */ /* 0x000fc40000000000 */
[----:B------:R0:W-:Y:S01]  /*77e0*/  @!P3 STG.E desc[UR6][R2.64+0x80], R10 ;  /* 0x0000800a0200b986 */ /* 0x0001e2000c101906 */
[-C--:B------:R-:W-:Y:S01]  /*77f0*/  ISETP.GE.AND P3, PT, R23, R6.reuse, PT ;  /* 0x000000061700720c */ /* 0x080fe20003f66270 */
[----:B------:R-:W-:Y:S02]  /*7800*/  VIADD R23, R35, 0x140 ;  /* 0x0000014023177836 */ /* 0x000fe40000000000 */
[----:B------:R0:W-:Y:S01]  /*7810*/  @!P4 STG.E desc[UR6][R2.64+0x100], R8 ;  /* 0x000100080200c986 */ /* 0x0001e2000c101906 */
[-C--:B------:R-:W-:Y:S01]  /*7820*/  ISETP.GE.AND P4, PT, R5, R6.reuse, PT ;  /* 0x000000060500720c */ /* 0x080fe20003f86270 */
[----:B------:R-:W-:Y:S02]  /*7830*/  VIADD R5, R35, 0x160 ;  /* 0x0000016023057836 */ /* 0x000fe40000000000 */
        /* <DEDUP_REMOVED lines=12> */
[----:B------:R-:W-:Y:S01]  /*7900*/  VIADD R35, R35, 0x200 ;  /* 0x0000020023237836 */ /* 0x000fe20000000000 */
[----:B------:R0:W-:Y:S01]  /*7910*/  @!P2 STG.E desc[UR6][R2.64+0x380], R25 ;  /* 0x000380190200a986 */ /* 0x0001e2000c101906 */
[----:B------:R-:W-:-:S03]  /*7920*/  ISETP.GE.AND P2, PT, R23, R6, PT ;  /* 0x000000061700720c */ /* 0x000fc60003f46270 */
        /* <DEDUP_REMOVED lines=13> */
.L_x_114:
[----:B------:R-:W-:-:S00]  /*7a00*/  BRA `(.L_x_114) ;  /* 0xfffffffc00fc7947 */ /* 0x000fc0000383ffff */
[----:B------:R-:W-:-:S00]  /*7a10*/  NOP ;  /* 0x0000000000007918 */ /* 0x000fc00000000000 */
        /* <DEDUP_REMOVED lines=14> */
.L_x_411:


//--------------------- .text._ZN3cub18CUB_300001_SM_10006detail10merge_sort30DeviceMergeSortPartitionKernelIN6thrust24THRUST_300001_SM_1000_NS6detail15normal_iteratorINS5_10device_ptrIiEEEEm17IntegerComparatoriEEvbT_PT2_T0_SF_PSF_T1_SF_i --------------------------
	.section	.text._ZN3cub18CUB_300001_SM_10006detail10merge_sort30DeviceMergeSortPartitionKernelIN6thrust24THRUST_300001_SM_1000_NS6detail15normal_iteratorINS5_10device_ptrIiEEEEm17IntegerComparatoriEEvbT_PT2_T0_SF_PSF_T1_SF_i,"ax",@progbits
	.align	128
        .global         _ZN3cub18CUB_300001_SM_10006detail10merge_sort30DeviceMergeSortPartitionKernelIN6thrust24THRUST_300001_SM_1000_NS6detail15normal_iteratorINS5_10device_ptrIiEEEEm17IntegerComparatoriEEvbT_PT2_T0_SF_PSF_T1_SF_i
        .type           _ZN3cub18CUB_300001_SM_10006detail10merge_sort30DeviceMergeSortPartitionKernelIN6thrust24THRUST_300001_SM_1000_NS6detail15normal_iteratorINS5_10device_ptrIiEEEEm17IntegerComparatoriEEvbT_PT2_T0_SF_PSF_T1_SF_i,@function
        .size           _ZN3cub18CUB_300001_SM_10006detail10merge_sort30DeviceMergeSortPartitionKernelIN6thrust24THRUST_300001_SM_1000_NS6detail15normal_iteratorINS5_10device_ptrIiEEEEm17IntegerComparatoriEEvbT_PT2_T0_SF_PSF_T1_SF_i,(.L_x_412 - _ZN3cub18CUB_300001_SM_10006detail10merge_sort30DeviceMergeSortPartitionKernelIN6thrust24THRUST_300001_SM_1000_NS6detail15normal_iteratorINS5_10device_ptrIiEEEEm17IntegerComparatoriEEvbT_PT2_T0_SF_PSF_T1_SF_i)
        .other          _ZN3cub18CUB_300001_SM_10006detail10merge_sort30DeviceMergeSortPartitionKernelIN6thrust24THRUST_300001_SM_1000_NS6detail15normal_iteratorINS5_10device_ptrIiEEEEm17IntegerComparatoriEEvbT_PT2_T0_SF_PSF_T1_SF_i,@"STO_CUDA_ENTRY STV_DEFAULT"
_ZN3cub18CUB_300001_SM_10006detail10merge_sort30DeviceMergeSortPartitionKernelIN6thrust24THRUST_300001_SM_1000_NS6detail15normal_iteratorINS5_10device_ptrIiEEEEm17IntegerComparatoriEEvbT_PT2_T0_SF_PSF_T1_SF_i:
.text._ZN3cub18CUB_300001_SM_10006detail10merge_sort30DeviceMergeSortPartitionKernelIN6thrust24THRUST_300001_SM_1000_NS6detail15normal_iteratorINS5_10device_ptrIiEEEEm17IntegerComparatoriEEvbT_PT2_T0_SF_PSF_T1_SF_i:
[----:B------:R-:W-:Y:S01]  /*0000*/  LDC R1, c[0x0][0x37c] ;  /* 0x0000df00ff017b82 */ /* 0x000fe20000000800 */
[----:B------:R-:W0:Y:S01]  /*0010*/  S2R R0, SR_CTAID.X ;  /* 0x0000000000007919 */ /* 0x000e220000002500 */
[----:B------:R-:W0:Y:S01]  /*0020*/  LDCU UR4, c[0x0][0x360] ;  /* 0x00006c00ff0477ac */ /* 0x000e220008000800 */
[----:B------:R-:W0:Y:S01]  /*0030*/  S2R R3, SR_TID.X ;  /* 0x0000000000037919 */ /* 0x000e220000002100 */
[----:B------:R-:W1:Y:S01]  /*0040*/  LDCU.64 UR10, c[0x0][0x3a0] ;  /* 0x00007400ff0a77ac */ /* 0x000e620008000a00 */
[----:B0-----:R-:W-:-:S05]  /*0050*/  IMAD R0, R0, UR4, R3 ;  /* 0x0000000400007c24 */ /* 0x001fca000f8e0203 */
[----:B-1----:R-:W-:-:S04]  /*0060*/  ISETP.GE.U32.AND P0, PT, R0, UR10, PT ;  /* 0x0000000a00007c0c */ /* 0x002fc8000bf06070 */
[----:B------:R-:W-:-:S13]  /*0070*/  ISETP.GE.U32.AND.EX P0, PT, RZ, UR11, PT, P0 ;  /* 0x0000000bff007c0c */ /* 0x000fda000bf06100 */
[----:B------:R-:W-:Y:S05]  /*0080*/  @P0 EXIT ;  /* 0x000000000000094d */ /* 0x000fea0003800000 */
[----:B------:R-:W0:Y:S01]  /*0090*/  LDCU.64 UR6, c[0x0][0x3b8] ;  /* 0x00007700ff0677ac */ /* 0x000e220008000a00 */
[----:B------:R-:W1:Y:S01]  /*00a0*/  LDC R8, c[0x0][0x3c0] ;  /* 0x0000f000ff087b82 */ /* 0x000e620000000800 */
[----:B------:R-:W-:Y:S01]  /*00b0*/  ACQBULK ;  /* 0x000000000000782e */ /* 0x000fe20000000000 */
[----:B------:R-:W2:Y:S01]  /*00c0*/  LDCU.64 UR8, c[0x0][0x358] ;  /* 0x00006b00ff0877ac */ /* 0x000ea20008000a00 */
[----:B0-----:R-:W-:Y:S02]  /*00d0*/  UIADD3 UR4, UPT, UPT, -UR6, URZ, URZ ;  /* 0x000000ff06047290 */ /* 0x001fe4000fffe1ff */
[----:B------:R-:W-:-:S04]  /*00e0*/  USHF.R.U32.HI UR5, URZ, 0x1, UR7 ;  /* 0x00000001ff057899 */ /* 0x000fc80008011607 */
[----:B------:R-:W-:Y:S01]  /*00f0*/  LOP3.LUT R3, R0, UR4, RZ, 0xc0, !PT ;  /* 0x0000000400037c12 */ /* 0x000fe2000f8ec0ff */
[----:B------:R-:W-:Y:S01]  /*0100*/  USHF.R.U64 UR4, UR6, 0x1, UR7 ;  /* 0x0000000106047899 */ /* 0x000fe20008001207 */
[----:B-1----:R-:W-:Y:S01]  /*0110*/  SHF.R.S32.HI R9, RZ, 0x1f, R8 ;  /* 0x0000001fff097819 */ /* 0x002fe20000011408 */
[----:B------:R-:W-:Y:S02]  /*0120*/  IMAD R2, R8, UR5, RZ ;  /* 0x0000000508027c24 */ /* 0x000fe4000f8e02ff */
[----:B------:R-:W-:-:S04]  /*0130*/  IMAD.WIDE.U32 R4, R3, R8, RZ ;  /* 0x0000000803047225 */ /* 0x000fc800078e00ff */
[----:B------:R-:W-:-:S04]  /*0140*/  IMAD.WIDE.U32 R10, R8, UR4, RZ ;  /* 0x00000004080a7c25 */ /* 0x000fc8000f8e00ff */
[C---:B------:R-:W-:Y:S01]  /*0150*/  IMAD R7, R9.reuse, UR4, R2 ;  /* 0x0000000409077c24 */ /* 0x040fe2000f8e0202 */
[----:B------:R-:W-:Y:S01]  /*0160*/  IADD3 R2, P2, PT, R0, 0x1, RZ ;  /* 0x0000000100027810 */ /* 0x000fe20007f5e0ff */
[----:B------:R-:W-:Y:S01]  /*0170*/  IMAD R12, R9, R3, R5 ;  /* 0x00000003090c7224 */ /* 0x000fe200078e0205 */
[----:B------:R-:W-:Y:S01]  /*0180*/  LOP3.LUT R3, RZ, R4, RZ, 0x33, !PT ;  /* 0x00000004ff037212 */ /* 0x000fe200078e33ff */
[----:B------:R-:W-:Y:S01]  /*0190*/  IMAD.IADD R14, R11, 0x1, R7 ;  /* 0x000000010b0e7824 */ /* 0x000fe200078e0207 */
[----:B------:R-:W0:Y:S01]  /*01a0*/  LDCU.64 UR4, c[0x0][0x398] ;  /* 0x00007300ff0477ac */ /* 0x000e220008000a00 */
[----:B------:R-:W-:Y:S01]  /*01b0*/  ISETP.NE.U32.AND P0, PT, R2, UR10, PT ;  /* 0x0000000a02007c0c */ /* 0x000fe2000bf05070 */
[----:B------:R-:W-:Y:S01]  /*01c0*/  IMAD.X R2, RZ, RZ, RZ, P2 ;  /* 0x000000ffff027224 */ /* 0x000fe200010e06ff */
[----:B------:R-:W-:Y:S02]  /*01d0*/  ISETP.LT.U32.AND P1, PT, R10, R3, PT ;  /* 0x000000030a00720c */ /* 0x000fe40003f21070 */
[----:B------:R-:W-:-:S02]  /*01e0*/  LOP3.LUT R5, RZ, R12, RZ, 0x33, !PT ;  /* 0x0000000cff057212 */ /* 0x000fc400078e33ff */
[----:B------:R-:W-:Y:S02]  /*01f0*/  ISETP.NE.AND.EX P0, PT, R2, UR11, PT, P0 ;  /* 0x0000000b02007c0c */ /* 0x000fe4000bf05300 */
[----:B------:R-:W-:-:S04]  /*0200*/  ISETP.LT.U32.AND.EX P1, PT, R14, R5, PT, P1 ;  /* 0x000000050e00720c */ /* 0x000fc80003f21110 */
[----:B------:R-:W-:Y:S02]  /*0210*/  SEL R3, R10, R3, P1 ;  /* 0x000000030a037207 */ /* 0x000fe40000800000 */
[----:B------:R-:W-:Y:S02]  /*0220*/  SEL R5, R14, R5, P1 ;  /* 0x000000050e057207 */ /* 0x000fe40000800000 */
[----:B------:R-:W-:-:S03]  /*0230*/  IADD3 R2, P1, PT, R3, R4, RZ ;  /* 0x0000000403027210 */ /* 0x000fc60007f3e0ff */
[----:B------:R-:W1:Y:S02]  /*0240*/  @!P0 LDC.64 R6, c[0x0][0x3a8] ;  /* 0x0000ea00ff068b82 */ /* 0x000e640000000a00 */
[----:B------:R-:W-:Y:S01]  /*0250*/  IMAD.X R3, R5, 0x1, R12, P1 ;  /* 0x0000000105037824 */ /* 0x000fe200008e060c */
[----:B0-----:R-:W-:-:S04]  /*0260*/  ISETP.LT.U32.AND P1, PT, R2, UR4, PT ;  /* 0x0000000402007c0c */ /* 0x001fc8000bf21070 */
[----:B------:R-:W-:-:S04]  /*0270*/  ISETP.LT.U32.AND.EX P1, PT, R3, UR5, PT, P1 ;  /* 0x0000000503007c0c */ /* 0x000fc8000bf21110 */
[----:B------:R-:W-:Y:S02]  /*0280*/  SEL R2, R2, UR4, P1 ;  /* 0x0000000402027c07 */ /* 0x000fe40008800000 */
[----:B------:R-:W-:Y:S02]  /*0290*/  SEL R3, R3, UR5, P1 ;  /* 0x0000000503037c07 */ /* 0x000fe40008800000 */
[----:B------:R-:W-:Y:S02]  /*02a0*/  LOP3.LUT R17, RZ, R2, RZ, 0x33, !PT ;  /* 0x00000002ff117212 */ /* 0x000fe400078e33ff */
[----:B------:R-:W-:Y:S02]  /*02b0*/  LOP3.LUT R19, RZ, R3, RZ, 0x33, !PT ;  /* 0x00000003ff137212 */ /* 0x000fe400078e33ff */
[----:B------:R-:W-:-:S04]  /*02c0*/  ISETP.LT.U32.AND P1, PT, R10, R17, PT ;  /* 0x000000110a00720c */ /* 0x000fc80003f21070 */
[----:B------:R-:W-:-:S04]  /*02d0*/  ISETP.LT.U32.AND.EX P1, PT, R14, R19, PT, P1 ;  /* 0x000000130e00720c */ /* 0x000fc80003f21110 */
[----:B------:R-:W-:Y:S02]  /*02e0*/  SEL R17, R10, R17, P1 ;  /* 0x000000110a117207 */ /* 0x000fe40000800000 */
[----:B------:R-:W-:Y:S02]  /*02f0*/  SEL R19, R14, R19, P1 ;  /* 0x000000130e137207 */ /* 0x000fe40000800000 */
[----:B------:R-:W-:Y:S02]  /*0300*/  IADD3 R17, P3, PT, R17, R2, RZ ;  /* 0x0000000211117210 */ /* 0x000fe40007f7e0ff */
[----:B-1----:R-:W-:Y:S02]  /*0310*/  @!P0 LEA R10, P2, R0, R6, 0x3 ;  /* 0x00000006000a8211 */ /* 0x002fe400078418ff */
[----:B------:R-:W-:Y:S01]  /*0320*/  ISETP.LT.U32.AND P1, PT, R4, UR4, PT ;  /* 0x0000000404007c0c */ /* 0x000fe2000bf21070 */
[----:B------:R-:W-:Y:S01]  /*0330*/  IMAD.X R19, R19, 0x1, R3, P3 ;  /* 0x0000000113137824 */ /* 0x000fe200018e0603 */
[----:B------:R-:W-:-:S02]  /*0340*/  @!P0 LEA.HI.X R11, R0, R7, RZ, 0x3, P2 ;  /* 0x00000007000b8211 */ /* 0x000fc400010f1cff */
[----:B------:R-:W-:Y:S02]  /*0350*/  ISETP.LT.U32.AND P2, PT, R17, UR4, PT ;  /* 0x0000000411007c0c */ /* 0x000fe4000bf41070 */
[----:B------:R-:W-:Y:S01]  /*0360*/  ISETP.LT.U32.AND.EX P1, PT, R12, UR5, PT, P1 ;  /* 0x000000050c007c0c */ /* 0x000fe2000bf21110 */
[----:B--2---:R0:W-:Y:S01]  /*0370*/  @!P0 STG.E.64 desc[UR8][R10.64], R2 ;  /* 0x000000020a008986 */ /* 0x0041e2000c101b08 */
[----:B------:R-:W-:Y:S02]  /*0380*/  ISETP.LT.U32.AND.EX P2, PT, R19, UR5, PT, P2 ;  /* 0x0000000513007c0c */ /* 0x000fe4000bf41120 */
[----:B------:R-:W-:Y:S02]  /*0390*/  SEL R5, R4, UR4, P1 ;  /* 0x0000000404057c07 */ /* 0x000fe40008800000 */
[----:B------:R-:W-:Y:S02]  /*03a0*/  SEL R7, R12, UR5, P1 ;  /* 0x000000050c077c07 */ /* 0x000fe40008800000 */
[----:B------:R-:W-:-:S02]  /*03b0*/  SEL R17, R17, UR4, P2 ;  /* 0x0000000411117c07 */ /* 0x000fc40009000000 */
[----:B------:R-:W-:Y:S01]  /*03c0*/  SEL R19, R19, UR5, P2 ;  /* 0x0000000513137c07 */ /* 0x000fe20009000000 */
[----:B------:R-:W-:Y:S06]  /*03d0*/  @!P0 EXIT ;  /* 0x000000000000894d */ /* 0x000fec0003800000 */
[----:B------:R-:W1:Y:S01]  /*03e0*/  LDCU.U8 UR5, c[0x0][0x380] ;  /* 0x00007000ff0577ac */ /* 0x000e620008000000 */
[----:B------:R-:W-:Y:S01]  /*03f0*/  IADD3 R15, P0, PT, R17, -R5, RZ ;  /* 0x80000005110f7210 */ /* 0x000fe20007f1e0ff */
[----:B------:R-:W-:Y:S01]  /*0400*/  BSSY.RECONVERGENT B0, `(.L_x_115) ;  /* 0x0000074000007945 */ /* 0x000fe20003800200 */
[----:B------:R-:W-:-:S03]  /*0410*/  UIADD3 UR4, UPT, UPT, UR6, -0x1, URZ ;  /* 0xffffffff06047890 */ /* 0x000fc6000fffe0ff */
[----:B------:R-:W-:-:S03]  /*0420*/  IMAD.X R4, R19, 0x1, ~R7, P0 ;  /* 0x0000000113047824 */ /* 0x000fc600000e0e07 */
[----:B------:R-:W-:-:S05]  /*0430*/  LOP3.LUT R13, R0, UR4, RZ, 0xc0, !PT ;  /* 0x00000004000d7c12 */ /* 0x000fca000f8ec0ff */
[----:B0-----:R-:W-:Y:S01]  /*0440*/  IMAD.WIDE.U32 R10, R13, R8, RZ ;  /* 0x000000080d0a7225 */ /* 0x001fe200078e00ff */
[----:B-1----:R-:W-:-:S03]  /*0450*/  UPRMT UR4, UR5, 0x8880, URZ ;  /* 0x0000888005047896 */ /* 0x002fc600080000ff */
[----:B------:R-:W-:Y:S01]  /*0460*/  IMAD R9, R9, R13, R11 ;  /* 0x0000000d09097224 */ /* 0x000fe200078e020b */
[----:B------:R-:W-:Y:S01]  /*0470*/  ISETP.LT.U32.AND P0, PT, R10, R15, PT ;  /* 0x0000000f0a00720c */ /* 0x000fe20003f01070 */
[----:B------:R-:W-:-:S03]  /*0480*/  UISETP.NE.AND UP0, UPT, UR4, URZ, UPT ;  /* 0x000000ff0400728c */ /* 0x000fc6000bf05270 */
[----:B------:R-:W-:-:S04]  /*0490*/  ISETP.LT.U32.AND.EX P0, PT, R9, R4, PT, P0 ;  /* 0x000000040900720c */ /* 0x000fc80003f01100 */
[----:B------:R-:W-:Y:S02]  /*04a0*/  SEL R15, R10, R15, P0 ;  /* 0x0000000f0a0f7207 */ /* 0x000fe40000000000 */
[----:B------:R-:W-:Y:S01]  /*04b0*/  SEL R9, R9, R4, P0 ;  /* 0x0000000409097207 */ /* 0x000fe20000000000 */
[----:B------:R-:W-:Y:S06]  /*04c0*/  BRA.U !UP0, `(.L_x_116) ;  /* 0x0000000108d47547 */ /* 0x000fec000b800000 */
[----:B------:R-:W-:Y:S01]  /*04d0*/  IADD3 R11, P0, PT, R17, -R2, RZ ;  /* 0x80000002110b7210 */ /* 0x000fe20007f1e0ff */
[----:B------:R-:W0:Y:S01]  /*04e0*/  LDCU.64 UR4, c[0x0][0x388] ;  /* 0x00007100ff0477ac */ /* 0x000e220008000a00 */
[----:B------:R-:W-:Y:S01]  /*04f0*/  IADD3 R10, P2, PT, R2, -R5, RZ ;  /* 0x80000005020a7210 */ /* 0x000fe20007f5e0ff */
[----:B------:R-:W-:Y:S02]  /*0500*/  BSSY.RECONVERGENT B1, `(.L_x_117) ;  /* 0x0000030000017945 */ /* 0x000fe40003800200 */
[----:B------:R-:W-:Y:S01]  /*0510*/  IMAD.X R8, R19, 0x1, ~R3, P0 ;  /* 0x0000000113087824 */ /* 0x000fe200000e0e03 */
[----:B------:R-:W-:Y:S01]  /*0520*/  ISETP.GT.U32.AND P0, PT, R15, R11, PT ;  /* 0x0000000b0f00720c */ /* 0x000fe20003f04070 */
[----:B------:R-:W-:Y:S01]  /*0530*/  IMAD.X R12, R3, 0x1, ~R7, P2 ;  /* 0x00000001030c7824 */ /* 0x000fe200010e0e07 */
[----:B------:R-:W-:Y:S02]  /*0540*/  ISETP.LT.U32.AND P1, PT, R10, R15, PT ;  /* 0x0000000f0a00720c */ /* 0x000fe40003f21070 */
[----:B------:R-:W-:-:S02]  /*0550*/  ISETP.GT.U32.AND.EX P0, PT, R9, R8, PT, P0 ;  /* 0x000000080900720c */ /* 0x000fc40003f04100 */
[----:B------:R-:W-:Y:S02]  /*0560*/  ISETP.LT.U32.AND.EX P1, PT, R12, R9, PT, P1 ;  /* 0x000000090c00720c */ /* 0x000fe40003f21110 */
[-C--:B------:R-:W-:Y:S02]  /*0570*/  SEL R6, R15, R11.reuse, P0 ;  /* 0x0000000b0f067207 */ /* 0x080fe40000000000 */
[----:B------:R-:W-:Y:S02]  /*0580*/  SEL R4, R9, R8, P0 ;  /* 0x0000000809047207 */ /* 0x000fe40000000000 */
[----:B------:R-:W-:Y:S02]  /*0590*/  IADD3 R6, P0, PT, R6, -R11, RZ ;  /* 0x8000000b06067210 */ /* 0x000fe40007f1e0ff */
[----:B------:R-:W-:Y:S02]  /*05a0*/  SEL R11, R10, R15, P1 ;  /* 0x0000000f0a0b7207 */ /* 0x000fe40000800000 */
[----:B------:R-:W-:Y:S01]  /*05b0*/  SEL R13, R12, R9, P1 ;  /* 0x000000090c0d7207 */ /* 0x000fe20000800000 */
[----:B------:R-:W-:Y:S01]  /*05c0*/  IMAD.X R4, R4, 0x1, ~R8, P0 ;  /* 0x0000000104047824 */ /* 0x000fe200000e0e08 */
[----:B------:R-:W-:-:S04]  /*05d0*/  ISETP.GE.U32.AND P0, PT, R6, R11, PT ;  /* 0x0000000b0600720c */ /* 0x000fc80003f06070 */
[----:B------:R-:W-:-:S13]  /*05e0*/  ISETP.GE.U32.AND.EX P0, PT, R4, R13, PT, P0 ;  /* 0x0000000d0400720c */ /* 0x000fda0003f06100 */
[----:B0-----:R-:W-:Y:S05]  /*05f0*/  @P0 BRA `(.L_x_118) ;  /* 0x0000000000800947 */ /* 0x001fea0003800000 */
[----:B------:R-:W-:-:S05]  /*0600*/  IADD3 R10, P0, PT, R15, R2, RZ ;  /* 0x000000020f0a7210 */ /* 0x000fca0007f1e0ff */
[----:B------:R-:W-:-:S08]  /*0610*/  IMAD.X R12, R9, 0x1, R3, P0 ;  /* 0x00000001090c7824 */ /* 0x000fd000000e0603 */
.L_x_119:
[----:B------:R-:W-:-:S05]  /*0620*/  IADD3 R3, P0, PT, -R6, R11, RZ ;  /* 0x0000000b06037210 */ /* 0x000fca0007f1e1ff */
[----:B------:R-:W-:-:S05]  /*0630*/  IMAD.X R2, R13, 0x1, ~R4, P0 ;  /* 0x000000010d027824 */ /* 0x000fca00000e0e04 */
[----:B------:R-:W-:-:S04]  /*0640*/  SHF.R.U64 R3, R3, 0x1, R2 ;  /* 0x0000000103037819 */ /* 0x000fc80000001202 */
[----:B------:R-:W-:Y:S02]  /*0650*/  IADD3 R18, P0, PT, R6, R3, RZ ;  /* 0x0000000306127210 */ /* 0x000fe40007f1e0ff */
[----:B------:R-:W-:Y:S02]  /*0660*/  SHF.R.U32.HI R3, RZ, 0x1, R2 ;  /* 0x00000001ff037819 */ /* 0x000fe40000011602 */
[----:B------:R-:W-:-:S03]  /*0670*/  LOP3.LUT R9, RZ, R18, RZ, 0x33, !PT ;  /* 0x00000012ff097212 */ /* 0x000fc600078e33ff */
[----:B------:R-:W-:Y:S01]  /*0680*/  IMAD.X R20, R4, 0x1, R3, P0 ;  /* 0x0000000104147824 */ /* 0x000fe200000e0603 */
[----:B------:R-:W-:Y:S02]  /*0690*/  IADD3 R15, P0, PT, R18, R5, RZ ;  /* 0x00000005120f7210 */ /* 0x000fe40007f1e0ff */
[----:B------:R-:W-:Y:S02]  /*06a0*/  IADD3 R9, P1, PT, R9, R10, RZ ;  /* 0x0000000a09097210 */ /* 0x000fe40007f3e0ff */
[----:B------:R-:W-:Y:S01]  /*06b0*/  LOP3.LUT R3, RZ, R20, RZ, 0x33, !PT ;  /* 0x00000014ff037212 */ /* 0x000fe200078e33ff */
[----:B------:R-:W-:Y:S01]  /*06c0*/  IMAD.X R16, R20, 0x1, R7, P0 ;  /* 0x0000000114107824 */ /* 0x000fe200000e0607 */
[----:B------:R-:W-:-:S03]  /*06d0*/  LEA R2, P0, R15, UR4, 0x2 ;  /* 0x000000040f027c11 */ /* 0x000fc6000f8010ff */
[----:B------:R-:W-:Y:S01]  /*06e0*/  IMAD.X R14, R3, 0x1, R12, P1 ;  /* 0x00000001030e7824 */ /* 0x000fe200008e060c */
[----:B------:R-:W-:Y:S02]  /*06f0*/  LEA R8, P1, R9, UR4, 0x2 ;  /* 0x0000000409087c11 */ /* 0x000fe4000f8210ff */
[----:B------:R-:W-:Y:S02]  /*0700*/  LEA.HI.X R3, R15, UR5, R16, 0x2, P0 ;  /* 0x000000050f037c11 */ /* 0x000fe400080f1410 */
[----:B------:R-:W-:-:S03]  /*0710*/  LEA.HI.X R9, R9, UR5, R14, 0x2, P1 ;  /* 0x0000000509097c11 */ /* 0x000fc600088f140e */
[----:B------:R-:W2:Y:S04]  /*0720*/  LDG.E R2, desc[UR8][R2.64] ;  /* 0x0000000802027981 */ /* 0x000ea8000c1e1900 */
[----:B------:R-:W3:Y:S01]  /*0730*/  LDG.E R8, desc[UR8][R8.64] ;  /* 0x0000000808087981 */ /* 0x000ee2000c1e1900 */
[----:B------:R-:W-:Y:S01]  /*0740*/  IADD3 R17, P1, PT, R18, 0x1, RZ ;  /* 0x0000000112117810 */ /* 0x000fe20007f3e0ff */
[----:B--2---:R-:W-:Y:S02]  /*0750*/  IMAD R15, R2, R2, 0x2 ;  /* 0x00000002020f7424 */ /* 0x004fe400078e0202 */
[----:B---3--:R-:W-:-:S05]  /*0760*/  IMAD R14, R8, R8, -0x1 ;  /* 0xffffffff080e7424 */ /* 0x008fca00078e0208 */
[----:B------:R-:W-:Y:S01]  /*0770*/  ISETP.GT.AND P0, PT, R14, R15, PT ;  /* 0x0000000f0e00720c */ /* 0x000fe20003f04270 */
[----:B------:R-:W-:-:S03]  /*0780*/  IMAD.X R15, RZ, RZ, R20, P1 ;  /* 0x000000ffff0f7224 */ /* 0x000fc600008e0614 */
[----:B------:R-:W-:Y:S02]  /*0790*/  SEL R6, R17, R6, P0 ;  /* 0x0000000611067207 */ /* 0x000fe40000000000 */
[----:B------:R-:W-:Y:S02]  /*07a0*/  SEL R11, R11, R18, P0 ;  /* 0x000000120b0b7207 */ /* 0x000fe40000000000 */
[----:B------:R-:W-:Y:S02]  /*07b0*/  SEL R4, R15, R4, P0 ;  /* 0x000000040f047207 */ /* 0x000fe40000000000 */
[----:B------:R-:W-:Y:S02]  /*07c0*/  SEL R13, R13, R20, P0 ;  /* 0x000000140d0d7207 */ /* 0x000fe40000000000 */
[----:B------:R-:W-:-:S04]  /*07d0*/  ISETP.GE.U32.AND P0, PT, R6, R11, PT ;  /* 0x0000000b0600720c */ /* 0x000fc80003f06070 */
[----:B------:R-:W-:-:S13]  /*07e0*/  ISETP.GE.U32.AND.EX P0, PT, R4, R13, PT, P0 ;  /* 0x0000000d0400720c */ /* 0x000fda0003f06100 */
[----:B------:R-:W-:Y:S05]  /*07f0*/  @!P0 BRA `(.L_x_119) ;  /* 0xfffffffc00888947 */ /* 0x000fea000383ffff */
.L_x_118:
[----:B------:R-:W-:Y:S05]  /*0800*/  BSYNC.RECONVERGENT B1 ;  /* 0x0000000000017941 */ /* 0x000fea0003800200 */
.L_x_117:
[----:B------:R-:W-:Y:S05]  /*0810*/  BRA `(.L_x_120) ;  /* 0x0000000000c87947 */ /* 0x000fea0003800000 */
.L_x_116:
[----:B------:R-:W-:Y:S01]  /*0820*/  IADD3 R6, P0, PT, R17, -R2, RZ ;  /* 0x8000000211067210 */ /* 0x000fe20007f1e0ff */
[----:B------:R-:W0:Y:S01]  /*0830*/  LDCU.64 UR4, c[0x0][0x390] ;  /* 0x00007200ff0477ac */ /* 0x000e220008000a00 */
[----:B------:R-:W-:-:S03]  /*0840*/  IADD3 R4, P2, PT, R2, -R5, RZ ;  /* 0x8000000502047210 */ /* 0x000fc60007f5e0ff */
[----:B------:R-:W-:Y:S01]  /*0850*/  IMAD.X R10, R19, 0x1, ~R3, P0 ;  /* 0x00000001130a7824 */ /* 0x000fe200000e0e03 */
[----:B------:R-:W-:Y:S01]  /*0860*/  ISETP.GT.U32.AND P0, PT, R15, R6, PT ;  /* 0x000000060f00720c */ /* 0x000fe20003f04070 */
[----:B------:R-:W-:Y:S01]  /*0870*/  IMAD.X R8, R3, 0x1, ~R7, P2 ;  /* 0x0000000103087824 */ /* 0x000fe200010e0e07 */
[----:B------:R-:W-:Y:S02]  /*0880*/  ISETP.LT.U32.AND P1, PT, R4, R15, PT ;  /* 0x0000000f0400720c */ /* 0x000fe40003f21070 */
[----:B------:R-:W-:Y:S02]  /*0890*/  ISETP.GT.U32.AND.EX P0, PT, R9, R10, PT, P0 ;  /* 0x0000000a0900720c */ /* 0x000fe40003f04100 */
[----:B------:R-:W-:Y:S02]  /*08a0*/  ISETP.LT.U32.AND.EX P1, PT, R8, R9, PT, P1 ;  /* 0x000000090800720c */ /* 0x000fe40003f21110 */
[----:B------:R-:W-:Y:S02]  /*08b0*/  SEL R11, R15, R6, P0 ;  /* 0x000000060f0b7207 */ /* 0x000fe40000000000 */
[----:B------:R-:W-:-:S02]  /*08c0*/  SEL R13, R9, R10, P0 ;  /* 0x0000000a090d7207 */ /* 0x000fc40000000000 */
[----:B------:R-:W-:Y:S02]  /*08d0*/  IADD3 R6, P0, PT, R11, -R6, RZ ;  /* 0x800000060b067210 */ /* 0x000fe40007f1e0ff */
[----:B------:R-:W-:-:S03]  /*08e0*/  SEL R11, R4, R15, P1 ;  /* 0x0000000f040b7207 */ /* 0x000fc60000800000 */
[----:B------:R-:W-:Y:S01]  /*08f0*/  IMAD.X R4, R13, 0x1, ~R10, P0 ;  /* 0x000000010d047824 */ /* 0x000fe200000e0e0a */
[----:B------:R-:W-:Y:S02]  /*0900*/  SEL R13, R8, R9, P1 ;  /* 0x00000009080d7207 */ /* 0x000fe40000800000 */
[----:B------:R-:W-:-:S04]  /*0910*/  ISETP.GE.U32.AND P0, PT, R6, R11, PT ;  /* 0x0000000b0600720c */ /* 0x000fc80003f06070 */
[----:B------:R-:W-:-:S13]  /*0920*/  ISETP.GE.U32.AND.EX P0, PT, R4, R13, PT, P0 ;  /* 0x0000000d0400720c */ /* 0x000fda0003f06100 */
[----:B0-----:R-:W-:Y:S05]  /*0930*/  @P0 BRA `(.L_x_120) ;  /* 0x0000000000800947 */ /* 0x001fea0003800000 */
[----:B------:R-:W-:-:S05]  /*0940*/  IADD3 R10, P0, PT, R15, R2, RZ ;  /* 0x000000020f0a7210 */ /* 0x000fca0007f1e0ff */
[----:B------:R-:W-:-:S08]  /*0950*/  IMAD.X R12, R9, 0x1, R3, P0 ;  /* 0x00000001090c7824 */ /* 0x000fd000000e0603 */
.L_x_121:
        /* <DEDUP_REMOVED lines=30> */
.L_x_120:
[----:B------:R-:W-:Y:S05]  /*0b40*/  BSYNC.RECONVERGENT B0 ;  /* 0x0000000000007941 */ /* 0x000fea0003800200 */
.L_x_115:
[----:B------:R-:W0:Y:S01]  /*0b50*/  LDCU.64 UR6, c[0x0][0x3a8] ;  /* 0x00007500ff0677ac */ /* 0x000e220008000a00 */
[----:B------:R-:W-:-:S05]  /*0b60*/  IADD3 R6, P0, PT, R6, R5, RZ ;  /* 0x0000000506067210 */ /* 0x000fca0007f1e0ff */
[----:B------:R-:W-:Y:S01]  /*0b70*/  IMAD.X R7, R4, 0x1, R7, P0 ;  /* 0x0000000104077824 */ /* 0x000fe200000e0607 */
[----:B0-----:R-:W-:-:S04]  /*0b80*/  LEA R2, P1, R0, UR6, 0x3 ;  /* 0x0000000600027c11 */ /* 0x001fc8000f8218ff */
[----:B------:R-:W-:-:S05]  /*0b90*/  LEA.HI.X R3, R0, UR7, RZ, 0x3, P1 ;  /* 0x0000000700037c11 */ /* 0x000fca00088f1cff */
[----:B------:R-:W-:Y:S01]  /*0ba0*/  STG.E.64 desc[UR8][R2.64], R6 ;  /* 0x0000000602007986 */ /* 0x000fe2000c101b08 */
[----:B------:R-:W-:Y:S05]  /*0bb0*/  EXIT ;  /* 0x000000000000794d */ /* 0x000fea0003800000 */
.L_x_122:
        /* <DEDUP_REMOVED lines=12> */
.L_x_412:


//--------------------- .text._ZN3cub18CUB_300001_SM_10006detail10merge_sort30DeviceMergeSortBlockSortKernelINS2_10policy_hubIN6thrust24THRUST_300001_SM_1000_NS6detail15normal_iteratorINS6_10device_ptrIiEEEEE9Policy600ESB_PNS0_8NullTypeESB_SF_m17IntegerComparatoriSE_EEvbT0_T1_T2_T3_T4_PT6_PT7_T5_NS1_7vsmem_tE --------------------------
	.section	.text._ZN3cub18CUB_300001_SM_10006detail10merge_sort30DeviceMergeSortBlockSortKernelINS2_10policy_hubIN6thrust24THRUST_300001_SM_1000_NS6detail15normal_iteratorINS6_10device_ptrIiEEEEE9Policy600ESB_PNS0_8NullTypeESB_SF_m17IntegerComparatoriSE_EEvbT0_T1_T2_T3_T4_PT6_PT7_T5_NS1_7vsmem_tE,"ax",@progbits
	.align	128
        .global         _ZN3cub18CUB_300001_SM_10006detail10merge_sort30DeviceMergeSortBlockSortKernelINS2_10policy_hubIN6thrust24THRUST_300001_SM_1000_NS6detail15normal_iteratorINS6_10device_ptrIiEEEEE9Policy600ESB_PNS0_8NullTypeESB_SF_m17IntegerComparatoriSE_EEvbT0_T1_T2_T3_T4_PT6_PT7_T5_NS1_7vsmem_tE
        .type           _ZN3cub18CUB_300001_SM_10006detail10merge_sort30DeviceMergeSortBlockSortKernelINS2_10policy_hubIN6thrust24THRUST_300001_SM_1000_NS6detail15normal_iteratorINS6_10device_ptrIiEEEEE9Policy600ESB_PNS0_8NullTypeESB_SF_m17IntegerComparatoriSE_EEvbT0_T1_T2_T3_T4_PT6_PT7_T5_NS1_7vsmem_tE,@function
        .size           _ZN3cub18CUB_300001_SM_10006detail10merge_sort30DeviceMergeSortBlockSortKernelINS2_10policy_hubIN6thrust24THRUST_300001_SM_1000_NS6detail15normal_iteratorINS6_10device_ptrIiEEEEE9Policy600ESB_PNS0_8NullTypeESB_SF_m17IntegerComparatoriSE_EEvbT0_T1_T2_T3_T4_PT6_PT7_T5_NS1_7vsmem_tE,(.L_x_413 - _ZN3cub18CUB_300001_SM_10006detail10merge_sort30DeviceMergeSortBlockSortKernelINS2_10policy_hubIN6thrust24THRUST_300001_SM_1000_NS6detail15normal_iteratorINS6_10device_ptrIiEEEEE9Policy600ESB_PNS0_8NullTypeESB_SF_m17IntegerComparatoriSE_EEvbT0_T1_T2_T3_T4_PT6_PT7_T5_NS1_7vsmem_tE)
        .other          _ZN3cub18CUB_300001_SM_10006detail10merge_sort30DeviceMergeSortBlockSortKernelINS2_10policy_hubIN6thrust24THRUST_300001_SM_1000_NS6detail15normal_iteratorINS6_10device_ptrIiEEEEE9Policy600ESB_PNS0_8NullTypeESB_SF_m17IntegerComparatoriSE_EEvbT0_T1_T2_T3_T4_PT6_PT7_T5_NS1_7vsmem_tE,@"STO_CUDA_ENTRY STV_DEFAULT"
_ZN3cub18CUB_300001_SM_10006detail10merge_sort30DeviceMergeSortBlockSortKernelINS2_10policy_hubIN6thrust24THRUST_300001_SM_1000_NS6detail15normal_iteratorINS6_10device_ptrIiEEEEE9Policy600ESB_PNS0_8NullTypeESB_SF_m17IntegerComparatoriSE_EEvbT0_T1_T2_T3_T4_PT6_PT7_T5_NS1_7vsmem_tE:
.text._ZN3cub18CUB_300001_SM_10006detail10merge_sort30DeviceMergeSortBlockSortKernelINS2_10policy_hubIN6thrust24THRUST_300001_SM_1000_NS6detail15normal_iteratorINS6_10device_ptrIiEEEEE9Policy600ESB_PNS0_8NullTypeESB_SF_m17IntegerComparatoriSE_EEvbT0_T1_T2_T3_T4_PT6_PT7_T5_NS1_7vsmem_tE:
[----:B------:R-:W-:Y:S01]  /*0000*/  LDC R1, c[0x0][0x37c] ;  /* 0x0000df00ff017b82 */ /* 0x000fe20000000800 */
[----:B------:R-:W0:Y:S01]  /*0010*/  S2R R19, SR_CTAID.X ;  /* 0x0000000000137919 */ /* 0x000e220000002500 */
[----:B------:R-:W1:Y:S01]  /*0020*/  LDCU UR4, c[0x0][0x370] ;  /* 0x00006e00ff0477ac */ /* 0x000e620008000800 */
[----:B------:R-:W2:Y:S01]  /*0030*/  LDCU.64 UR6, c[0x0][0x358] ;  /* 0x00006b00ff0677ac */ /* 0x000ea20008000a00 */
[----:B-1----:R-:W-:-:S04]  /*0040*/  UIADD3 UR4, UP0, UPT, UR4, -0x1, URZ ;  /* 0xffffffff04047890 */ /* 0x002fc8000ff1e0ff */
[----:B------:R-:W-:-:S06]  /*0050*/  UIADD3.X UR5, UPT, UPT, URZ, -0x1, URZ, UP0, !UPT ;  /* 0xffffffffff057890 */ /* 0x000fcc00087fe4ff */
[----:B------:R-:W-:Y:S01]  /*0060*/  IMAD.U32 R0, RZ, RZ, UR5 ;  /* 0x00000005ff007e24 */ /* 0x000fe2000f8e00ff */
[C---:B0-----:R-:W-:Y:S01]  /*0070*/  ISETP.LT.U32.AND P0, PT, R19.reuse, UR4, PT ;  /* 0x0000000413007c0c */ /* 0x041fe2000bf01070 */
[----:B------:R-:W-:-:S03]  /*0080*/  IMAD.WIDE.U32 R28, R19, 0x1100, RZ ;  /* 0x00001100131c7825 */ /* 0x000fc600078e00ff */
[----:B------:R-:W-:-:S13]  /*0090*/  ISETP.GT.U32.AND.EX P0, PT, R0, RZ, PT, P0 ;  /* 0x000000ff0000720c */ /* 0x000fda0003f04100 */
[----:B--2---:R-:W-:Y:S05]  /*00a0*/  @!P0 BRA `(.L_x_123) ;  /* 0x0000004c00b08947 */ /* 0x004fea0003800000 */
[----:B------:R-:W0:Y:S01]  /*00b0*/  S2R R0, SR_TID.X ;  /* 0x0000000000007919 */ /* 0x000e220000002100 */
[----:B------:R-:W1:Y:S01]  /*00c0*/  LDCU.64 UR4, c[0x0][0x388] ;  /* 0x00007100ff0477ac */ /* 0x000e620008000a00 */
[----:B------:R-:W-:Y:S01]  /*00d0*/  ACQBULK ;  /* 0x000000000000782e */ /* 0x000fe20000000000 */
[----:B0-----:R-:W-:-:S05]  /*00e0*/  LOP3.LUT R3, R0, 0x3e0, RZ, 0xc0, !PT ;  /* 0x000003e000037812 */ /* 0x001fca00078ec0ff */
[----:B------:R-:W-:-:S05]  /*00f0*/  IMAD R3, R3, 0x11, RZ ;  /* 0x0000001103037824 */ /* 0x000fca00078e02ff */
[----:B------:R-:W-:-:S04]  /*0100*/  LOP3.LUT R5, R3, 0x1f, R0, 0xf8, !PT ;  /* 0x0000001f03057812 */ /* 0x000fc800078ef800 */
[----:B------:R-:W-:-:S05]  /*0110*/  IADD3 R5, P0, PT, R28, R5, RZ ;  /* 0x000000051c057210 */ /* 0x000fca0007f1e0ff */
[----:B------:R-:W-:Y:S02]  /*0120*/  IMAD.X R4, RZ, RZ, R29, P0 ;  /* 0x000000ffff047224 */ /* 0x000fe400000e061d */
[----:B------:R-:W-:-:S03]  /*0130*/  IMAD.SHL.U32 R2, R5, 0x4, RZ ;  /* 0x0000000405027824 */ /* 0x000fc600078e00ff */
[----:B------:R-:W-:Y:S02]  /*0140*/  SHF.L.U64.HI R4, R5, 0x2, R4 ;  /* 0x0000000205047819 */ /* 0x000fe40000010204 */
[----:B-1----:R-:W-:-:S04]  /*0150*/  IADD3 R8, P0, PT, R2, UR4, RZ ;  /* 0x0000000402087c10 */ /* 0x002fc8000ff1e0ff */
[----:B------:R-:W-:-:S05]  /*0160*/  IADD3.X R9, PT, PT, R4, UR5, RZ, P0, !PT ;  /* 0x0000000504097c10 */ /* 0x000fca00087fe4ff */
[----:B------:R-:W2:Y:S04]  /*0170*/  LDG.E R7, desc[UR6][R8.64] ;  /* 0x0000000608077981 */ /* 0x000ea8000c1e1900 */
[----:B------:R-:W3:Y:S04]  /*0180*/  LDG.E R11, desc[UR6][R8.64+0x80] ;  /* 0x00008006080b7981 */ /* 0x000ee8000c1e1900 */
[----:B------:R-:W4:Y:S04]  /*0190*/  LDG.E R13, desc[UR6][R8.64+0x100] ;  /* 0x00010006080d7981 */ /* 0x000f28000c1e1900 */
[----:B------:R-:W5:Y:S04]  /*01a0*/  LDG.E R15, desc[UR6][R8.64+0x180] ;  /* 0x00018006080f7981 */ /* 0x000f68000c1e1900 */
        /* <DEDUP_REMOVED lines=12> */
[----:B------:R0:W5:Y:S01]  /*0270*/  LDG.E R18, desc[UR6][R8.64+0x800] ;  /* 0x0008000608127981 */ /* 0x000162000c1e1900 */
[----:B------:R-:W-:-:S02]  /*0280*/  SHF.R.U32.HI R5, RZ, 0x5, R0 ;  /* 0x00000005ff057819 */ /* 0x000fc40000011600 */
[----:B------:R-:W-:Y:S01]  /*0290*/  MOV R10, 0x400 ;  /* 0x00000400000a7802 */ /* 0x000fe20000000f00 */
[----:B------:R-:W1:Y:S01]  /*02a0*/  S2R R20, SR_LANEID ;  /* 0x0000000000147919 */ /* 0x000e620000000000 */
[----:B------:R-:W1:Y:S01]  /*02b0*/  S2R R12, SR_CgaCtaId ;  /* 0x00000000000c7919 */ /* 0x000e620000008800 */
[----:B0-----:R-:W-:Y:S01]  /*02c0*/  LOP3.LUT R8, R0, 0x1f, RZ, 0xc0, !PT ;  /* 0x0000001f00087812 */ /* 0x001fe200078ec0ff */
[----:B-1----:R-:W-:Y:S01]  /*02d0*/  IMAD R6, R5, 0x220, R20 ;  /* 0x0000022005067824 */ /* 0x002fe200078e0214 */
[----:B------:R-:W-:-:S05]  /*02e0*/  LEA R5, R12, R10, 0x18 ;  /* 0x0000000a0c057211 */ /* 0x000fca00078ec0ff */
[----:B------:R-:W-:-:S05]  /*02f0*/  IMAD R6, R6, 0x4, R5 ;  /* 0x0000000406067824 */ /* 0x000fca00078e0205 */
[----:B--2---:R0:W-:Y:S04]  /*0300*/  STS [R6], R7 ;  /* 0x0000000706007388 */ /* 0x0041e80000000800 */
[----:B---3--:R-:W-:Y:S04]  /*0310*/  STS [R6+0x80], R11 ;  /* 0x0000800b06007388 */ /* 0x008fe80000000800 */
[----:B----4-:R-:W-:Y:S01]  /*0320*/  STS [R6+0x100], R13 ;  /* 0x0001000d06007388 */ /* 0x010fe20000000800 */
[----:B0-----:R-:W-:-:S03]  /*0330*/  IMAD R7, R20, 0x40, R6 ;  /* 0x0000004014077824 */ /* 0x001fc600078e0206 */
[----:B-----5:R-:W-:Y:S04]  /*0340*/  STS [R6+0x180], R15 ;  /* 0x0001800f06007388 */ /* 0x020fe80000000800 */
        /* <DEDUP_REMOVED lines=15> */
[----:B------:R-:W0:Y:S04]  /*0440*/  LDS R10, [R7+0x4] ;  /* 0x00000400070a7984 */ /* 0x000e280000000800 */
[----:B------:R-:W-:Y:S04]  /*0450*/  LDS R19, [R7+0x8] ;  /* 0x0000080007137984 */ /* 0x000fe80000000800 */
[----:B------:R-:W1:Y:S04]  /*0460*/  LDS R20, [R7+0xc] ;  /* 0x00000c0007147984 */ /* 0x000e680000000800 */
[----:B------:R-:W-:Y:S04]  /*0470*/  LDS R12, [R7+0x10] ;  /* 0x00001000070c7984 */ /* 0x000fe80000000800 */
[----:B------:R-:W2:Y:S04]  /*0480*/  LDS R15, [R7+0x14] ;  /* 0x00001400070f7984 */ /* 0x000ea80000000800 */
[----:B------:R-:W-:Y:S04]  /*0490*/  LDS R22, [R7+0x18] ;  /* 0x0000180007167984 */ /* 0x000fe80000000800 */
[----:B------:R-:W3:Y:S04]  /*04a0*/  LDS R23, [R7+0x1c] ;  /* 0x00001c0007177984 */ /* 0x000ee80000000800 */
[----:B------:R-:W-:Y:S04]  /*04b0*/  LDS R16, [R7+0x20] ;  /* 0x0000200007107984 */ /* 0x000fe80000000800 */
[----:B------:R-:W4:Y:S04]  /*04c0*/  LDS R11, [R7+0x24] ;  /* 0x00002400070b7984 */ /* 0x000f280000000800 */
[----:B------:R-:W-:Y:S04]  /*04d0*/  LDS R18, [R7+0x28] ;  /* 0x0000280007127984 */ /* 0x000fe80000000800 */
[----:B------:R-:W5:Y:S04]  /*04e0*/  LDS R27, [R7+0x2c] ;  /* 0x00002c00071b7984 */ /* 0x000f680000000800 */
[----:B------:R-:W-:Y:S04]  /*04f0*/  LDS R14, [R7+0x30] ;  /* 0x00003000070e7984 */ /* 0x000fe80000000800 */
[----:B------:R-:W5:Y:S04]  /*0500*/  LDS R25, [R7+0x34] ;  /* 0x0000340007197984 */ /* 0x000f680000000800 */
[----:B------:R-:W-:Y:S04]  /*0510*/  LDS R13, [R7+0x38] ;  /* 0x00003800070d7984 */ /* 0x000fe80000000800 */
[----:B------:R-:W5:Y:S04]  /*0520*/  LDS R24, [R7+0x3c] ;  /* 0x00003c0007187984 */ /* 0x000f680000000800 */
[----:B------:R-:W5:Y:S01]  /*0530*/  LDS R9, [R7+0x40] ;  /* 0x0000400007097984 */ /* 0x000f620000000800 */
[----:B------:R-:W-:Y:S01]  /*0540*/  BAR.SYNC.DEFER_BLOCKING 0x0 ;  /* 0x0000000000007b1d */ /* 0x000fe20000010000 */
[----:B0-----:R-:W-:-:S07]  /*0550*/  IMAD R21, R10, R10, -0x1 ;  /* 0xffffffff0a157424 */ /* 0x001fce00078e020a */
[----:B------:R-:W-:Y:S01]  /*0560*/  PREEXIT ;  /* 0x000000000000782d */ /* 0x000fe20000000000 */
[----:B------:R-:W-:Y:S02]  /*0570*/  IMAD R26, R17, R17, 0x2 ;  /* 0x00000002111a7424 */ /* 0x000fe400078e0211 */
[----:B-1----:R-:W-:Y:S02]  /*0580*/  IMAD R30, R20, R20, -0x1 ;  /* 0xffffffff141e7424 */ /* 0x002fe400078e0214 */
[----:B------:R-:W-:Y:S01]  /*0590*/  IMAD R31, R19, R19, 0x2 ;  /* 0x00000002131f7424 */ /* 0x000fe200078e0213 */
[----:B------:R-:W-:Y:S01]  /*05a0*/  ISETP.GT.AND P6, PT, R21, R26, PT ;  /* 0x0000001a1500720c */ /* 0x000fe20003fc4270 */
[----:B--2---:R-:W-:Y:S02]  /*05b0*/  IMAD R21, R15, R15, -0x1 ;  /* 0xffffffff0f157424 */ /* 0x004fe400078e020f */
[----:B------:R-:W-:Y:S01]  /*05c0*/  IMAD R26, R12, R12, 0x2 ;  /* 0x000000020c1a7424 */ /* 0x000fe200078e020c */
[----:B------:R-:W-:Y:S01]  /*05d0*/  ISETP.GT.AND P5, PT, R30, R31, PT ;  /* 0x0000001f1e00720c */ /* 0x000fe20003fa4270 */
[----:B---3--:R-:W-:-:S02]  /*05e0*/  IMAD R30, R23, R23, -0x1 ;  /* 0xffffffff171e7424 */ /* 0x008fc400078e0217 */
[----:B------:R-:W-:Y:S01]  /*05f0*/  IMAD R31, R22, R22, 0x2 ;  /* 0x00000002161f7424 */ /* 0x000fe200078e0216 */
[----:B------:R-:W-:Y:S01]  /*0600*/  ISETP.GT.AND P4, PT, R21, R26, PT ;  /* 0x0000001a1500720c */ /* 0x000fe20003f84270 */
[----:B----4-:R-:W-:Y:S02]  /*0610*/  IMAD R21, R11, R11, -0x1 ;  /* 0xffffffff0b157424 */ /* 0x010fe400078e020b */
[----:B------:R-:W-:Y:S01]  /*0620*/  IMAD R26, R16, R16, 0x2 ;  /* 0x00000002101a7424 */ /* 0x000fe200078e0210 */
[----:B------:R-:W-:Y:S01]  /*0630*/  ISETP.GT.AND P3, PT, R30, R31, PT ;  /* 0x0000001f1e00720c */ /* 0x000fe20003f64270 */
[----:B-----5:R-:W-:Y:S02]  /*0640*/  IMAD R30, R27, R27, -0x1 ;  /* 0xffffffff1b1e7424 */ /* 0x020fe400078e021b */
[----:B------:R-:W-:Y:S01]  /*0650*/  IMAD R31, R18, R18, 0x2 ;  /* 0x00000002121f7424 */ /* 0x000fe200078e0212 */
[----:B------:R-:W-:Y:S01]  /*0660*/  ISETP.GT.AND P2, PT, R21, R26, PT ;  /* 0x0000001a1500720c */ /* 0x000fe20003f44270 */
[----:B------:R-:W-:-:S02]  /*0670*/  IMAD R21, R25, R25, -0x1 ;  /* 0xffffffff19157424 */ /* 0x000fc400078e0219 */
[----:B------:R-:W-:Y:S01]  /*0680*/  IMAD R26, R14, R14, 0x2 ;  /* 0x000000020e1a7424 */ /* 0x000fe200078e020e */
[----:B------:R-:W-:Y:S01]  /*0690*/  ISETP.GT.AND P1, PT, R30, R31, PT ;  /* 0x0000001f1e00720c */ /* 0x000fe20003f24270 */
[----:B------:R-:W-:Y:S02]  /*06a0*/  IMAD R30, R24, R24, -0x1 ;  /* 0xffffffff181e7424 */ /* 0x000fe400078e0218 */
[----:B------:R-:W-:Y:S01]  /*06b0*/  IMAD R31, R13, R13, 0x2 ;  /* 0x000000020d1f7424 */ /* 0x000fe200078e020d */
[----:B------:R-:W-:Y:S02]  /*06c0*/  ISETP.GT.AND P0, PT, R21, R26, PT ;  /* 0x0000001a1500720c */ /* 0x000fe40003f04270 */
[----:B------:R-:W-:Y:S02]  /*06d0*/  SEL R21, R10, R17, P6 ;  /* 0x000000110a157207 */ /* 0x000fe40003000000 */
[----:B------:R-:W-:Y:S02]  /*06e0*/  SEL R10, R17, R10, P6 ;  /* 0x0000000a110a7207 */ /* 0x000fe40003000000 */
[----:B------:R-:W-:Y:S01]  /*06f0*/  SEL R17, R20, R19, P5 ;  /* 0x0000001314117207 */ /* 0x000fe20002800000 */
[----:B------:R-:W-:Y:S01]  /*0700*/  IMAD R32, R21, R21, 0x2 ;  /* 0x0000000215207424 */ /* 0x000fe200078e0215 */
[----:B------:R-:W-:-:S02]  /*0710*/  SEL R20, R19, R20, P5 ;  /* 0x0000001413147207 */ /* 0x000fc40002800000 */
[----:B------:R-:W-:Y:S02]  /*0720*/  SEL R19, R15, R12, P4 ;  /* 0x0000000c0f137207 */ /* 0x000fe40002000000 */
[----:B------:R-:W-:Y:S02]  /*0730*/  SEL R12, R12, R15, P4 ;  /* 0x0000000f0c0c7207 */ /* 0x000fe40002000000 */
[----:B------:R-:W-:Y:S02]  /*0740*/  ISETP.GT.AND P6, PT, R30, R31, PT ;  /* 0x0000001f1e00720c */ /* 0x000fe40003fc4270 */
[----:B------:R-:W-:Y:S02]  /*0750*/  SEL R15, R23, R22, P3 ;  /* 0x00000016170f7207 */ /* 0x000fe40001800000 */
[----:B------:R-:W-:Y:S02]  /*0760*/  SEL R22, R22, R23, P3 ;  /* 0x0000001716167207 */ /* 0x000fe40001800000 */
[----:B------:R-:W-:-:S02]  /*0770*/  SEL R23, R11, R16, P2 ;  /* 0x000000100b177207 */ /* 0x000fc40001000000 */
[----:B------:R-:W-:Y:S02]  /*0780*/  SEL R16, R16, R11, P2 ;  /* 0x0000000b10107207 */ /* 0x000fe40001000000 */
[----:B------:R-:W-:Y:S02]  /*0790*/  SEL R11, R27, R18, P1 ;  /* 0x000000121b0b7207 */ /* 0x000fe40000800000 */
[----:B------:R-:W-:Y:S02]  /*07a0*/  SEL R30, R24, R13, P6 ;  /* 0x0000000d181e7207 */ /* 0x000fe40003000000 */
[----:B------:R-:W-:Y:S01]  /*07b0*/  SEL R18, R18, R27, P1 ;  /* 0x0000001b12127207 */ /* 0x000fe20000800000 */
[----:B------:R-:W-:Y:S01]  /*07c0*/  IMAD R27, R17, R17, 0x2 ;  /* 0x00000002111b7424 */ /* 0x000fe200078e0211 */
[----:B------:R-:W-:Y:S01]  /*07d0*/  SEL R26, R25, R14, P0 ;  /* 0x0000000e191a7207 */ /* 0x000fe20000000000 */
[----:B------:R-:W-:Y:S01]  /*07e0*/  IMAD R34, R30, R30, 0x2 ;  /* 0x000000021e227424 */ /* 0x000fe200078e021e */
[----:B------:R-:W-:Y:S01]  /*07f0*/  SEL R13, R13, R24, P6 ;  /* 0x000000180d0d7207 */ /* 0x000fe20003000000 */
[----:B------:R-:W-:Y:S01]  /*0800*/  IMAD R24, R12, R12, -0x1 ;  /* 0xffffffff0c187424 */ /* 0x000fe200078e020c */
[----:B------:R-:W-:Y:S01]  /*0810*/  SEL R14, R14, R25, P0 ;  /* 0x000000190e0e7207 */ /* 0x000fe20000000000 */
[----:B------:R-:W-:-:S03]  /*0820*/  IMAD R25, R20, R20, -0x1 ;  /* 0xffffffff14197424 */ /* 0x000fc600078e0214 */
[----:B------:R-:W-:Y:S01]  /*0830*/  ISETP.GT.AND P5, PT, R24, R27, PT ;  /* 0x0000001b1800720c */ /* 0x000fe20003fa4270 */
[----:B------:R-:W-:Y:S01]  /*0840*/  IMAD R24, R16, R16, -0x1 ;  /* 0xffffffff10187424 */ /* 0x000fe200078e0210 */
[----:B------:R-:W-:Y:S01]  /*0850*/  ISETP.GT.AND P6, PT, R25, R32, PT ;  /* 0x000000201900720c */ /* 0x000fe20003fc4270 */
[----:B------:R-:W-:Y:S02]  /*0860*/  IMAD R27, R15, R15, 0x2 ;  /* 0x000000020f1b7424 */ /* 0x000fe400078e020f */
[----:B------:R-:W-:Y:S02]  /*0870*/  IMAD R25, R22, R22, -0x1 ;  /* 0xffffffff16197424 */ /* 0x000fe400078e0216 */
[----:B------:R-:W-:Y:S01]  /*0880*/  IMAD R32, R19, R19, 0x2 ;  /* 0x0000000213207424 */ /* 0x000fe200078e0213 */
[----:B------:R-:W-:Y:S01]  /*0890*/  ISETP.GT.AND P3, PT, R24, R27, PT ;  /* 0x0000001b1800720c */ /* 0x000fe20003f64270 */
[----:B------:R-:W-:Y:S02]  /*08a0*/  IMAD R24, R14, R14, -0x1 ;  /* 0xffffffff0e187424 */ /* 0x000fe400078e020e */
[----:B------:R-:W-:Y:S01]  /*08b0*/  IMAD R27, R11, R11, 0x2 ;  /* 0x000000020b1b7424 */ /* 0x000fe200078e020b */
[----:B------:R-:W-:Y:S01]  /*08c0*/  ISETP.GT.AND P4, PT, R25, R32, PT ;  /* 0x000000201900720c */ /* 0x000fe20003f84270 */
[----:B------:R-:W-:-:S02]  /*08d0*/  IMAD R25, R18, R18, -0x1 ;  /* 0xffffffff12197424 */ /* 0x000fc400078e0212 */
[----:B------:R-:W-:Y:S01]  /*08e0*/  IMAD R32, R23, R23, 0x2 ;  /* 0x0000000217207424 */ /* 0x000fe200078e0217 */
[----:B------:R-:W-:Y:S01]  /*08f0*/  ISETP.GT.AND P1, PT, R24, R27, PT ;  /* 0x0000001b1800720c */ /* 0x000fe20003f24270 */
[----:B------:R-:W-:Y:S01]  /*0900*/  IMAD R27, R9, R9, -0x1 ;  /* 0xffffffff091b7424 */ /* 0x000fe200078e0209 */
[----:B------:R-:W-:Y:S02]  /*0910*/  SEL R24, R20, R21, P6 ;  /* 0x0000001514187207 */ /* 0x000fe40003000000 */
[----:B------:R-:W-:Y:S01]  /*0920*/  ISETP.GT.AND P2, PT, R25, R32, PT ;  /* 0x000000201900720c */ /* 0x000fe20003f44270 */
[----:B------:R-:W-:Y:S01]  /*0930*/  IMAD R25, R13, R13, -0x1 ;  /* 0xffffffff0d197424 */ /* 0x000fe200078e020d */
[----:B------:R-:W-:Y:S01]  /*0940*/  SEL R21, R21, R20, P6 ;  /* 0x0000001415157207 */ /* 0x000fe20003000000 */
[----:B------:R-:W-:Y:S01]  /*0950*/  IMAD R32, R26, R26, 0x2 ;  /* 0x000000021a207424 */ /* 0x000fe200078e021a */
[----:B------:R-:W-:Y:S02]  /*0960*/  SEL R20, R12, R17, P5 ;  /* 0x000000110c147207 */ /* 0x000fe40002800000 */
[----:B------:R-:W-:-:S02]  /*0970*/  SEL R17, R17, R12, P5 ;  /* 0x0000000c11117207 */ /* 0x000fc40002800000 */
[----:B------:R-:W-:Y:S02]  /*0980*/  SEL R12, R22, R19, P4 ;  /* 0x00000013160c7207 */ /* 0x000fe40002000000 */
[----:B------:R-:W-:Y:S02]  /*0990*/  SEL R19, R19, R22, P4 ;  /* 0x0000001613137207 */ /* 0x000fe40002000000 */
[----:B------:R-:W-:Y:S01]  /*09a0*/  ISETP.GT.AND P0, PT, R25, R32, PT ;  /* 0x000000201900720c */ /* 0x000fe20003f04270 */
[----:B------:R-:W-:Y:S01]  /*09b0*/  IMAD R32, R10, R10, 0x2 ;  /* 0x000000020a207424 */ /* 0x000fe200078e020a */
[----:B------:R-:W-:Y:S02]  /*09c0*/  SEL R22, R16, R15, P3 ;  /* 0x0000000f10167207 */ /* 0x000fe40001800000 */
[----:B------:R-:W-:Y:S02]  /*09d0*/  SEL R15, R15, R16, P3 ;  /* 0x000000100f0f7207 */ /* 0x000fe40001800000 */
[----:B------:R-:W-:-:S02]  /*09e0*/  SEL R16, R18, R23, P2 ;  /* 0x0000001712107207 */ /* 0x000fc40001000000 */
[----:B------:R-:W-:Y:S02]  /*09f0*/  SEL R23, R23, R18, P2 ;  /* 0x0000001217177207 */ /* 0x000fe40001000000 */
[----:B------:R-:W-:Y:S01]  /*0a00*/  ISETP.GT.AND P6, PT, R27, R34, PT ;  /* 0x000000221b00720c */ /* 0x000fe20003fc4270 */
[----:B------:R-:W-:Y:S01]  /*0a10*/  IMAD R27, R17, R17, -0x1 ;  /* 0xffffffff111b7424 */ /* 0x000fe200078e0211 */
[----:B------:R-:W-:Y:S02]  /*0a20*/  SEL R18, R13, R26, P0 ;  /* 0x0000001a0d127207 */ /* 0x000fe40000000000 */
[----:B------:R-:W-:Y:S01]  /*0a30*/  SEL R26, R26, R13, P0 ;  /* 0x0000000d1a1a7207 */ /* 0x000fe20000000000 */
[----:B------:R-:W-:Y:S01]  /*0a40*/  IMAD R13, R21, R21, -0x1 ;  /* 0xffffffff150d7424 */ /* 0x000fe200078e0215 */
[----:B------:R-:W-:Y:S02]  /*0a50*/  SEL R25, R14, R11, P1 ;  /* 0x0000000b0e197207 */ /* 0x000fe40000800000 */
[----:B------:R-:W-:-:S02]  /*0a60*/  SEL R11, R11, R14, P1 ;  /* 0x0000000e0b0b7207 */ /* 0x000fc40000800000 */
[----:B------:R-:W-:Y:S02]  /*0a70*/  SEL R14, R9, R30, P6 ;  /* 0x0000001e090e7207 */ /* 0x000fe40003000000 */
[----:B------:R-:W-:Y:S01]  /*0a80*/  SEL R9, R30, R9, P6 ;  /* 0x000000091e097207 */ /* 0x000fe20003000000 */
[----:B------:R-:W-:Y:S01]  /*0a90*/  IMAD R30, R24, R24, 0x2 ;  /* 0x00000002181e7424 */ /* 0x000fe200078e0218 */
[----:B------:R-:W-:Y:S01]  /*0aa0*/  ISETP.GT.AND P6, PT, R13, R32, PT ;  /* 0x000000200d00720c */ /* 0x000fe20003fc4270 */
        /* <DEDUP_REMOVED lines=17> */
[----:B------:R-:W-:Y:S02]  /*0bc0*/  ISETP.GT.AND P0, PT, R13, R32, PT ;  /* 0x000000200d00720c */ /* 0x000fe40003f04270 */
[----:B------:R-:W-:Y:S02]  /*0bd0*/  SEL R13, R21, R10, P6 ;  /* 0x0000000a150d7207 */ /* 0x000fe40003000000 */
[----:B------:R-:W-:Y:S02]  /*0be0*/  SEL R10, R10, R21, P6 ;  /* 0x000000150a0a7207 */ /* 0x000fe40003000000 */
[----:B------:R-:W-:Y:S02]  /*0bf0*/  SEL R21, R17, R24, P5 ;  /* 0x0000001811157207 */ /* 0x000fe40002800000 */
[----:B------:R-:W-:Y:S01]  /*0c00*/  ISETP.GT.AND P6, PT, R27, R30, PT ;  /* 0x0000001e1b00720c */ /* 0x000fe20003fc4270 */
[----:B------:R-:W-:Y:S01]  /*0c10*/  IMAD R27, R13, R13, 0x2 ;  /* 0x000000020d1b7424 */ /* 0x000fe200078e020d */
[----:B------:R-:W-:Y:S01]  /*0c20*/  SEL R24, R24, R17, P5 ;  /* 0x0000001118187207 */ /* 0x000fe20002800000 */
[----:B------:R-:W-:Y:S01]  /*0c30*/  IMAD R32, R21, R21, 0x2 ;  /* 0x0000000215207424 */ /* 0x000fe200078e0215 */
[----:B------:R-:W-:-:S02]  /*0c40*/  SEL R17, R19, R20, P4 ;  /* 0x0000001413117207 */ /* 0x000fc40002000000 */
[----:B------:R-:W-:Y:S02]  /*0c50*/  SEL R30, R11, R16, P1 ;  /* 0x000000100b1e7207 */ /* 0x000fe40000800000 */
[----:B------:R-:W-:Y:S02]  /*0c60*/  SEL R20, R20, R19, P4 ;  /* 0x0000001314147207 */ /* 0x000fe40002000000 */
[----:B------:R-:W-:Y:S02]  /*0c70*/  SEL R16, R16, R11, P1 ;  /* 0x0000000b10107207 */ /* 0x000fe40000800000 */
[----:B------:R-:W-:Y:S02]  /*0c80*/  SEL R19, R15, R12, P3 ;  /* 0x0000000c0f137207 */ /* 0x000fe40001800000 */
[----:B------:R-:W-:Y:S02]  /*0c90*/  SEL R11, R26, R25, P0 ;  /* 0x000000191a0b7207 */ /* 0x000fe40000000000 */
[----:B------:R-:W-:-:S02]  /*0ca0*/  SEL R12, R12, R15, P3 ;  /* 0x0000000f0c0c7207 */ /* 0x000fc40001800000 */
[----:B------:R-:W-:Y:S01]  /*0cb0*/  SEL R25, R25, R26, P0 ;  /* 0x0000001a19197207 */ /* 0x000fe20000000000 */
[----:B------:R-:W-:Y:S01]  /*0cc0*/  IMAD R26, R24, R24, -0x1 ;  /* 0xffffffff181a7424 */ /* 0x000fe200078e0218 */
[----:B------:R-:W-:Y:S02]  /*0cd0*/  SEL R15, R23, R22, P2 ;  /* 0x00000016170f7207 */ /* 0x000fe40001000000 */
[----:B------:R-:W-:Y:S02]  /*0ce0*/  SEL R22, R22, R23, P2 ;  /* 0x0000001716167207 */ /* 0x000fe40001000000 */
[----:B------:R-:W-:Y:S02]  /*0cf0*/  SEL R23, R9, R18, P6 ;  /* 0x0000001209177207 */ /* 0x000fe40003000000 */
[----:B------:R-:W-:Y:S01]  /*0d00*/  SEL R18, R18, R9, P6 ;  /* 0x0000000912127207 */ /* 0x000fe20003000000 */
[----:B------:R-:W-:Y:S01]  /*0d10*/  IMAD R9, R20, R20, -0x1 ;  /* 0xffffffff14097424 */ /* 0x000fe200078e0214 */
        /* <DEDUP_REMOVED lines=18> */
[----:B------:R-:W-:Y:S02]  /*0e40*/  ISETP.GT.AND P0, PT, R26, R27, PT ;  /* 0x0000001b1a00720c */ /* 0x000fe40003f04270 */
        /* <DEDUP_REMOVED lines=9> */
[----:B------:R-:W-:Y:S02]  /*0ee0*/  SEL R15, R15, R16, P2 ;  /* 0x000000100f0f7207 */ /* 0x000fe40001000000 */
[----:B------:R-:W-:Y:S02]  /*0ef0*/  SEL R12, R22, R19, P3 ;  /* 0x00000013160c7207 */ /* 0x000fe40001800000 */
[----:B------:R-:W-:Y:S02]  /*0f00*/  SEL R16, R25, R30, P1 ;  /* 0x0000001e19107207 */ /* 0x000fe40000800000 */
[----:B------:R-:W-:Y:S01]  /*0f10*/  SEL R19, R19, R22, P3 ;  /* 0x0000001613137207 */ /* 0x000fe20001800000 */
[----:B------:R-:W-:Y:S01]  /*0f20*/  IMAD R22, R13, R13, -0x1 ;  /* 0xffffffff0d167424 */ /* 0x000fe200078e020d */
[----:B------:R-:W-:Y:S01]  /*0f30*/  SEL R30, R30, R25, P1 ;  /* 0x000000191e1e7207 */ /* 0x000fe20000800000 */
[----:B------:R-:W-:Y:S01]  /*0f40*/  IMAD R25, R10, R10, 0x2 ;  /* 0x000000020a197424 */ /* 0x000fe200078e020a */
[----:B------:R-:W-:-:S02]  /*0f50*/  SEL R27, R18, R11, P0 ;  /* 0x0000000b121b7207 */ /* 0x000fc40000000000 */
[----:B------:R-:W-:Y:S02]  /*0f60*/  SEL R11, R11, R18, P0 ;  /* 0x000000120b0b7207 */ /* 0x000fe40000000000 */
[----:B------:R-:W-:Y:S02]  /*0f70*/  SEL R18, R14, R23, P6 ;  /* 0x000000170e127207 */ /* 0x000fe40003000000 */
[----:B------:R-:W-:Y:S01]  /*0f80*/  SEL R14, R23, R14, P6 ;  /* 0x0000000e170e7207 */ /* 0x000fe20003000000 */
[----:B------:R-:W-:Y:S01]  /*0f90*/  IMAD R23, R21, R21, -0x1 ;  /* 0xffffffff15177424 */ /* 0x000fe200078e0215 */
        /* <DEDUP_REMOVED lines=21> */
[----:B------:R-:W-:-:S02]  /*10f0*/  ISETP.GT.AND P6, PT, R23, R32, PT ;  /* 0x000000201700720c */ /* 0x000fc40003fc4270 */
[----:B------:R-:W-:Y:S02]  /*1100*/  SEL R23, R17, R24, P4 ;  /* 0x0000001811177207 */ /* 0x000fe40002000000 */
[----:B------:R-:W-:Y:S02]  /*1110*/  SEL R13, R21, R26, P5 ;  /* 0x0000001a150d7207 */ /* 0x000fe40002800000 */
[----:B------:R-:W-:Y:S02]  /*1120*/  SEL R24, R24, R17, P4 ;  /* 0x0000001118187207 */ /* 0x000fe40002000000 */
[----:B------:R-:W-:Y:S01]  /*1130*/  SEL R26, R26, R21, P5 ;  /* 0x000000151a1a7207 */ /* 0x000fe20002800000 */
[----:B------:R-:W-:Y:S01]  /*1140*/  IMAD R21, R13, R13, 0x2 ;  /* 0x000000020d157424 */ /* 0x000fe200078e020d */
[----:B------:R-:W-:Y:S02]  /*1150*/  SEL R32, R11, R16, P0 ;  /* 0x000000100b207207 */ /* 0x000fe40000000000 */
[----:B------:R-:W-:-:S02]  /*1160*/  SEL R22, R15, R12, P2 ;  /* 0x0000000c0f167207 */ /* 0x000fc40001000000 */
[----:B------:R-:W-:Y:S02]  /*1170*/  SEL R16, R16, R11, P0 ;  /* 0x0000000b10107207 */ /* 0x000fe40000000000 */
[----:B------:R-:W-:Y:S02]  /*1180*/  SEL R12, R12, R15, P2 ;  /* 0x0000000f0c0c7207 */ /* 0x000fe40001000000 */
[----:B------:R-:W-:Y:S02]  /*1190*/  SEL R11, R14, R27, P6 ;  /* 0x0000001b0e0b7207 */ /* 0x000fe40003000000 */
[----:B------:R-:W-:Y:S02]  /*11a0*/  SEL R17, R19, R20, P3 ;  /* 0x0000001413117207 */ /* 0x000fe40001800000 */
[----:B------:R-:W-:Y:S01]  /*11b0*/  SEL R15, R30, R9, P1 ;  /* 0x000000091e0f7207 */ /* 0x000fe20000800000 */
[----:B------:R-:W-:Y:S01]  /*11c0*/  IMAD R34, R11, R11, 0x2 ;  /* 0x000000020b227424 */ /* 0x000fe200078e020b */
[----:B------:R-:W-:Y:S01]  /*11d0*/  SEL R27, R27, R14, P6 ;  /* 0x0000000e1b1b7207 */ /* 0x000fe20003000000 */
[----:B------:R-:W-:Y:S01]  /*11e0*/  IMAD R14, R24, R24, -0x1 ;  /* 0xffffffff180e7424 */ /* 0x000fe200078e0218 */
[----:B------:R-:W-:Y:S01]  /*11f0*/  SEL R20, R20, R19, P3 ;  /* 0x0000001314147207 */ /* 0x000fe20001800000 */
[----:B------:R-:W-:Y:S01]  /*1200*/  IMAD R19, R26, R26, -0x1 ;  /* 0xffffffff1a137424 */ /* 0x000fe200078e021a */
[----:B------:R-:W-:Y:S01]  /*1210*/  SEL R9, R9, R30, P1 ;  /* 0x0000001e09097207 */ /* 0x000fe20000800000 */
        /* <DEDUP_REMOVED lines=20> */
[----:B------:R-:W-:Y:S01]  /*1360*/  ISETP.GT.AND P6, PT, R21, R34, PT ;  /* 0x000000221500720c */ /* 0x000fe20003fc4270 */
[----:B------:R-:W-:Y:S01]  /*1370*/  IMAD R26, R14, R14, 0x2 ;  /* 0x000000020e1a7424 */ /* 0x000fe200078e020e */
[----:B------:R-:W-:-:S02]  /*1380*/  SEL R21, R12, R17, P3 ;  /* 0x000000110c157207 */ /* 0x000fc40001800000 */
[----:B------:R-:W-:Y:S02]  /*1390*/  ISETP.GT.AND P0, PT, R19, R30, PT ;  /* 0x0000001e1300720c */ /* 0x000fe40003f04270 */
[----:B------:R-:W-:Y:S02]  /*13a0*/  SEL R17, R17, R12, P3 ;  /* 0x0000000c11117207 */ /* 0x000fe40001800000 */
[----:B------:R-:W-:Y:S02]  /*13b0*/  SEL R12, R9, R22, P2 ;  /* 0x00000016090c7207 */ /* 0x000fe40001000000 */
[----:B------:R-:W-:Y:S02]  /*13c0*/  SEL R22, R22, R9, P2 ;  /* 0x0000000916167207 */ /* 0x000fe40001000000 */
[----:B------:R-:W-:Y:S02]  /*13d0*/  SEL R30, R24, R13, P5 ;  /* 0x0000000d181e7207 */ /* 0x000fe40002800000 */
[----:B------:R-:W-:-:S02]  /*13e0*/  SEL R19, R16, R15, P1 ;  /* 0x0000000f10137207 */ /* 0x000fc40000800000 */
[----:B------:R-:W-:Y:S02]  /*13f0*/  SEL R9, R27, R32, P0 ;  /* 0x000000201b097207 */ /* 0x000fe40000000000 */
[----:B------:R-:W-:Y:S02]  /*1400*/  SEL R13, R13, R24, P5 ;  /* 0x000000180d0d7207 */ /* 0x000fe40002800000 */
[----:B------:R-:W-:Y:S01]  /*1410*/  SEL R15, R15, R16, P1 ;  /* 0x000000100f0f7207 */ /* 0x000fe20000800000 */
[----:B------:R-:W-:Y:S01]  /*1420*/  IMAD R16, R25, R25, -0x1 ;  /* 0xffffffff19107424 */ /* 0x000fe200078e0219 */
[----:B------:R-:W-:Y:S01]  /*1430*/  SEL R32, R32, R27, P0 ;  /* 0x0000001b20207207 */ /* 0x000fe20000000000 */
[----:B------:R-:W-:Y:S01]  /*1440*/  IMAD R27, R10, R10, 0x2 ;  /* 0x000000020a1b7424 */ /* 0x000fe200078e020a */
[----:B------:R-:W-:Y:S01]  /*1450*/  SEL R24, R20, R23, P4 ;  /* 0x0000001714187207 */ /* 0x000fe20002000000 */
[----:B------:R-:W-:Y:S01]  /*1460*/  IMAD R31, R9, R9, 0x2 ;  /* 0x00000002091f7424 */ /* 0x000fe200078e0209 */
[----:B------:R-:W-:-:S02]  /*1470*/  SEL R23, R23, R20, P4 ;  /* 0x0000001417177207 */ /* 0x000fc40002000000 */
[----:B------:R-:W-:Y:S02]  /*1480*/  SEL R20, R18, R11, P6 ;  /* 0x0000000b12147207 */ /* 0x000fe40003000000 */
[----:B------:R-:W-:Y:S01]  /*1490*/  SEL R18, R11, R18, P6 ;  /* 0x000000120b127207 */ /* 0x000fe20003000000 */
[----:B------:R-:W-:Y:S01]  /*14a0*/  IMAD R11, R13, R13, -0x1 ;  /* 0xffffffff0d0b7424 */ /* 0x000fe200078e020d */
        /* <DEDUP_REMOVED lines=16> */
[----:B------:R-:W-:Y:S01]  /*15b0*/  IMAD R26, R18, R18, -0x1 ;  /* 0xffffffff121a7424 */ /* 0x000fe200078e0212 */
[----:B------:R-:W-:-:S02]  /*15c0*/  SEL R11, R25, R10, P6 ;  /* 0x0000000a190b7207 */ /* 0x000fc40003000000 */
[----:B------:R-:W-:Y:S02]  /*15d0*/  ISETP.GT.AND P0, PT, R16, R27, PT ;  /* 0x0000001b1000720c */ /* 0x000fe40003f04270 */
[----:B------:R-:W-:Y:S02]  /*15e0*/  SEL R27, R13, R14, P5 ;  /* 0x0000000e0d1b7207 */ /* 0x000fe40002800000 */
[----:B------:R-:W-:Y:S02]  /*15f0*/  SEL R14, R14, R13, P5 ;  /* 0x0000000d0e0e7207 */ /* 0x000fe40002800000 */
[----:B------:R-:W-:Y:S02]  /*1600*/  SEL R13, R23, R30, P4 ;  /* 0x0000001e170d7207 */ /* 0x000fe40002000000 */
[----:B------:R-:W-:Y:S02]  /*1610*/  SEL R30, R30, R23, P4 ;  /* 0x000000171e1e7207 */ /* 0x000fe40002000000 */
[----:B------:R-:W-:Y:S01]  /*1620*/  SEL R10, R10, R25, P6 ;  /* 0x000000190a0a7207 */ /* 0x000fe20003000000 */
[----:B------:R-:W-:Y:S01]  /*1630*/  IMAD R25, R27, R27, 0x2 ;  /* 0x000000021b197424 */ /* 0x000fe200078e021b */
[----:B------:R-:W-:-:S02]  /*1640*/  SEL R23, R22, R21, P2 ;  /* 0x0000001516177207 */ /* 0x000fc40001000000 */
[----:B------:R-:W-:Y:S01]  /*1650*/  ISETP.GT.AND P6, PT, R26, R31, PT ;  /* 0x0000001f1a00720c */ /* 0x000fe20003fc4270 */
[----:B------:R-:W-:Y:S01]  /*1660*/  IMAD R31, R10, R10, 0x2 ;  /* 0x000000020a1f7424 */ /* 0x000fe200078e020a */
        /* <DEDUP_REMOVED lines=29> */
[----:B------:R-:W-:Y:S01]  /*1840*/  SEL R18, R14, R11, P6 ;  /* 0x0000000b0e127207 */ /* 0x000fe20003000000 */
[----:B------:R-:W-:Y:S01]  /*1850*/  IMAD R34, R17, R17, 0x2 ;  /* 0x0000000211227424 */ /* 0x000fe200078e0211 */
[----:B------:R-:W-:-:S02]  /*1860*/  ISETP.GT.AND P0, PT, R15, R32, PT ;  /* 0x000000200f00720c */ /* 0x000fc40003f04270 */
[----:B------:R-:W-:Y:S02]  /*1870*/  SEL R11, R11, R14, P6 ;  /* 0x0000000e0b0b7207 */ /* 0x000fe40003000000 */
[----:B------:R-:W-:Y:S02]  /*1880*/  SEL R15, R24, R13, P4 ;  /* 0x0000000d180f7207 */ /* 0x000fe40002000000 */
[----:B------:R-:W-:Y:S02]  /*1890*/  SEL R13, R13, R24, P4 ;  /* 0x000000180d0d7207 */ /* 0x000fe40002000000 */
[----:B------:R-:W-:Y:S02]  /*18a0*/  ISETP.GT.AND P6, PT, R25, R34, PT ;  /* 0x000000221900720c */ /* 0x000fe40003fc4270 */
[----:B------:R-:W-:Y:S02]  /*18b0*/  SEL R24, R21, R16, P3 ;  /* 0x0000001015187207 */ /* 0x000fe40001800000 */
[----:B------:R-:W-:-:S02]  /*18c0*/  SEL R16, R16, R21, P3 ;  /* 0x0000001510107207 */ /* 0x000fc40001800000 */
[----:B------:R-:W-:Y:S02]  /*18d0*/  SEL R25, R12, R23, P2 ;  /* 0x000000170c197207 */ /* 0x000fe40001000000 */
[----:B------:R-:W-:Y:S01]  /*18e0*/  SEL R23, R23, R12, P2 ;  /* 0x0000000c17177207 */ /* 0x000fe20001000000 */
[----:B------:R-:W-:Y:S01]  /*18f0*/  IMAD R12, R11, R11, -0x1 ;  /* 0xffffffff0b0c7424 */ /* 0x000fe200078e020b */
[----:B------:R-:W-:Y:S02]  /*1900*/  SEL R21, R19, R26, P1 ;  /* 0x0000001a13157207 */ /* 0x000fe40000800000 */
[----:B------:R-:W-:Y:S02]  /*1910*/  SEL R14, R30, R27, P5 ;  /* 0x0000001b1e0e7207 */ /* 0x000fe40002800000 */
[----:B------:R-:W-:Y:S02]  /*1920*/  SEL R26, R26, R19, P1 ;  /* 0x000000131a1a7207 */ /* 0x000fe40000800000 */
[----:B------:R-:W-:Y:S01]  /*1930*/  SEL R27, R27, R30, P5 ;  /* 0x0000001e1b1b7207 */ /* 0x000fe20002800000 */
[----:B------:R-:W-:Y:S01]  /*1940*/  IMAD R30, R18, R18, 0x2 ;  /* 0x00000002121e7424 */ /* 0x000fe200078e0212 */
[----:B------:R-:W-:-:S02]  /*1950*/  SEL R19, R9, R22, P0 ;  /* 0x0000001609137207 */ /* 0x000fc40000000000 */
[----:B------:R-:W-:Y:S02]  /*1960*/  SEL R22, R22, R9, P0 ;  /* 0x0000000916167207 */ /* 0x000fe40000000000 */
[----:B------:R-:W-:Y:S01]  /*1970*/  SEL R9, R20, R17, P6 ;  /* 0x0000001114097207 */ /* 0x000fe20003000000 */
[----:B------:R-:W-:Y:S01]  /*1980*/  IMAD R33, R19, R19, 0x2 ;  /* 0x0000000213217424 */ /* 0x000fe200078e0213 */
        /* <DEDUP_REMOVED lines=20> */
[----:B------:R-:W-:Y:S02]  /*1ad0*/  ISETP.GT.AND P0, PT, R12, R31, PT ;  /* 0x0000001f0c00720c */ /* 0x000fe40003f04270 */
[----:B------:R-:W-:Y:S01]  /*1ae0*/  SEL R12, R13, R14, P4 ;  /* 0x0000000e0d0c7207 */ /* 0x000fe20002000000 */
[----:B------:R-:W-:Y:S01]  /*1af0*/  IMAD R32, R17, R17, 0x2 ;  /* 0x0000000211207424 */ /* 0x000fe200078e0211 */
[----:B------:R-:W-:Y:S02]  /*1b00*/  SEL R14, R14, R13, P4 ;  /* 0x0000000d0e0e7207 */ /* 0x000fe40002000000 */
[----:B------:R-:W-:-:S02]  /*1b10*/  SEL R13, R16, R15, P3 ;  /* 0x0000000f100d7207 */ /* 0x000fc40001800000 */
[----:B------:R-:W-:Y:S02]  /*1b20*/  SEL R15, R15, R16, P3 ;  /* 0x000000100f0f7207 */ /* 0x000fe40001800000 */
[----:B------:R-:W-:Y:S02]  /*1b30*/  SEL R10, R10, R11, P6 ;  /* 0x0000000b0a0a7207 */ /* 0x000fe40003000000 */
[----:B------:R-:W-:Y:S02]  /*1b40*/  SEL R16, R23, R24, P2 ;  /* 0x0000001817107207 */ /* 0x000fe40001000000 */
[----:B------:R-:W-:Y:S02]  /*1b50*/  ISETP.GT.AND P6, PT, R30, R33, PT ;  /* 0x000000211e00720c */ /* 0x000fe40003fc4270 */
        /* <DEDUP_REMOVED lines=8> */
[----:B------:R-:W-:-:S02]  /*1be0*/  SEL R22, R20, R19, P6 ;  /* 0x0000001314167207 */ /* 0x000fc40003000000 */
[----:B------:R-:W-:Y:S01]  /*1bf0*/  SEL R21, R19, R20, P6 ;  /* 0x0000001413157207 */ /* 0x000fe20003000000 */
        /* <DEDUP_REMOVED lines=28> */
[----:B------:R-:W-:Y:S02]  /*1dc0*/  ISETP.GT.AND P0, PT, R27, R32, PT ;  /* 0x000000201b00720c */ /* 0x000fe40003f04270 */
[----:B------:R-:W-:Y:S02]  /*1dd0*/  SEL R13, R25, R16, P2 ;  /* 0x00000010190d7207 */ /* 0x000fe40001000000 */
[----:B------:R-:W-:Y:S01]  /*1de0*/  ISETP.GT.AND P6, PT, R20, R31, PT ;  /* 0x0000001f1400720c */ /* 0x000fe20003fc4270 */
[----:B------:R-:W-:Y:S01]  /*1df0*/  IMAD R31, R10, R10, 0x2 ;  /* 0x000000020a1f7424 */ /* 0x000fe200078e020a */
[----:B------:R-:W-:Y:S02]  /*1e00*/  SEL R25, R16, R25, P2 ;  /* 0x0000001910197207 */ /* 0x000fe40001000000 */
[----:B------:R-:W-:Y:S02]  /*1e10*/  SEL R16, R30, R23, P1 ;  /* 0x000000171e107207 */ /* 0x000fe40000800000 */
[----:B------:R-:W-:-:S02]  /*1e20*/  SEL R30, R23, R30, P1 ;  /* 0x0000001e171e7207 */ /* 0x000fc40000800000 */
[----:B------:R-:W-:Y:S02]  /*1e30*/  SEL R20, R21, R26, P0 ;  /* 0x0000001a15147207 */ /* 0x000fe40000000000 */
[----:B------:R-:W-:Y:S01]  /*1e40*/  SEL R23, R26, R21, P0 ;  /* 0x000000151a177207 */ /* 0x000fe20000000000 */
[----:B------:R-:W-:Y:S01]  /*1e50*/  IMAD R26, R17, R17, -0x1 ;  /* 0xffffffff111a7424 */ /* 0x000fe200078e0211 */
[----:B------:R-:W-:Y:S01]  /*1e60*/  SEL R21, R9, R22, P6 ;  /* 0x0000001609157207 */ /* 0x000fe20003000000 */
[----:B------:R-:W-:Y:S01]  /*1e70*/  IMAD R33, R20, R20, 0x2 ;  /* 0x0000000214217424 */ /* 0x000fe200078e0214 */
[----:B------:R-:W-:Y:S01]  /*1e80*/  SEL R27, R22, R9, P6 ;  /* 0x00000009161b7207 */ /* 0x000fe20003000000 */
[----:B------:R-:W-:Y:S01]  /*1e90*/  IMAD R9, R14, R14, -0x1 ;  /* 0xffffffff0e097424 */ /* 0x000fe200078e020e */
[----:B------:R-:W-:Y:S01]  /*1ea0*/  ISETP.GT.AND P6, PT, R26, R31, PT ;  /* 0x0000001f1a00720c */ /* 0x000fe20003fc4270 */
[----:B------:R-:W-:Y:S02]  /*1eb0*/  IMAD R22, R19, R19, 0x2 ;  /* 0x0000000213167424 */ /* 0x000fe400078e0213 */
        /* <DEDUP_REMOVED lines=15> */
[----:B------:R-:W-:Y:S01]  /*1fb0*/  IMAD R22, R27, R27, -0x1 ;  /* 0xffffffff1b167424 */ /* 0x000fe200078e021b */
[----:B------:R-:W-:Y:S02]  /*1fc0*/  SEL R9, R17, R10, P6 ;  /* 0x0000000a11097207 */ /* 0x000fe40003000000 */
[----:B------:R-:W-:Y:S02]  /*1fd0*/  SEL R17, R10, R17, P6 ;  /* 0x000000110a117207 */ /* 0x000fe40003000000 */
[----:B------:R-:W-:-:S02]  /*1fe0*/  SEL R10, R14, R19, P5 ;  /* 0x000000130e0a7207 */ /* 0x000fc40002800000 */
[----:B------:R-:W-:Y:S02]  /*1ff0*/  SEL R14, R19, R14, P5 ;  /* 0x0000000e130e7207 */ /* 0x000fe40002800000 */
[----:B------:R-:W-:Y:S02]  /*2000*/  SEL R19, R15, R18, P4 ;  /* 0x000000120f137207 */ /* 0x000fe40002000000 */
[----:B------:R-:W-:Y:S02]  /*2010*/  SEL R15, R18, R15, P4 ;  /* 0x0000000f120f7207 */ /* 0x000fe40002000000 */
[----:B------:R-:W-:Y:S02]  /*2020*/  SEL R18, R24, R11, P3 ;  /* 0x0000000b18127207 */ /* 0x000fe40001800000 */
[----:B------:R-:W-:Y:S02]  /*2030*/  SEL R24, R11, R24, P3 ;  /* 0x000000180b187207 */ /* 0x000fe40001800000 */
[----:B------:R-:W-:Y:S01]  /*2040*/  ISETP.GT.AND P0, PT, R26, R31, PT ;  /* 0x0000001f1a00720c */ /* 0x000fe20003f04270 */
[----:B------:R-:W-:Y:S01]  /*2050*/  IMAD R31, R9, R9, 0x2 ;  /* 0x00000002091f7424 */ /* 0x000fe200078e0209 */
[----:B------:R-:W-:Y:S01]  /*2060*/  SEL R11, R25, R12, P2 ;  /* 0x0000000c190b7207 */ /* 0x000fe20001000000 */
[----:B------:R-:W-:Y:S01]  /*2070*/  IMAD R26, R15, R15, -0x1 ;  /* 0xffffffff0f1a7424 */ /* 0x000fe200078e020f */
[----:B------:R-:W-:-:S02]  /*2080*/  SEL R25, R12, R25, P2 ;  /* 0x000000190c197207 */ /* 0x000fc40001000000 */
[----:B------:R-:W-:Y:S01]  /*2090*/  ISETP.GT.AND P6, PT, R22, R33, PT ;  /* 0x000000211600720c */ /* 0x000fe20003fc4270 */
[----:B------:R-:W-:Y:S01]  /*20a0*/  IMAD R22, R14, R14, -0x1 ;  /* 0xffffffff0e167424 */ /* 0x000fe200078e020e */
[----:B------:R-:W-:Y:S02]  /*20b0*/  SEL R12, R30, R13, P1 ;  /* 0x0000000d1e0c7207 */ /* 0x000fe40000800000 */
[----:B------:R-:W-:Y:S02]  /*20c0*/  SEL R30, R13, R30, P1 ;  /* 0x0000001e0d1e7207 */ /* 0x000fe40000800000 */
[----:B------:R-:W-:Y:S02]  /*20d0*/  SEL R13, R23, R16, P0 ;  /* 0x00000010170d7207 */ /* 0x000fe40000000000 */
[----:B------:R-:W-:Y:S02]  /*20e0*/  SEL R23, R16, R23, P0 ;  /* 0x0000001710177207 */ /* 0x000fe40000000000 */
[----:B------:R-:W-:-:S02]  /*20f0*/  SEL R16, R27, R20, P6 ;  /* 0x000000141b107207 */ /* 0x000fc40003000000 */
        /* <DEDUP_REMOVED lines=37> */
[----:B------:R-:W-:Y:S02]  /*2350*/  SEL R12, R20, R13, P0 ;  /* 0x0000000d140c7207 */ /* 0x000fe40000000000 */
        /* <DEDUP_REMOVED lines=23> */
[----:B------:R-:W-:Y:S02]  /*24d0*/  SEL R14, R17, R14, P6 ;  /* 0x0000000e110e7207 */ /* 0x000fe40003000000 */
[----:B------:R-:W-:Y:S02]  /*24e0*/  SEL R17, R15, R22, P5 ;  /* 0x000000160f117207 */ /* 0x000fe40002800000 */
[----:B------:R-:W-:Y:S02]  /*24f0*/  SEL R15, R22, R15, P5 ;  /* 0x0000000f160f7207 */ /* 0x000fe40002800000 */
[----:B------:R-:W-:-:S02]  /*2500*/  SEL R22, R24, R9, P4 ;  /* 0x0000000918167207 */ /* 0x000fc40002000000 */
[----:B------:R-:W-:Y:S02]  /*2510*/  SEL R24, R9, R24, P4 ;  /* 0x0000001809187207 */ /* 0x000fe40002000000 */
[----:B------:R-:W-:Y:S02]  /*2520*/  SEL R9, R25, R10, P3 ;  /* 0x0000000a19097207 */ /* 0x000fe40001800000 */
[----:B------:R-:W-:Y:S02]  /*2530*/  SEL R25, R10, R25, P3 ;  /* 0x000000190a197207 */ /* 0x000fe40001800000 */
[----:B------:R-:W-:Y:S01]  /*2540*/  ISETP.GT.AND P0, PT, R26, R27, PT ;  /* 0x0000001b1a00720c */ /* 0x000fe20003f04270 */
[----:B------:R-:W-:Y:S01]  /*2550*/  IMAD R27, R17, R17, 0x2 ;  /* 0x00000002111b7424 */ /* 0x000fe200078e0211 */
[----:B------:R-:W-:Y:S02]  /*2560*/  SEL R10, R30, R19, P2 ;  /* 0x000000131e0a7207 */ /* 0x000fe40001000000 */
[----:B------:R-:W-:-:S02]  /*2570*/  SEL R30, R19, R30, P2 ;  /* 0x0000001e131e7207 */ /* 0x000fc40001000000 */
[----:B------:R-:W-:Y:S02]  /*2580*/  SEL R19, R23, R18, P1 ;  /* 0x0000001217137207 */ /* 0x000fe40000800000 */
[----:B------:R-:W-:Y:S01]  /*2590*/  ISETP.GT.AND P6, PT, R31, R32, PT ;  /* 0x000000201f00720c */ /* 0x000fe20003fc4270 */
[----:B------:R-:W-:Y:S01]  /*25a0*/  IMAD R32, R16, R16, 0x2 ;  /* 0x0000000210207424 */ /* 0x000fe200078e0210 */
        /* <DEDUP_REMOVED lines=30> */
[----:B------:R-:W-:Y:S02]  /*2790*/  ISETP.GT.AND P6, PT, R12, R27, PT ;  /* 0x0000001b0c00720c */ /* 0x000fe40003fc4270 */
[----:B------:R-:W-:-:S02]  /*27a0*/  SEL R25, R22, R25, P4 ;  /* 0x0000001916197207 */ /* 0x000fc40002000000 */
[----:B------:R-:W-:Y:S02]  /*27b0*/  SEL R12, R24, R17, P5 ;  /* 0x00000011180c7207 */ /* 0x000fe40002800000 */
[----:B------:R-:W-:Y:S02]  /*27c0*/  SEL R22, R23, R10, P2 ;  /* 0x0000000a17167207 */ /* 0x000fe40001000000 */
[----:B------:R-:W-:Y:S02]  /*27d0*/  SEL R24, R17, R24, P5 ;  /* 0x0000001811187207 */ /* 0x000fe40002800000 */
[----:B------:R-:W-:Y:S02]  /*27e0*/  SEL R10, R10, R23, P2 ;  /* 0x000000170a0a7207 */ /* 0x000fe40001000000 */
[----:B------:R-:W-:Y:S02]  /*27f0*/  SEL R23, R26, R19, P1 ;  /* 0x000000131a177207 */ /* 0x000fe40000800000 */
[----:B------:R-:W-:-:S02]  /*2800*/  SEL R27, R19, R26, P1 ;  /* 0x0000001a131b7207 */ /* 0x000fc40000800000 */
[----:B------:R-:W-:Y:S02]  /*2810*/  SEL R19, R21, R18, P0 ;  /* 0x0000001215137207 */ /* 0x000fe40000000000 */
[----:B------:R-:W-:Y:S01]  /*2820*/  SEL R26, R18, R21, P0 ;  /* 0x00000015121a7207 */ /* 0x000fe20000000000 */
[----:B------:R-:W-:Y:S01]  /*2830*/  IMAD R21, R15, R15, -0x1 ;  /* 0xffffffff0f157424 */ /* 0x000fe200078e020f */
[----:B------:R-:W-:Y:S02]  /*2840*/  SEL R18, R13, R20, P6 ;  /* 0x000000140d127207 */ /* 0x000fe40003000000 */
[----:B------:R-:W-:Y:S01]  /*2850*/  SEL R20, R20, R13, P6 ;  /* 0x0000000d14147207 */ /* 0x000fe20003000000 */
[----:B------:R-:W-:Y:S01]  /*2860*/  IMAD R13, R24, R24, -0x1 ;  /* 0xffffffff180d7424 */ /* 0x000fe200078e0218 */
[----:B------:R-:W-:Y:S02]  /*2870*/  SEL R17, R30, R9, P3 ;  /* 0x000000091e117207 */ /* 0x000fe40001800000 */
[----:B------:R-:W-:Y:S01]  /*2880*/  SEL R9, R9, R30, P3 ;  /* 0x0000001e09097207 */ /* 0x000fe20001800000 */
[----:B------:R-:W-:Y:S01]  /*2890*/  IMAD R30, R14, R14, 0x2 ;  /* 0x000000020e1e7424 */ /* 0x000fe200078e020e */
[----:B------:R-:W-:Y:S01]  /*28a0*/  ISETP.GT.AND P5, PT, R13, R32, PT ;  /* 0x000000200d00720c */ /* 0x000fe20003fa4270 */
[----:B------:R-:W-:-:S02]  /*28b0*/  IMAD R32, R16, R16, 0x2 ;  /* 0x0000000210207424 */ /* 0x000fc400078e0210 */
        /* <DEDUP_REMOVED lines=12> */
[----:B------:R-:W-:Y:S01]  /*2980*/  SEL R13, R15, R14, P6 ;  /* 0x0000000e0f0d7207 */ /* 0x000fe20003000000 */
[----:B------:R-:W-:Y:S01]  /*2990*/  IMAD R32, R19, R19, 0x2 ;  /* 0x0000000213207424 */ /* 0x000fe200078e0213 */
[----:B------:R-:W-:Y:S02]  /*29a0*/  SEL R15, R14, R15, P6 ;  /* 0x0000000f0e0f7207 */ /* 0x000fe40003000000 */
        /* <DEDUP_REMOVED lines=9> */
[----:B------:R-:W-:Y:S01]  /*2a40*/  ISETP.GT.AND P0, PT, R21, R30, PT ;  /* 0x0000001e1500720c */ /* 0x000fe20003f04270 */
[----:B------:R-:W-:Y:S01]  /*2a50*/  IMAD R30, R14, R14, 0x2 ;  /* 0x000000020e1e7424 */ /* 0x000fe200078e020e */
[----:B------:R-:W-:-:S02]  /*2a60*/  SEL R9, R10, R17, P2 ;  /* 0x000000110a097207 */ /* 0x000fc40001000000 */
[----:B------:R-:W-:Y:S01]  /*2a70*/  ISETP.GT.AND P6, PT, R31, R32, PT ;  /* 0x000000201f00720c */ /* 0x000fe20003fc4270 */
[----:B------:R-:W-:Y:S01]  /*2a80*/  IMAD R31, R13, R13, 0x2 ;  /* 0x000000020d1f7424 */ /* 0x000fe200078e020d */
[----:B------:R-:W-:Y:S01]  /*2a90*/  SEL R17, R17, R10, P2 ;  /* 0x0000000a11117207 */ /* 0x000fe20001000000 */
[----:B------:R-:W-:Y:S01]  /*2aa0*/  IMAD R32, R15, R15, 0x2 ;  /* 0x000000020f207424 */ /* 0x000fe200078e020f */
        /* <DEDUP_REMOVED lines=31> */
[----:B------:R-:W-:Y:S02]  /*2ca0*/  ISETP.GT.AND P0, PT, R26, R31, PT ;  /* 0x0000001f1a00720c */ /* 0x000fe40003f04270 */
[----:B------:R-:W-:Y:S02]  /*2cb0*/  SEL R16, R11, R16, P4 ;  /* 0x000000100b107207 */ /* 0x000fe40002000000 */
[----:B------:R-:W-:-:S02]  /*2cc0*/  ISETP.GT.AND P6, PT, R30, R33, PT ;  /* 0x000000211e00720c */ /* 0x000fc40003fc4270 */
[----:B------:R-:W-:Y:S02]  /*2cd0*/  SEL R11, R17, R12, P3 ;  /* 0x0000000c110b7207 */ /* 0x000fe40001800000 */
        /* <DEDUP_REMOVED lines=33> */
[----:B------:R-:W-:Y:S01]  /*2ef0*/  SEL R32, R15, R24, P6 ;  /* 0x000000180f207207 */ /* 0x000fe20003000000 */
[----:B------:R-:W-:Y:S01]  /*2f00*/  IMAD.MOV.U32 R15, RZ, RZ, 0x2 ;  /* 0x00000002ff0f7424 */ /* 0x000fe200078e00ff */
[----:B------:R-:W-:Y:S02]  /*2f10*/  ISETP.GT.AND P6, PT, R27, R34, PT ;  /* 0x000000221b00720c */ /* 0x000fe40003fc4270 */
[----:B------:R-:W-:Y:S02]  /*2f20*/  SEL R24, R14, R19, P5 ;  /* 0x000000130e187207 */ /* 0x000fe40002800000 */
[----:B------:R-:W-:Y:S01]  /*2f30*/  SEL R34, R19, R14, P5 ;  /* 0x0000000e13227207 */ /* 0x000fe20002800000 */
[----:B------:R-:W-:Y:S01]  /*2f40*/  IMAD R19, R0, 0x44, R5 ;  /* 0x0000004400137824 */ /* 0x000fe200078e0205 */
        /* <DEDUP_REMOVED lines=10> */
[----:B------:R-:W-:-:S07]  /*2ff0*/  SEL R23, R26, R23, P6 ;  /* 0x000000171a177207 */ /* 0x000fce0003000000 */
.L_x_161:
[--C-:B------:R-:W-:Y:S01]  /*3000*/  IMAD.MOV R13, RZ, RZ, -R15.reuse ;  /* 0x000000ffff0d7224 */ /* 0x100fe200078e0a0f */
[----:B------:R-:W-:Y:S01]  /*3010*/  SHF.R.U32.HI R27, RZ, 0x1, R15 ;  /* 0x00000001ff1b7819 */ /* 0x000fe2000001160f */
[----:B------:R-:W-:Y:S03]  /*3020*/  BAR.SYNC.DEFER_BLOCKING 0x0 ;  /* 0x0000000000007b1d */ /* 0x000fe60000010000 */
[----:B------:R-:W-:-:S03]  /*3030*/  LOP3.LUT R13, R0, R13, RZ, 0xc0, !PT ;  /* 0x0000000d000d7212 */ /* 0x000fc600078ec0ff */
[----:B------:R-:W-:Y:S02]  /*3040*/  BSSY.RECONVERGENT B0, `(.L_x_124) ;  /* 0x0000036000007945 */ /* 0x000fe40003800200 */
[----:B------:R-:W-:-:S05]  /*3050*/  IMAD R13, R13, 0x11, RZ ;  /* 0x000000110d0d7824 */ /* 0x000fca00078e02ff */
[----:B--2---:R-:W-:Y:S01]  /*3060*/  VIMNMX.U32 R21, PT, PT, R13, 0x1100, PT ;  /* 0x000011000d157848 */ /* 0x004fe20003fe0000 */
[----:B------:R-:W-:-:S04]  /*3070*/  VIADD R13, R15, 0xffffffff ;  /* 0xffffffff0f0d7836 */ /* 0x000fc80000000000 */
[----:B------:R-:W-:Y:S01]  /*3080*/  IMAD R26, R27, 0x11, R21 ;  /* 0x000000111b1a7824 */ /* 0x000fe200078e0215 */
[----:B------:R-:W-:-:S04]  /*3090*/  LOP3.LUT R13, R13, R0, RZ, 0xc0, !PT ;  /* 0x000000000d0d7212 */ /* 0x000fc800078ec0ff */
[----:B------:R-:W-:Y:S01]  /*30a0*/  VIMNMX.U32 R26, PT, PT, R26, 0x1100, PT ;  /* 0x000011001a1a7848 */ /* 0x000fe20003fe0000 */
[----:B------:R0:W-:Y:S04]  /*30b0*/  STS [R19+0x4], R18 ;  /* 0x0000041213007388 */ /* 0x0001e80000000800 */
[----:B------:R-:W-:Y:S01]  /*30c0*/  IMAD R31, R27, 0x11, R26 ;  /* 0x000000111b1f7824 */ /* 0x000fe200078e021a */
[----:B------:R1:W-:Y:S01]  /*30d0*/  STS [R19], R32 ;  /* 0x0000002013007388 */ /* 0x0003e20000000800 */
[----:B------:R-:W-:-:S03]  /*30e0*/  IMAD R27, R13, 0x11, RZ ;  /* 0x000000110d1b7824 */ /* 0x000fc600078e02ff */
[----:B------:R-:W-:Y:S01]  /*30f0*/  VIMNMX.U32 R13, PT, PT, R31, 0x1100, PT ;  /* 0x000011001f0d7848 */ /* 0x000fe20003fe0000 */
[----:B------:R1:W-:Y:S01]  /*3100*/  STS [R19+0x8], R34 ;  /* 0x0000082213007388 */ /* 0x0003e20000000800 */
[----:B------:R-:W-:-:S03]  /*3110*/  VIMNMX.U32 R27, PT, PT, R27, 0x1100, PT ;  /* 0x000011001b1b7848 */ /* 0x000fc60003fe0000 */
[----:B------:R-:W-:Y:S01]  /*3120*/  IMAD.IADD R31, R13, 0x1, -R26 ;  /* 0x000000010d1f7824 */ /* 0x000fe200078e0a1a */
[----:B------:R-:W-:Y:S01]  /*3130*/  VIADDMNMX R33, R26, -R21, R27, PT ;  /* 0x800000151a217246 */ /* 0x000fe2000380011b */
[----:B------:R1:W-:Y:S03]  /*3140*/  STS [R19+0xc], R24 ;  /* 0x00000c1813007388 */ /* 0x0003e60000000800 */
[C---:B------:R-:W-:Y:S01]  /*3150*/  ISETP.GE.AND P0, PT, R27.reuse, R31, PT ;  /* 0x0000001f1b00720c */ /* 0x040fe20003f06270 */
[----:B------:R-:W-:Y:S01]  /*3160*/  IMAD.IADD R31, R27, 0x1, -R31 ;  /* 0x000000011b1f7824 */ /* 0x000fe200078e0a1f */
[----:B------:R1:W-:Y:S04]  /*3170*/  STS [R19+0x10], R36 ;  /* 0x0000102413007388 */ /* 0x0003e80000000800 */
[----:B0-----:R-:W-:Y:S01]  /*3180*/  SEL R18, R31, RZ, P0 ;  /* 0x000000ff1f127207 */ /* 0x001fe20000000000 */
[----:B------:R1:W-:Y:S03]  /*3190*/  STS [R19+0x14], R14 ;  /* 0x0000140e13007388 */ /* 0x0003e60000000800 */
[----:B------:R-:W-:Y:S01]  /*31a0*/  ISETP.GE.AND P0, PT, R18, R33, PT ;  /* 0x000000211200720c */ /* 0x000fe20003f06270 */
        /* <DEDUP_REMOVED lines=11> */
[----:B------:R-:W-:Y:S06]  /*3260*/  BAR.SYNC.DEFER_BLOCKING 0x0 ;  /* 0x0000000000007b1d */ /* 0x000fec0000010000 */
[----:B------:R-:W-:Y:S05]  /*3270*/  @P0 BRA `(.L_x_125) ;  /* 0x0000000000480947 */ /* 0x000fea0003800000 */
[----:B-1----:R-:W-:-:S07]  /*3280*/  IMAD.IADD R20, R27, 0x1, R26 ;  /* 0x000000011b147824 */ /* 0x002fce00078e021a */
.L_x_126:
[----:B------:R-:W-:-:S05]  /*3290*/  IMAD.IADD R9, R33, 0x1, -R18 ;  /* 0x0000000121097824 */ /* 0x000fca00078e0a12 */
[----:B------:R-:W-:-:S04]  /*32a0*/  LEA.HI R9, R9, R9, RZ, 0x1 ;  /* 0x0000000909097211 */ /* 0x000fc800078f08ff */
[----:B------:R-:W-:-:S04]  /*32b0*/  LEA.HI.SX32 R10, R9, R18, 0x1f ;  /* 0x00000012090a7211 */ /* 0x000fc800078ffaff */
[----:B------:R-:W-:Y:S01]  /*32c0*/  LOP3.LUT R9, RZ, R10, RZ, 0x33, !PT ;  /* 0x0000000aff097212 */ /* 0x000fe200078e33ff */
[----:B------:R-:W-:-:S04]  /*32d0*/  IMAD.IADD R12, R21, 0x1, R10 ;  /* 0x00000001150c7824 */ /* 0x000fc800078e020a */
[----:B------:R-:W-:Y:S02]  /*32e0*/  IMAD.IADD R14, R20, 0x1, R9 ;  /* 0x00000001140e7824 */ /* 0x000fe400078e0209 */
[--C-:B------:R-:W-:Y:S02]  /*32f0*/  IMAD R12, R12, 0x4, R5.reuse ;  /* 0x000000040c0c7824 */ /* 0x100fe400078e0205 */
        /* <DEDUP_REMOVED lines=10> */
.L_x_125:
[----:B------:R-:W-:Y:S05]  /*33a0*/  BSYNC.RECONVERGENT B0 ;  /* 0x0000000000007941 */ /* 0x000fea0003800200 */
.L_x_124:
[----:B-1----:R-:W-:Y:S01]  /*33b0*/  IMAD.IADD R14, R21, 0x1, R18 ;  /* 0x00000001150e7824 */ /* 0x002fe200078e0212 */
[----:B------:R-:W-:Y:S01]  /*33c0*/  IADD3 R18, PT, PT, -R18, R26, R27 ;  /* 0x0000001a12127210 */ /* 0x000fe20007ffe11b */
[----:B------:R-:W-:Y:S01]  /*33d0*/  BSSY.RECONVERGENT B0, `(.L_x_127) ;  /* 0x000000f000007945 */ /* 0x000fe20003800200 */
[----:B------:R-:W-:Y:S01]  /*33e0*/  PLOP3.LUT P0, PT, PT, PT, PT, 0x8, 0x80 ;  /* 0x000000000080781c */ /* 0x000fe20003f0e170 */
[--C-:B------:R-:W-:Y:S01]  /*33f0*/  IMAD R27, R14, 0x4, R5.reuse ;  /* 0x000000040e1b7824 */ /* 0x100fe200078e0205 */
[C---:B------:R-:W-:Y:S01]  /*3400*/  ISETP.GE.AND P1, PT, R18.reuse, R13, PT ;  /* 0x0000000d1200720c */ /* 0x040fe20003f26270 */
[C---:B------:R-:W-:Y:S02]  /*3410*/  IMAD R21, R18.reuse, 0x4, R5 ;  /* 0x0000000412157824 */ /* 0x040fe400078e0205 */
[----:B------:R-:W-:Y:S02]  /*3420*/  VIADD R12, R18, 0x1 ;  /* 0x00000001120c7836 */ /* 0x000fe40000000000 */
[----:B------:R-:W0:Y:S01]  /*3430*/  LDS R27, [R27] ;  /* 0x000000001b1b7984 */ /* 0x000e220000000800 */
[----:B------:R-:W-:-:S03]  /*3440*/  VIADD R11, R14, 0x1 ;  /* 0x000000010e0b7836 */ /* 0x000fc60000000000 */
[----:B------:R-:W1:Y:S04]  /*3450*/  LDS R21, [R21] ;  /* 0x0000000015157984 */ /* 0x000e680000000800 */
[----:B------:R-:W-:Y:S05]  /*3460*/  @P1 BRA `(.L_x_128) ;  /* 0x0000000000141947 */ /* 0x000fea0003800000 */
[----:B------:R-:W-:-:S13]  /*3470*/  ISETP.GE.AND P0, PT, R14, R26, PT ;  /* 0x0000001a0e00720c */ /* 0x000fda0003f06270 */
[----:B0-----:R-:W-:Y:S02]  /*3480*/  @!P0 IMAD R10, R27, R27, RZ ;  /* 0x0000001b1b0a8224 */ /* 0x001fe400078e02ff */
[----:B-1----:R-:W-:-:S03]  /*3490*/  @!P0 IMAD R9, R21, R21, -0x1 ;  /* 0xffffffff15098424 */ /* 0x002fc600078e0215 */
[----:B------:R-:W-:-:S04]  /*34a0*/  @!P0 LOP3.LUT R10, R10, 0x2, RZ, 0xfc, !PT ;  /* 0x000000020a0a8812 */ /* 0x000fc800078efcff */
[----:B------:R-:W-:-:S13]  /*34b0*/  ISETP.LE.OR P0, PT, R9, R10, P0 ;  /* 0x0000000a0900720c */ /* 0x000fda0000703670 */
.L_x_128:
[----:B------:R-:W-:Y:S05]  /*34c0*/  BSYNC.RECONVERGENT B0 ;  /* 0x0000000000007941 */ /* 0x000fea0003800200 */
.L_x_127:
[----:B------:R-:W-:Y:S01]  /*34d0*/  @!P0 IMAD.MOV R12, RZ, RZ, R18 ;  /* 0x000000ffff0c8224 */ /* 0x000fe200078e0212 */
[----:B------:R-:W-:Y:S01]  /*34e0*/  BSSY.RECONVERGENT B0, `(.L_x_129) ;  /* 0x0000011000007945 */ /* 0x000fe20003800200 */
[----:B------:R-:W-:Y:S01]  /*34f0*/  @P0 IMAD.MOV R11, RZ, RZ, R14 ;  /* 0x000000ffff0b0224 */ /* 0x000fe200078e020e */
[----:B01----:R-:W-:Y:S01]  /*3500*/  SEL R32, R21, R27, P0 ;  /* 0x0000001b15207207 */ /* 0x003fe20000000000 */
        /* <DEDUP_REMOVED lines=14> */
.L_x_130:
[----:B------:R-:W-:Y:S05]  /*35f0*/  BSYNC.RECONVERGENT B0 ;  /* 0x0000000000007941 */ /* 0x000fea0003800200 */
.L_x_129:
[----:B------:R-:W-:Y:S01]  /*3600*/  @!P0 IMAD.MOV R14, RZ, RZ, R12 ;  /* 0x000000ffff0e8224 */ /* 0x000fe200078e020c */
[----:B------:R-:W-:Y:S01]  /*3610*/  BSSY.RECONVERGENT B0, `(.L_x_131) ;  /* 0x0000011000007945 */ /* 0x000fe20003800200 */
[----:B------:R-:W-:Y:S01]  /*3620*/  @P0 IMAD.MOV R16, RZ, RZ, R11 ;  /* 0x000000ffff100224 */ /* 0x000fe200078e020b */
[----:B-12---:R-:W-:Y:S01]  /*3630*/  SEL R18, R21, R27, P0 ;  /* 0x0000001b15127207 */ /* 0x006fe20000000000 */
[C-C-:B0-----:R-:W-:Y:S01]  /*3640*/  @P0 IMAD R10, R14.reuse, 0x4, R5.reuse ;  /* 0x000000040e0a0824 */ /* 0x141fe200078e0205 */
        /* <DEDUP_REMOVED lines=13> */
.L_x_132:
[----:B------:R-:W-:Y:S05]  /*3720*/  BSYNC.RECONVERGENT B0 ;  /* 0x0000000000007941 */ /* 0x000fea0003800200 */
.L_x_131:
        /* <DEDUP_REMOVED lines=18> */
.L_x_134:
[----:B------:R-:W-:Y:S05]  /*3850*/  BSYNC.RECONVERGENT B0 ;  /* 0x0000000000007941 */ /* 0x000fea0003800200 */
.L_x_133:
        /* <DEDUP_REMOVED lines=18> */
.L_x_136:
[----:B------:R-:W-:Y:S05]  /*3980*/  BSYNC.RECONVERGENT B0 ;  /* 0x0000000000007941 */ /* 0x000fea0003800200 */
.L_x_135:
        /* <DEDUP_REMOVED lines=18> */
.L_x_138:
[----:B------:R-:W-:Y:S05]  /*3ab0*/  BSYNC.RECONVERGENT B0 ;  /* 0x0000000000007941 */ /* 0x000fea0003800200 */
.L_x_137:
        /* <DEDUP_REMOVED lines=18> */
.L_x_140:
[----:B------:R-:W-:Y:S05]  /*3be0*/  BSYNC.RECONVERGENT B0 ;  /* 0x0000000000007941 */ /* 0x000fea0003800200 */
.L_x_139:
[----:B------:R-:W-:Y:S01]  /*3bf0*/  @!P0 IMAD.MOV R12, RZ, RZ, R16 ;  /* 0x000000ffff0c8224 */ /* 0x000fe200078e0210 */
[----:B------:R-:W-:Y:S01]  /*3c00*/  BSSY.RECONVERGENT B0, `(.L_x_141) ;  /* 0x0000011000007945 */ /* 0x000fe20003800200 */
[----:B------:R-:W-:Y:S01]  /*3c10*/  @P0 IMAD.MOV R11, RZ, RZ, R17 ;  /* 0x000000ffff0b0224 */ /* 0x000fe200078e0211 */
[----:B-12---:R-:W-:Y:S01]  /*3c20*/  SEL R25, R21, R27, P0 ;  /* 0x0000001b15197207 */ /* 0x006fe20000000000 */
[C-C-:B------:R-:W-:Y:S01]  /*3c30*/  @P0 IMAD R17, R12.reuse, 0x4, R5.reuse ;  /* 0x000000040c110824 */ /* 0x140fe200078e0205 */
[C---:B------:R-:W-:Y:S01]  /*3c40*/  ISETP.GE.AND P1, PT, R12.reuse, R13, PT ;  /* 0x0000000d0c00720c */ /* 0x040fe20003f26270 */
[C---:B------:R-:W-:Y:S02]  /*3c50*/  @!P0 IMAD R16, R11.reuse, 0x4, R5 ;  /* 0x000000040b108824 */ /* 0x040fe400078e0205 */
[----:B0-----:R-:W-:Y:S01]  /*3c60*/  VIADD R10, R12, 0x1 ;  /* 0x000000010c0a7836 */ /* 0x001fe20000000000 */
        /* <DEDUP_REMOVED lines=10> */
.L_x_142:
[----:B------:R-:W-:Y:S05]  /*3d10*/  BSYNC.RECONVERGENT B0 ;  /* 0x0000000000007941 */ /* 0x000fea0003800200 */
.L_x_141:
        /* <DEDUP_REMOVED lines=18> */
.L_x_144:
[----:B------:R-:W-:Y:S05]  /*3e40*/  BSYNC.RECONVERGENT B0 ;  /* 0x0000000000007941 */ /* 0x000fea0003800200 */
.L_x_143:
        /* <DEDUP_REMOVED lines=18> */
.L_x_146:
[----:B------:R-:W-:Y:S05]  /*3f70*/  BSYNC.RECONVERGENT B0 ;  /* 0x0000000000007941 */ /* 0x000fea0003800200 */
.L_x_145:
        /* <DEDUP_REMOVED lines=18> */
.L_x_148:
[----:B------:R-:W-:Y:S05]  /*40a0*/  BSYNC.RECONVERGENT B0 ;  /* 0x0000000000007941 */ /* 0x000fea0003800200 */
.L_x_147:
        /* <DEDUP_REMOVED lines=14> */
[----:B0-2---:R-:W-:-:S05]  /*4190*/  @!P0 IMAD R23, R27, R27, RZ ;  /* 0x0000001b1b178224 */ /* 0x005fca00078e02ff */
[----:B------:R-:W-:Y:S01]  /*41a0*/  @!P0 LOP3.LUT R30, R23, 0x2, RZ, 0xfc, !PT ;  /* 0x00000002171e8812 */ /* 0x000fe200078efcff */
[----:B-1----:R-:W-:-:S05]  /*41b0*/  @!P0 IMAD R23, R21, R21, -0x1 ;  /* 0xffffffff15178424 */ /* 0x002fca00078e0215 */
[----:B------:R-:W-:-:S13]  /*41c0*/  ISETP.LE.OR P0, PT, R23, R30, P0 ;  /* 0x0000001e1700720c */ /* 0x000fda0000703670 */
.L_x_150:
[----:B------:R-:W-:Y:S05]  /*41d0*/  BSYNC.RECONVERGENT B0 ;  /* 0x0000000000007941 */ /* 0x000fea0003800200 */
.L_x_149:
        /* <DEDUP_REMOVED lines=18> */
.L_x_152:
[----:B------:R-:W-:Y:S05]  /*4300*/  BSYNC.RECONVERGENT B0 ;  /* 0x0000000000007941 */ /* 0x000fea0003800200 */
.L_x_151:
[----:B------:R-:W-:Y:S01]  /*4310*/  @!P0 IMAD.MOV R20, RZ, RZ, R10 ;  /* 0x000000ffff148224 */ /* 0x000fe200078e020a */
[----:B------:R-:W-:Y:S01]  /*4320*/  BSSY.RECONVERGENT B0, `(.L_x_153) ;  /* 0x0000010000007945 */ /* 0x000fe20003800200 */
[----:B------:R-:W-:Y:S01]  /*4330*/  @P0 IMAD.MOV R23, RZ, RZ, R9 ;  /* 0x000000ffff170224 */ /* 0x000fe200078e0209 */
[----:B-12---:R-:W-:Y:S01]  /*4340*/  SEL R9, R21, R27, P0 ;  /* 0x0000001b15097207 */ /* 0x006fe20000000000 */
[C-C-:B0-----:R-:W-:Y:S01]  /*4350*/  @P0 IMAD R31, R20.reuse, 0x4, R5.reuse ;  /* 0x00000004141f0824 */ /* 0x141fe200078e0205 */
        /* <DEDUP_REMOVED lines=12> */
.L_x_154:
[----:B------:R-:W-:Y:S05]  /*4420*/  BSYNC.RECONVERGENT B0 ;  /* 0x0000000000007941 */ /* 0x000fea0003800200 */
.L_x_153:
[----:B------:R-:W-:Y:S01]  /*4430*/  @P0 IMAD.MOV R30, RZ, RZ, R23 ;  /* 0x000000ffff1e0224 */ /* 0x000fe200078e0217 */
[----:B------:R-:W-:Y:S01]  /*4440*/  BSSY.RECONVERGENT B0, `(.L_x_155) ;  /* 0x0000010000007945 */ /* 0x000fe20003800200 */
[----:B------:R-:W-:Y:S01]  /*4450*/  VIADD R23, R20, 0x1 ;  /* 0x0000000114177836 */ /* 0x000fe20000000000 */
[----:B012---:R-:W-:Y:S01]  /*4460*/  SEL R10, R21, R27, P0 ;  /* 0x0000001b150a7207 */ /* 0x007fe20000000000 */
[----:B------:R-:W-:Y:S02]  /*4470*/  @!P0 IMAD.MOV R23, RZ, RZ, R20 ;  /* 0x000000ffff178224 */ /* 0x000fe400078e0214 */
[--C-:B------:R-:W-:Y:S02]  /*4480*/  @!P0 IMAD R20, R30, 0x4, R5.reuse ;  /* 0x000000041e148824 */ /* 0x100fe400078e0205 */
[C---:B------:R-:W-:Y:S01]  /*4490*/  @P0 IMAD R31, R23.reuse, 0x4, R5 ;  /* 0x00000004171f0824 */ /* 0x040fe200078e0205 */
[----:B------:R-:W-:Y:S02]  /*44a0*/  ISETP.GE.AND P1, PT, R23, R13, PT ;  /* 0x0000000d1700720c */ /* 0x000fe40003f26270 */
[----:B------:R0:W1:Y:S04]  /*44b0*/  @!P0 LDS R27, [R20] ;  /* 0x00000000141b8984 */ /* 0x0000680000000800 */
[----:B------:R0:W2:Y:S01]  /*44c0*/  @P0 LDS R21, [R31] ;  /* 0x000000001f150984 */ /* 0x0000a20000000800 */
[----:B------:R-:W-:-:S06]  /*44d0*/  PLOP3.LUT P0, PT, PT, PT, PT, 0x8, 0x80 ;  /* 0x000000000080781c */ /* 0x000fcc0003f0e170 */
[----:B------:R-:W-:Y:S07]  /*44e0*/  @P1 BRA `(.L_x_156) ;  /* 0x0000000000141947 */ /* 0x000fee0003800000 */
[----:B------:R-:W-:-:S13]  /*44f0*/  ISETP.GE.AND P0, PT, R30, R26, PT ;  /* 0x0000001a1e00720c */ /* 0x000fda0003f06270 */
[----:B01----:R-:W-:-:S05]  /*4500*/  @!P0 IMAD R20, R27, R27, RZ ;  /* 0x0000001b1b148224 */ /* 0x003fca00078e02ff */
[----:B------:R-:W-:Y:S01]  /*4510*/  @!P0 LOP3.LUT R31, R20, 0x2, RZ, 0xfc, !PT ;  /* 0x00000002141f8812 */ /* 0x000fe200078efcff */
[----:B--2---:R-:W-:-:S05]  /*4520*/  @!P0 IMAD R20, R21, R21, -0x1 ;  /* 0xffffffff15148424 */ /* 0x004fca00078e0215 */
[----:B------:R-:W-:-:S13]  /*4530*/  ISETP.LE.OR P0, PT, R20, R31, P0 ;  /* 0x0000001f1400720c */ /* 0x000fda0000703670 */
.L_x_156:
[----:B------:R-:W-:Y:S05]  /*4540*/  BSYNC.RECONVERGENT B0 ;  /* 0x0000000000007941 */ /* 0x000fea0003800200 */
.L_x_155:
[----:B0-----:R-:W-:Y:S01]  /*4550*/  VIADD R20, R30, 0x1 ;  /* 0x000000011e147836 */ /* 0x001fe20000000000 */
[----:B------:R-:W-:Y:S01]  /*4560*/  BSSY.RECONVERGENT B0, `(.L_x_157) ;  /* 0x0000011000007945 */ /* 0x000fe20003800200 */
[----:B------:R-:W-:Y:S02]  /*4570*/  @P0 IMAD.MOV R20, RZ, RZ, R30 ;  /* 0x000000ffff140224 */ /* 0x000fe400078e021e */
[----:B------:R-:W-:Y:S02]  /*4580*/  VIADD R30, R23, 0x1 ;  /* 0x00000001171e7836 */ /* 0x000fe40000000000 */
[----:B------:R-:W-:Y:S01]  /*4590*/  @!P0 IMAD.MOV R30, RZ, RZ, R23 ;  /* 0x000000ffff1e8224 */ /* 0x000fe200078e0217 */
[----:B-12---:R-:W-:Y:S01]  /*45a0*/  SEL R23, R21, R27, P0 ;  /* 0x0000001b15177207 */ /* 0x006fe20000000000 */
[--C-:B------:R-:W-:Y:S02]  /*45b0*/  @!P0 IMAD R31, R20, 0x4, R5.reuse ;  /* 0x00000004141f8824 */ /* 0x100fe400078e0205 */
[C---:B------:R-:W-:Y:S01]  /*45c0*/  @P0 IMAD R33, R30.reuse, 0x4, R5 ;  /* 0x000000041e210824 */ /* 0x040fe200078e0205 */
[----:B------:R-:W-:-:S02]  /*45d0*/  ISETP.GE.AND P1, PT, R30, R13, PT ;  /* 0x0000000d1e00720c */ /* 0x000fc40003f26270 */
        /* <DEDUP_REMOVED lines=9> */
.L_x_158:
[----:B------:R-:W-:Y:S05]  /*4670*/  BSYNC.RECONVERGENT B0 ;  /* 0x0000000000007941 */ /* 0x000fea0003800200 */
.L_x_157:
[----:B0-----:R-:W-:Y:S01]  /*4680*/  VIADD R31, R20, 0x1 ;  /* 0x00000001141f7836 */ /* 0x001fe20000000000 */
[----:B------:R-:W-:Y:S01]  /*4690*/  BSSY.RECONVERGENT B0, `(.L_x_159) ;  /* 0x0000013000007945 */ /* 0x000fe20003800200 */
[----:B------:R-:W-:Y:S02]  /*46a0*/  @P0 IMAD.MOV R31, RZ, RZ, R20 ;  /* 0x000000ffff1f0224 */ /* 0x000fe400078e0214 */
[----:B------:R-:W-:Y:S02]  /*46b0*/  VIADD R33, R30, 0x1 ;  /* 0x000000011e217836 */ /* 0x000fe40000000000 */
[--C-:B------:R-:W-:Y:S02]  /*46c0*/  @!P0 IMAD R35, R31, 0x4, R5.reuse ;  /* 0x000000041f238824 */ /* 0x100fe400078e0205 */
[----:B------:R-:W-:Y:S01]  /*46d0*/  @!P0 IMAD.MOV R33, RZ, RZ, R30 ;  /* 0x000000ffff218224 */ /* 0x000fe200078e021e */
[----:B-12---:R-:W-:Y:S02]  /*46e0*/  SEL R30, R21, R27, P0 ;  /* 0x0000001b151e7207 */ /* 0x006fe40000000000 */
[----:B------:R-:W0:Y:S01]  /*46f0*/  @!P0 LDS R27, [R35] ;  /* 0x00000000231b8984 */ /* 0x000e220000000800 */
[----:B------:R-:W-:-:S05]  /*4700*/  @P0 IMAD R37, R33, 0x4, R5 ;  /* 0x0000000421250824 */ /* 0x000fca00078e0205 */
[----:B------:R1:W2:Y:S01]  /*4710*/  @P0 LDS R21, [R37] ;  /* 0x0000000025150984 */ /* 0x0002a20000000800 */
[----:B------:R-:W-:Y:S01]  /*4720*/  ISETP.GE.AND P0, PT, R33, R13, PT ;  /* 0x0000000d2100720c */ /* 0x000fe20003f06270 */
[----:B0-----:R-:W-:-:S12]  /*4730*/  IMAD.MOV.U32 R20, RZ, RZ, R27 ;  /* 0x000000ffff147224 */ /* 0x001fd800078e001b */
        /* <DEDUP_REMOVED lines=8> */
.L_x_160:
[----:B------:R-:W-:Y:S05]  /*47c0*/  BSYNC.RECONVERGENT B0 ;  /* 0x0000000000007941 */ /* 0x000fea0003800200 */
.L_x_159:
[C---:B------:R-:W-:Y:S01]  /*47d0*/  ISETP.GE.U32.AND P0, PT, R15.reuse, 0x81, PT ;  /* 0x000000810f00780c */ /* 0x040fe20003f06070 */
[----:B------:R-:W-:-:S12]  /*47e0*/  IMAD.SHL.U32 R15, R15, 0x2, RZ ;  /* 0x000000020f0f7824 */ /* 0x000fd800078e00ff */
[----:B------:R-:W-:Y:S05]  /*47f0*/  @!P0 BRA `(.L_x_161) ;  /* 0xffffffe800008947 */ /* 0x000fea000383ffff */
[----:B------:R-:W0:Y:S02]  /*4800*/  LDCU.U8 UR4, c[0x0][0x380] ;  /* 0x00007000ff0477ac */ /* 0x000e240008000000 */
[----:B0-----:R-:W-:-:S04]  /*4810*/  UPRMT UR4, UR4, 0x8880, URZ ;  /* 0x0000888004047896 */ /* 0x001fc800080000ff */
[----:B------:R-:W-:Y:S01]  /*4820*/  UISETP.NE.AND UP0, UPT, UR4, URZ, UPT ;  /* 0x000000ff0400728c */ /* 0x000fe2000bf05270 */
[----:B------:R-:W-:Y:S08]  /*4830*/  BAR.SYNC.DEFER_BLOCKING 0x0 ;  /* 0x0000000000007b1d */ /* 0x000ff00000010000 */
[----:B------:R-:W-:Y:S05]  /*4840*/  BRA.U !UP0, `(.L_x_162) ;  /* 0x0000000108e87547 */ /* 0x000fea000b800000 */
[----:B------:R-:W-:Y:S01]  /*4850*/  STS [R7], R32 ;  /* 0x0000002007007388 */ /* 0x000fe20000000800 */
[----:B------:R-:W0:Y:S01]  /*4860*/  LDCU.64 UR4, c[0x0][0x398] ;  /* 0x00007300ff0477ac */ /* 0x000e220008000a00 */
[----:B------:R-:W-:Y:S02]  /*4870*/  IADD3 R8, P0, P1, R3, R28, R8 ;  /* 0x0000001c03087210 */ /* 0x000fe4000791e008 */
[----:B------:R-:W-:Y:S02]  /*4880*/  STS [R7+0x4], R18 ;  /* 0x0000041207007388 */ /* 0x000fe40000000800 */
[----:B------:R-:W-:Y:S02]  /*4890*/  IADD3.X R29, PT, PT, RZ, R29, RZ, P0, P1 ;  /* 0x0000001dff1d7210 */ /* 0x000fe400007e24ff */
[----:B------:R-:W-:Y:S04]  /*48a0*/  STS [R7+0x8], R34 ;  /* 0x0000082207007388 */ /* 0x000fe80000000800 */
[----:B------:R-:W-:Y:S04]  /*48b0*/  STS [R7+0xc], R24 ;  /* 0x00000c1807007388 */ /* 0x000fe80000000800 */
[----:B------:R-:W-:Y:S01]  /*48c0*/  STS [R7+0x10], R36 ;  /* 0x0000102407007388 */ /* 0x000fe20000000800 */
[----:B0-----:R-:W-:-:S03]  /*48d0*/  LEA R2, P0, R8, UR4, 0x2 ;  /* 0x0000000408027c11 */ /* 0x001fc6000f8010ff */
[----:B------:R-:W-:Y:S01]  /*48e0*/  STS [R7+0x14], R14 ;  /* 0x0000140e07007388 */ /* 0x000fe20000000800 */
[----:B------:R-:W-:-:S03]  /*48f0*/  LEA.HI.X R3, R8, UR5, R29, 0x2, P0 ;  /* 0x0000000508037c11 */ /* 0x000fc600080f141d */
        /* <DEDUP_REMOVED lines=12> */
[----:B------:R-:W0:Y:S04]  /*49c0*/  LDS R5, [R6] ;  /* 0x0000000006057984 */ /* 0x000e280000000800 */
[----:B------:R-:W1:Y:S04]  /*49d0*/  LDS R11, [R6+0x80] ;  /* 0x00008000060b7984 */ /* 0x000e680000000800 */
[----:B------:R-:W3:Y:S04]  /*49e0*/  LDS R13, [R6+0x100] ;  /* 0x00010000060d7984 */ /* 0x000ee80000000800 */
[----:B------:R-:W4:Y:S04]  /*49f0*/  LDS R15, [R6+0x180] ;  /* 0x00018000060f7984 */ /* 0x000f280000000800 */
[----:B------:R-:W5:Y:S04]  /*4a00*/  LDS R9, [R6+0x200] ;  /* 0x0002000006097984 */ /* 0x000f680000000800 */
[----:B------:R-:W5:Y:S04]  /*4a10*/  LDS R17, [R6+0x280] ;  /* 0x0002800006117984 */ /* 0x000f680000000800 */
[----:B------:R-:W5:Y:S04]  /*4a20*/  LDS R19, [R6+0x300] ;  /* 0x0003000006137984 */ /* 0x000f680000000800 */
[----:B--2---:R-:W2:Y:S04]  /*4a30*/  LDS R21, [R6+0x380] ;  /* 0x0003800006157984 */ /* 0x004ea80000000800 */
[----:B------:R-:W2:Y:S04]  /*4a40*/  LDS R7, [R6+0x400] ;  /* 0x0004000006077984 */ /* 0x000ea80000000800 */
        /* <DEDUP_REMOVED lines=8> */
[----:B0-----:R-:W-:Y:S04]  /*4ad0*/  STG.E desc[UR6][R2.64], R5 ;  /* 0x0000000502007986 */ /* 0x001fe8000c101906 */
[----:B-1----:R-:W-:Y:S04]  /*4ae0*/  STG.E desc[UR6][R2.64+0x80], R11 ;  /* 0x0000800b02007986 */ /* 0x002fe8000c101906 */
[----:B---3--:R-:W-:Y:S04]  /*4af0*/  STG.E desc[UR6][R2.64+0x100], R13 ;  /* 0x0001000d02007986 */ /* 0x008fe8000c101906 */
[----:B----4-:R-:W-:Y:S04]  /*4b00*/  STG.E desc[UR6][R2.64+0x180], R15 ;  /* 0x0001800f02007986 */ /* 0x010fe8000c101906 */
[----:B-----5:R-:W-:Y:S04]  /*4b10*/  STG.E desc[UR6][R2.64+0x200], R9 ;  /* 0x0002000902007986 */ /* 0x020fe8000c101906 */
[----:B------:R-:W-:Y:S04]  /*4b20*/  STG.E desc[UR6][R2.64+0x280], R17 ;  /* 0x0002801102007986 */ /* 0x000fe8000c101906 */
[----:B------:R-:W-:Y:S04]  /*4b30*/  STG.E desc[UR6][R2.64+0x300], R19 ;  /* 0x0003001302007986 */ /* 0x000fe8000c101906 */
[----:B--2---:R-:W-:Y:S04]  /*4b40*/  STG.E desc[UR6][R2.64+0x380], R21 ;  /* 0x0003801502007986 */ /* 0x004fe8000c101906 */
        /* <DEDUP_REMOVED lines=10> */
.L_x_162:
[----:B------:R-:W-:Y:S01]  /*4bf0*/  STS [R7], R32 ;  /* 0x0000002007007388 */ /* 0x000fe20000000800 */
[----:B------:R-:W0:Y:S03]  /*4c00*/  LDCU.64 UR4, c[0x0][0x3b0] ;  /* 0x00007600ff0477ac */ /* 0x000e260008000a00 */
[----:B------:R-:W-:Y:S04]  /*4c10*/  STS [R7+0x4], R18 ;  /* 0x0000041207007388 */ /* 0x000fe80000000800 */
[----:B------:R-:W-:Y:S04]  /*4c20*/  STS [R7+0x8], R34 ;  /* 0x0000082207007388 */ /* 0x000fe80000000800 */
[----:B------:R-:W-:Y:S04]  /*4c30*/  STS [R7+0xc], R24 ;  /* 0x00000c1807007388 */ /* 0x000fe80000000800 */
[----:B------:R-:W-:Y:S01]  /*4c40*/  STS [R7+0x10], R36 ;  /* 0x0000102407007388 */ /* 0x000fe20000000800 */
[----:B0-----:R-:W-:-:S03]  /*4c50*/  IADD3 R2, P0, PT, R2, UR4, RZ ;  /* 0x0000000402027c10 */ /* 0x001fc6000ff1e0ff */
[----:B------:R-:W-:Y:S01]  /*4c60*/  STS [R7+0x14], R14 ;  /* 0x0000140e07007388 */ /* 0x000fe20000000800 */
[----:B------:R-:W-:-:S03]  /*4c70*/  IADD3.X R3, PT, PT, R4, UR5, RZ, P0, !PT ;  /* 0x0000000504037c10 */ /* 0x000fc600087fe4ff */
        /* <DEDUP_REMOVED lines=47> */
.L_x_123:
[----:B------:R-:W0:Y:S01]  /*4f70*/  LDC.64 R2, c[0x0][0x388] ;  /* 0x0000e200ff027b82 */ /* 0x000e220000000a00 */
[----:B------:R-:W-:Y:S01]  /*4f80*/  ACQBULK ;  /* 0x000000000000782e */ /* 0x000fe20000000000 */
[----:B------:R-:W1:Y:S06]  /*4f90*/  S2R R30, SR_TID.X ;  /* 0x00000000001e7919 */ /* 0x000e6c0000002100 */
[----:B------:R-:W2:Y:S01]  /*4fa0*/  LDC R5, c[0x0][0x3a8] ;  /* 0x0000ea00ff057b82 */ /* 0x000ea20000000800 */
[----:B0-----:R-:W-:-:S06]  /*4fb0*/  IMAD.WIDE.U32 R2, R19, 0x4400, R2 ;  /* 0x0000440013027825 */ /* 0x001fcc00078e0002 */
[----:B------:R0:W3:Y:S01]  /*4fc0*/  LDG.E R2, desc[UR6][R2.64] ;  /* 0x0000000602027981 */ /* 0x0000e2000c1e1900 */
[----:B------:R-:W-:Y:S01]  /*4fd0*/  IMAD.MOV R12, RZ, RZ, -R28 ;  /* 0x000000ffff0c7224 */ /* 0x000fe200078e0a1c */
[C---:B-1----:R-:W-:Y:S02]  /*4fe0*/  LOP3.LUT R0, R30.reuse, 0x1f, RZ, 0xc0, !PT ;  /* 0x0000001f1e007812 */ /* 0x042fe400078ec0ff */
[----:B------:R-:W-:Y:S02]  /*4ff0*/  LOP3.LUT R7, R30, 0x3e0, RZ, 0xc0, !PT ;  /* 0x000003e01e077812 */ /* 0x000fe400078ec0ff */
[----:B--2---:R-:W-:-:S03]  /*5000*/  VIADDMNMX R12, R12, R5, 0x1100, PT ;  /* 0x000011000c0c7446 */ /* 0x004fc60003800105 */
[----:B------:R-:W-:-:S04]  /*5010*/  IMAD R0, R7, 0x11, R0 ;  /* 0x0000001107007824 */ /* 0x000fc800078e0200 */
[C---:B------:R-:W-:Y:S01]  /*5020*/  VIADD R5, R0.reuse, 0x20 ;  /* 0x0000002000057836 */ /* 0x040fe20000000000 */
[C---:B------:R-:W-:Y:S01]  /*5030*/  ISETP.GE.AND P3, PT, R0.reuse, R12, PT ;  /* 0x0000000c0000720c */ /* 0x040fe20003f66270 */
[----:B0-----:R-:W-:-:S03]  /*5040*/  VIADD R3, R0, 0x40 ;  /* 0x0000004000037836 */ /* 0x001fc60000000000 */
[-C--:B------:R-:W-:Y:S02]  /*5050*/  ISETP.GE.AND P0, PT, R5, R12.reuse, PT ;  /* 0x0000000c0500720c */ /* 0x080fe40003f06270 */
[----:B------:R-:W-:Y:S01]  /*5060*/  ISETP.GE.AND P1, PT, R3, R12, PT ;  /* 0x0000000c0300720c */ /* 0x000fe20003f26270 */
[----:B------:R-:W-:-:S05]  /*5070*/  VIADD R3, R0, 0x60 ;  /* 0x0000006000037836 */ /* 0x000fca0000000000 */
[----:B------:R-:W-:Y:S01]  /*5080*/  ISETP.GE.AND P2, PT, R3, R12, PT ;  /* 0x0000000c0300720c */ /* 0x000fe20003f46270 */
[----:B------:R-:W0:Y:S01]  /*5090*/  @!P3 LDC.64 R10, c[0x0][0x388] ;  /* 0x0000e200ff0abb82 */ /* 0x000e220000000a00 */
[----:B------:R-:W-:Y:S01]  /*50a0*/  @!P3 IADD3 R8, P4, PT, R28, R0, RZ ;  /* 0x000000001c08b210 */ /* 0x000fe20007f9e0ff */
[----:B------:R-:W-:-:S04]  /*50b0*/  VIADD R3, R0, 0x80 ;  /* 0x0000008000037836 */ /* 0x000fc80000000000 */
[----:B------:R-:W-:Y:S01]  /*50c0*/  @!P3 IMAD.X R9, RZ, RZ, R29, P4 ;  /* 0x000000ffff09b224 */ /* 0x000fe200020e061d */
[----:B------:R-:W-:Y:S01]  /*50d0*/  ISETP.GE.AND P4, PT, R3, R12, PT ;  /* 0x0000000c0300720c */ /* 0x000fe20003f86270 */
[----:B------:R-:W1:Y:S01]  /*50e0*/  @!P0 LDC.64 R6, c[0x0][0x388] ;  /* 0x0000e200ff068b82 */ /* 0x000e620000000a00 */
[----:B------:R-:W-:-:S07]  /*50f0*/  VIADD R3, R0, 0xa0 ;  /* 0x000000a000037836 */ /* 0x000fce0000000000 */
[----:B------:R-:W2:Y:S01]  /*5100*/  @!P1 LDC.64 R4, c[0x0][0x388] ;  /* 0x0000e200ff049b82 */ /* 0x000ea20000000a00 */
[----:B0-----:R-:W-:-:S04]  /*5110*/  @!P3 LEA R10, P5, R8, R10, 0x2 ;  /* 0x0000000a080ab211 */ /* 0x001fc800078a10ff */
[----:B------:R-:W-:Y:S02]  /*5120*/  @!P3 LEA.HI.X R11, R8, R11, R9, 0x2, P5 ;  /* 0x0000000b080bb211 */ /* 0x000fe400028f1409 */
[----:B------:R-:W-:Y:S01]  /*5130*/  @!P0 IADD3 R13, P5, PT, R28, R0, RZ ;  /* 0x000000001c0d8210 */ /* 0x000fe20007fbe0ff */
[----:B------:R-:W0:Y:S04]  /*5140*/  @!P2 LDC.64 R8, c[0x0][0x388] ;  /* 0x0000e200ff08ab82 */ /* 0x000e280000000a00 */
[----:B------:R-:W-:Y:S01]  /*5150*/  @!P0 IMAD.X R14, RZ, RZ, R29, P5 ;  /* 0x000000ffff0e8224 */ /* 0x000fe200028e061d */
[----:B-1----:R-:W-:-:S04]  /*5160*/  @!P0 LEA R16, P5, R13, R6, 0x2 ;  /* 0x000000060d108211 */ /* 0x002fc800078a10ff */
[----:B------:R-:W-:Y:S01]  /*5170*/  @!P0 LEA.HI.X R17, R13, R7, R14, 0x2, P5 ;  /* 0x000000070d118211 */ /* 0x000fe200028f140e */
[----:B------:R-:W-:Y:S01]  /*5180*/  VIADD R13, R0, 0xc0 ;  /* 0x000000c0000d7836 */ /* 0x000fe20000000000 */
[----:B------:R-:W-:Y:S01]  /*5190*/  @!P1 IADD3 R14, P5, PT, R28, R0, RZ ;  /* 0x000000001c0e9210 */ /* 0x000fe20007fbe0ff */
[----:B------:R-:W1:Y:S04]  /*51a0*/  @!P4 LDC.64 R6, c[0x0][0x388] ;  /* 0x0000e200ff06cb82 */ /* 0x000e680000000a00 */
[----:B------:R-:W-:Y:S01]  /*51b0*/  @!P1 IMAD.X R15, RZ, RZ, R29, P5 ;  /* 0x000000ffff0f9224 */ /* 0x000fe200028e061d */
[----:B--2---:R-:W-:-:S04]  /*51c0*/  @!P1 LEA R22, P5, R14, R4, 0x2 ;  /* 0x000000040e169211 */ /* 0x004fc800078a10ff */
[----:B------:R-:W-:Y:S01]  /*51d0*/  @!P1 LEA.HI.X R23, R14, R5, R15, 0x2, P5 ;  /* 0x000000050e179211 */ /* 0x000fe200028f140f */
[C---:B------:R-:W-:Y:S02]  /*51e0*/  VIADD R5, R0.reuse, 0xe0 ;  /* 0x000000e000057836 */ /* 0x040fe40000000000 */
[C---:B------:R-:W-:Y:S02]  /*51f0*/  VIADD R27, R0.reuse, 0x160 ;  /* 0x00000160001b7836 */ /* 0x040fe40000000000 */
[----:B------:R-:W-:Y:S02]  /*5200*/  VIADD R25, R0, 0x180 ;  /* 0x0000018000197836 */ /* 0x000fe40000000000 */
[----:B---3--:R-:W-:Y:S02]  /*5210*/  IMAD.MOV.U32 R20, RZ, RZ, R2 ;  /* 0x000000ffff147224 */ /* 0x008fe400078e0002 */
[----:B------:R2:W3:Y:S01]  /*5220*/  @!P3 LDG.E R2, desc[UR6][R10.64] ;  /* 0x000000060a02b981 */ /* 0x0004e2000c1e1900 */
[----:B------:R-:W-:Y:S01]  /*5230*/  ISETP.GE.AND P3, PT, R3, R12, PT ;  /* 0x0000000c0300720c */ /* 0x000fe20003f66270 */
[----:B------:R-:W-:-:S06]  /*5240*/  IMAD.MOV.U32 R3, RZ, RZ, R20 ;  /* 0x000000ffff037224 */ /* 0x000fcc00078e0014 */
[----:B------:R1:W4:Y:S01]  /*5250*/  @!P0 LDG.E R3, desc[UR6][R16.64+0x80] ;  /* 0x0000800610038981 */ /* 0x000322000c1e1900 */
[----:B------:R-:W-:Y:S01]  /*5260*/  ISETP.GE.AND P0, PT, R13, R12, PT ;  /* 0x0000000c0d00720c */ /* 0x000fe20003f06270 */
[----:B------:R-:W-:Y:S01]  /*5270*/  IMAD.MOV.U32 R4, RZ, RZ, R20 ;  /* 0x000000ffff047224 */ /* 0x000fe200078e0014 */
[----:B--2---:R-:W-:-:S03]  /*5280*/  @!P2 IADD3 R11, P5, PT, R28, R0, RZ ;  /* 0x000000001c0ba210 */ /* 0x004fc60007fbe0ff */
[----:B------:R-:W2:Y:S02]  /*5290*/  @!P3 LDC.64 R14, c[0x0][0x388] ;  /* 0x0000e200ff0ebb82 */ /* 0x000ea40000000a00 */
[----:B------:R-:W5:Y:S01]  /*52a0*/  @!P1 LDG.E R4, desc[UR6][R22.64+0x100] ;  /* 0x0001000616049981 */ /* 0x000f62000c1e1900 */
[--C-:B------:R-:W-:Y:S01]  /*52b0*/  @!P2 IMAD.X R18, RZ, RZ, R29.reuse, P5 ;  /* 0x000000ffff12a224 */ /* 0x100fe200028e061d */
[----:B------:R-:W-:Y:S01]  /*52c0*/  ISETP.GE.AND P1, PT, R5, R12, PT ;  /* 0x0000000c0500720c */ /* 0x000fe20003f26270 */
[----:B------:R-:W-:Y:S01]  /*52d0*/  IMAD.MOV.U32 R5, RZ, RZ, R20 ;  /* 0x000000ffff057224 */ /* 0x000fe200078e0014 */
[C---:B0-----:R-:W-:Y:S02]  /*52e0*/  @!P2 LEA R10, P5, R11.reuse, R8, 0x2 ;  /* 0x000000080b0aa211 */ /* 0x041fe400078a10ff */
[----:B------:R-:W-:Y:S01]  /*52f0*/  @!P4 IADD3 R8, P6, PT, R28, R0, RZ ;  /* 0x000000001c08c210 */ /* 0x000fe20007fde0ff */
[----:B------:R-:W0:Y:S01]  /*5300*/  @!P0 LDC.64 R32, c[0x0][0x388] ;  /* 0x0000e200ff208b82 */ /* 0x000e220000000a00 */
[----:B------:R-:W-:Y:S01]  /*5310*/  @!P2 LEA.HI.X R11, R11, R9, R18, 0x2, P5 ;  /* 0x000000090b0ba211 */ /* 0x000fe200028f1412 */
[----:B------:R-:W-:Y:S01]  /*5320*/  VIADD R9, R0, 0x100 ;  /* 0x0000010000097836 */ /* 0x000fe20000000000 */
[----:B-1----:R-:W-:Y:S01]  /*5330*/  @!P4 LEA R16, P5, R8, R6, 0x2 ;  /* 0x000000060810c211 */ /* 0x002fe200078a10ff */
[----:B------:R-:W-:-:S02]  /*5340*/  @!P4 IMAD.X R13, RZ, RZ, R29, P6 ;  /* 0x000000ffff0dc224 */ /* 0x000fc400030e061d */
[----:B------:R1:W5:Y:S01]  /*5350*/  @!P2 LDG.E R5, desc[UR6][R10.64+0x180] ;  /* 0x000180060a05a981 */ /* 0x000362000c1e1900 */
[----:B------:R-:W-:Y:S01]  /*5360*/  ISETP.GE.AND P2, PT, R9, R12, PT ;  /* 0x0000000c0900720c */ /* 0x000fe20003f46270 */
[----:B------:R-:W-:Y:S01]  /*5370*/  IMAD.MOV.U32 R6, RZ, RZ, R20 ;  /* 0x000000ffff067224 */ /* 0x000fe200078e0014 */
[----:B------:R-:W-:Y:S01]  /*5380*/  @!P4 LEA.HI.X R17, R8, R7, R13, 0x2, P5 ;  /* 0x000000070811c211 */ /* 0x000fe200028f140d */
[----:B------:R-:W-:Y:S01]  /*5390*/  VIADD R7, R0, 0x120 ;  /* 0x0000012000077836 */ /* 0x000fe20000000000 */
[----:B------:R-:W0:Y:S01]  /*53a0*/  @!P1 LDC.64 R8, c[0x0][0x388] ;  /* 0x0000e200ff089b82 */ /* 0x000e220000000a00 */
[----:B------:R-:W-:Y:S02]  /*53b0*/  @!P3 IADD3 R13, P5, PT, R28, R0, RZ ;  /* 0x000000001c0db210 */ /* 0x000fe40007fbe0ff */
[----:B------:R0:W5:Y:S01]  /*53c0*/  @!P4 LDG.E R6, desc[UR6][R16.64+0x200] ;  /* 0x000200061006c981 */ /* 0x000162000c1e1900 */
[----:B------:R-:W-:Y:S02]  /*53d0*/  ISETP.GE.AND P4, PT, R7, R12, PT ;  /* 0x0000000c0700720c */ /* 0x000fe40003f86270 */
[----:B------:R-:W-:Y:S01]  /*53e0*/  @!P3 IMAD.X R18, RZ, RZ, R29, P5 ;  /* 0x000000ffff12b224 */ /* 0x000fe200028e061d */
[----:B--2---:R-:W-:-:S02]  /*53f0*/  @!P3 LEA R14, P5, R13, R14, 0x2 ;  /* 0x0000000e0d0eb211 */ /* 0x004fc400078a10ff */
[----:B------:R-:W-:Y:S01]  /*5400*/  @!P0 IADD3 R21, P6, PT, R28, R0, RZ ;  /* 0x000000001c158210 */ /* 0x000fe20007fde0ff */
[----:B------:R-:W-:Y:S01]  /*5410*/  IMAD.MOV.U32 R7, RZ, RZ, R20 ;  /* 0x000000ffff077224 */ /* 0x000fe200078e0014 */
[----:B------:R-:W-:Y:S01]  /*5420*/  @!P3 LEA.HI.X R15, R13, R15, R18, 0x2, P5 ;  /* 0x0000000f0d0fb211 */ /* 0x000fe200028f1412 */
[----:B-1----:R-:W1:Y:S01]  /*5430*/  @!P2 LDC.64 R10, c[0x0][0x388] ;  /* 0x0000e200ff0aab82 */ /* 0x002e620000000a00 */
[C---:B0-----:R-:W-:Y:S01]  /*5440*/  @!P0 LEA R32, P5, R21.reuse, R32, 0x2 ;  /* 0x0000002015208211 */ /* 0x041fe200078a10ff */
[----:B------:R-:W-:Y:S02]  /*5450*/  @!P0 IMAD.X R18, RZ, RZ, R29, P6 ;  /* 0x000000ffff128224 */ /* 0x000fe400030e061d */
[----:B------:R-:W-:Y:S01]  /*5460*/  VIADD R23, R0, 0x140 ;  /* 0x0000014000177836 */ /* 0x000fe20000000000 */
[----:B------:R0:W2:Y:S01]  /*5470*/  @!P3 LDG.E R7, desc[UR6][R14.64+0x280] ;  /* 0x000280060e07b981 */ /* 0x0000a2000c1e1900 */
[----:B------:R-:W-:Y:S01]  /*5480*/  IMAD.MOV.U32 R13, RZ, RZ, R20 ;  /* 0x000000ffff0d7224 */ /* 0x000fe200078e0014 */
[----:B------:R-:W-:Y:S01]  /*5490*/  @!P0 LEA.HI.X R33, R21, R33, R18, 0x2, P5 ;  /* 0x0000002115218211 */ /* 0x000fe200028f1412 */
[----:B------:R-:W1:Y:S01]  /*54a0*/  @!P4 LDC.64 R16, c[0x0][0x388] ;  /* 0x0000e200ff10cb82 */ /* 0x000e620000000a00 */
[----:B------:R-:W-:-:S02]  /*54b0*/  @!P1 IADD3 R18, P5, PT, R28, R0, RZ ;  /* 0x000000001c129210 */ /* 0x000fc40007fbe0ff */
[----:B------:R-:W-:Y:S01]  /*54c0*/  ISETP.GE.AND P3, PT, R23, R12, PT ;  /* 0x0000000c1700720c */ /* 0x000fe20003f66270 */
[----:B------:R-:W2:Y:S02]  /*54d0*/  @!P0 LDG.E R13, desc[UR6][R32.64+0x300] ;  /* 0x00030006200d8981 */ /* 0x000ea4000c1e1900 */
[----:B------:R-:W-:Y:S01]  /*54e0*/  @!P1 IMAD.X R21, RZ, RZ, R29, P5 ;  /* 0x000000ffff159224 */ /* 0x000fe200028e061d */
[C---:B------:R-:W-:Y:S02]  /*54f0*/  @!P1 LEA R8, P5, R18.reuse, R8, 0x2 ;  /* 0x0000000812089211 */ /* 0x040fe400078a10ff */
[----:B------:R-:W-:Y:S02]  /*5500*/  ISETP.GE.AND P0, PT, R27, R12, PT ;  /* 0x0000000c1b00720c */ /* 0x000fe40003f06270 */
[----:B------:R-:W-:Y:S01]  /*5510*/  @!P1 LEA.HI.X R9, R18, R9, R21, 0x2, P5 ;  /* 0x0000000912099211 */ /* 0x000fe200028f1415 */
[----:B------:R-:W-:Y:S01]  /*5520*/  IMAD.MOV.U32 R18, RZ, RZ, R20 ;  /* 0x000000ffff127224 */ /* 0x000fe200078e0014 */
[----:B------:R-:W-:-:S03]  /*5530*/  @!P2 IADD3 R21, P5, PT, R28, R0, RZ ;  /* 0x000000001c15a210 */ /* 0x000fc60007fbe0ff */
[----:B0-----:R-:W0:Y:S02]  /*5540*/  @!P3 LDC.64 R14, c[0x0][0x388] ;  /* 0x0000e200ff0ebb82 */ /* 0x001e240000000a00 */
[----:B------:R1:W2:Y:S01]  /*5550*/  @!P1 LDG.E R18, desc[UR6][R8.64+0x380] ;  /* 0x0003800608129981 */ /* 0x0002a2000c1e1900 */
[--C-:B------:R-:W-:Y:S01]  /*5560*/  @!P2 IMAD.X R22, RZ, RZ, R29.reuse, P5 ;  /* 0x000000ffff16a224 */ /* 0x100fe200028e061d */
[----:B------:R-:W-:Y:S02]  /*5570*/  ISETP.GE.AND P1, PT, R25, R12, PT ;  /* 0x0000000c1900720c */ /* 0x000fe40003f26270 */
[C---:B-1----:R-:W-:Y:S02]  /*5580*/  @!P2 LEA R10, P5, R21.reuse, R10, 0x2 ;  /* 0x0000000a150aa211 */ /* 0x042fe400078a10ff */
[----:B------:R-:W-:Y:S02]  /*5590*/  @!P4 IADD3 R24, P6, PT, R28, R0, RZ ;  /* 0x000000001c18c210 */ /* 0x000fe40007fde0ff */
[----:B------:R-:W-:Y:S01]  /*55a0*/  @!P2 LEA.HI.X R11, R21, R11, R22, 0x2, P5 ;  /* 0x0000000b150ba211 */ /* 0x000fe200028f1416 */
[----:B------:R-:W1:Y:S01]  /*55b0*/  @!P0 LDC.64 R8, c[0x0][0x388] ;  /* 0x0000e200ff088b82 */ /* 0x000e620000000a00 */
[----:B------:R-:W-:Y:S01]  /*55c0*/  IMAD.MOV.U32 R21, RZ, RZ, R20 ;  /* 0x000000ffff157224 */ /* 0x000fe200078e0014 */
[----:B------:R-:W-:Y:S01]  /*55d0*/  @!P4 LEA R32, P5, R24, R16, 0x2 ;  /* 0x000000101820c211 */ /* 0x000fe200078a10ff */
[----:B------:R-:W-:-:S04]  /*55e0*/  @!P4 IMAD.X R22, RZ, RZ, R29, P6 ;  /* 0x000000ffff16c224 */ /* 0x000fc800030e061d */
[----:B------:R0:W2:Y:S01]  /*55f0*/  @!P2 LDG.E R21, desc[UR6][R10.64+0x400] ;  /* 0x000400060a15a981 */ /* 0x0000a2000c1e1900 */
[----:B------:R-:W-:Y:S01]  /*5600*/  @!P4 LEA.HI.X R33, R24, R17, R22, 0x2, P5 ;  /* 0x000000111821c211 */ /* 0x000fe200028f1416 */
[----:B------:R-:W-:Y:S01]  /*5610*/  IMAD.MOV.U32 R22, RZ, RZ, R20 ;  /* 0x000000ffff167224 */ /* 0x000fe200078e0014 */
[----:B------:R-:W-:Y:S01]  /*5620*/  @!P3 IADD3 R24, P2, PT, R28, R0, RZ ;  /* 0x000000001c18b210 */ /* 0x000fe20007f5e0ff */
[----:B------:R-:W1:Y:S01]  /*5630*/  @!P1 LDC.64 R16, c[0x0][0x388] ;  /* 0x0000e200ff109b82 */ /* 0x000e620000000a00 */
[----:B0-----:R-:W-:-:S03]  /*5640*/  VIADD R10, R0, 0x1a0 ;  /* 0x000001a0000a7836 */ /* 0x001fc60000000000 */
[----:B------:R1:W2:Y:S01]  /*5650*/  @!P4 LDG.E R22, desc[UR6][R32.64+0x480] ;  /* 0x000480062016c981 */ /* 0x0002a2000c1e1900 */
[--C-:B------:R-:W-:Y:S01]  /*5660*/  @!P3 IMAD.X R26, RZ, RZ, R29.reuse, P2 ;  /* 0x000000ffff1ab224 */ /* 0x100fe200010e061d */
[----:B------:R-:W-:Y:S02]  /*5670*/  @!P3 LEA R34, P4, R24, R14, 0x2 ;  /* 0x0000000e1822b211 */ /* 0x000fe400078810ff */
[----:B------:R-:W-:Y:S02]  /*5680*/  ISETP.GE.AND P2, PT, R10, R12, PT ;  /* 0x0000000c0a00720c */ /* 0x000fe40003f46270 */
[----:B------:R-:W-:Y:S02]  /*5690*/  @!P0 IADD3 R31, P5, PT, R28, R0, RZ ;  /* 0x000000001c1f8210 */ /* 0x000fe40007fbe0ff */
[----:B------:R-:W-:Y:S02]  /*56a0*/  @!P3 LEA.HI.X R35, R24, R15, R26, 0x2, P4 ;  /* 0x0000000f1823b211 */ /* 0x000fe400020f141a */
[----:B-1----:R-:W-:Y:S01]  /*56b0*/  @!P0 LEA R32, P4, R31, R8, 0x2 ;  /* 0x000000081f208211 */ /* 0x002fe200078810ff */
[----:B------:R-:W-:-:S02]  /*56c0*/  @!P0 IMAD.X R24, RZ, RZ, R29, P5 ;  /* 0x000000ffff188224 */ /* 0x000fc400028e061d */
[----:B------:R-:W-:Y:S02]  /*56d0*/  IMAD.MOV.U32 R14, RZ, RZ, R20 ;  /* 0x000000ffff0e7224 */ /* 0x000fe400078e0014 */
[----:B------:R-:W-:Y:S01]  /*56e0*/  VIADD R15, R0, 0x1c0 ;  /* 0x000001c0000f7836 */ /* 0x000fe20000000000 */
[----:B------:R-:W-:Y:S02]  /*56f0*/  @!P0 LEA.HI.X R33, R31, R9, R24, 0x2, P4 ;  /* 0x000000091f218211 */ /* 0x000fe400020f1418 */
[----:B------:R-:W-:Y:S01]  /*5700*/  @!P1 IADD3 R11, P4, PT, R28, R0, RZ ;  /* 0x000000001c0b9210 */ /* 0x000fe20007f9e0ff */
[----:B------:R-:W0:Y:S01]  /*5710*/  @!P2 LDC.64 R8, c[0x0][0x388] ;  /* 0x0000e200ff08ab82 */ /* 0x000e220000000a00 */
[----:B------:R-:W2:Y:S01]  /*5720*/  @!P3 LDG.E R14, desc[UR6][R34.64+0x500] ;  /* 0x00050006220eb981 */ /* 0x000ea2000c1e1900 */
[----:B------:R-:W-:Y:S02]  /*5730*/  ISETP.GE.AND P3, PT, R15, R12, PT ;  /* 0x0000000c0f00720c */ /* 0x000fe40003f66270 */
[----:B------:R-:W-:Y:S01]  /*5740*/  @!P1 IMAD.X R24, RZ, RZ, R29, P4 ;  /* 0x000000ffff189224 */ /* 0x000fe200020e061d */
[----:B------:R-:W-:-:S04]  /*5750*/  @!P1 LEA R16, P4, R11, R16, 0x2 ;  /* 0x000000100b109211 */ /* 0x000fc800078810ff */
[----:B------:R-:W-:Y:S01]  /*5760*/  @!P1 LEA.HI.X R17, R11, R17, R24, 0x2, P4 ;  /* 0x000000110b119211 */ /* 0x000fe200020f1418 */
[--C-:B------:R-:W-:Y:S02]  /*5770*/  IMAD.MOV.U32 R24, RZ, RZ, R20.reuse ;  /* 0x000000ffff187224 */ /* 0x100fe400078e0014 */
[----:B------:R-:W-:-:S04]  /*5780*/  IMAD.MOV.U32 R26, RZ, RZ, R20 ;  /* 0x000000ffff1a7224 */ /* 0x000fc800078e0014 */
[----:B------:R1:W2:Y:S01]  /*5790*/  @!P1 LDG.E R24, desc[UR6][R16.64+0x600] ;  /* 0x0006000610189981 */ /* 0x0002a2000c1e1900 */
[----:B------:R-:W-:Y:S01]  /*57a0*/  @!P2 IADD3 R31, P1, PT, R28, R0, RZ ;  /* 0x000000001c1fa210 */ /* 0x000fe20007f3e0ff */
[----:B------:R-:W-:Y:S02]  /*57b0*/  VIADD R11, R0, 0x1e0 ;  /* 0x000001e0000b7836 */ /* 0x000fe40000000000 */
[----:B------:R0:W2:Y:S01]  /*57c0*/  @!P0 LDG.E R26, desc[UR6][R32.64+0x580] ;  /* 0x00058006201a8981 */ /* 0x0000a2000c1e1900 */
[----:B-1----:R-:W1:Y:S01]  /*57d0*/  @!P3 LDC.64 R16, c[0x0][0x388] ;  /* 0x0000e200ff10bb82 */ /* 0x002e620000000a00 */
[----:B------:R-:W-:Y:S01]  /*57e0*/  @!P2 IMAD.X R34, RZ, RZ, R29, P1 ;  /* 0x000000ffff22a224 */ /* 0x000fe200008e061d */
[----:B0-----:R-:W-:Y:S02]  /*57f0*/  @!P2 LEA R8, P1, R31, R8, 0x2 ;  /* 0x000000081f08a211 */ /* 0x001fe400078210ff */
[----:B------:R-:W-:Y:S02]  /*5800*/  ISETP.GE.AND P0, PT, R11, R12, PT ;  /* 0x0000000c0b00720c */ /* 0x000fe40003f06270 */
[----:B------:R-:W-:Y:S01]  /*5810*/  @!P2 LEA.HI.X R9, R31, R9, R34, 0x2, P1 ;  /* 0x000000091f09a211 */ /* 0x000fe200008f1422 */
[----:B------:R-:W-:-:S02]  /*5820*/  IMAD.MOV.U32 R31, RZ, RZ, R20 ;  /* 0x000000ffff1f7224 */ /* 0x000fc400078e0014 */
[----:B------:R-:W-:-:S04]  /*5830*/  VIADD R11, R0, 0x200 ;  /* 0x00000200000b7836 */ /* 0x000fc80000000000 */
[----:B------:R0:W2:Y:S01]  /*5840*/  @!P2 LDG.E R31, desc[UR6][R8.64+0x680] ;  /* 0x00068006081fa981 */ /* 0x0000a2000c1e1900 */
[----:B------:R-:W-:Y:S02]  /*5850*/  @!P3 IADD3 R32, P2, PT, R28, R0, RZ ;  /* 0x000000001c20b210 */ /* 0x000fe40007f5e0ff */
[----:B------:R-:W-:-:S03]  /*5860*/  ISETP.GE.AND P1, PT, R11, R12, PT ;  /* 0x0000000c0b00720c */ /* 0x000fc60003f26270 */
[----:B------:R-:W-:Y:S01]  /*5870*/  @!P3 IMAD.X R29, RZ, RZ, R29, P2 ;  /* 0x000000ffff1db224 */ /* 0x000fe200010e061d */
[----:B0-----:R-:W0:Y:S01]  /*5880*/  @!P0 LDC.64 R8, c[0x0][0x388] ;  /* 0x0000e200ff088b82 */ /* 0x001e220000000a00 */
[----:B-1----:R-:W-:-:S04]  /*5890*/  @!P3 LEA R28, P2, R32, R16, 0x2 ;  /* 0x00000010201cb211 */ /* 0x002fc800078410ff */
[----:B------:R-:W-:Y:S01]  /*58a0*/  @!P3 LEA.HI.X R29, R32, R17, R29, 0x2, P2 ;  /* 0x00000011201db211 */ /* 0x000fe200010f141d */
[----:B------:R-:W-:-:S03]  /*58b0*/  IMAD.MOV.U32 R32, RZ, RZ, R20 ;  /* 0x000000ffff207224 */ /* 0x000fc600078e0014 */
[----:B------:R-:W1:Y:S03]  /*58c0*/  @!P1 LDC.64 R16, c[0x0][0x388] ;  /* 0x0000e200ff109b82 */ /* 0x000e660000000a00 */
[----:B------:R0:W2:Y:S02]  /*58d0*/  @!P3 LDG.E R32, desc[UR6][R28.64+0x700] ;  /* 0x000700061c20b981 */ /* 0x0000a4000c1e1900 */
[----:B0-----:R-:W-:-:S03]  /*58e0*/  IMAD.WIDE.U32 R28, R19, 0x1100, RZ ;  /* 0x00001100131c7825 */ /* 0x001fc600078e00ff */
[----:B------:R-:W-:-:S04]  /*58f0*/  @!P0 IADD3 R33, P2, PT, R28, R0, RZ ;  /* 0x000000001c218210 */ /* 0x000fc80007f5e0ff */
[----:B------:R-:W-:Y:S01]  /*5900*/  @!P0 LEA R8, P3, R33, R8, 0x2 ;  /* 0x0000000821088211 */ /* 0x000fe200078610ff */
[----:B------:R-:W-:-:S05]  /*5910*/  @!P0 IMAD.X R34, RZ, RZ, R29, P2 ;  /* 0x000000ffff228224 */ /* 0x000fca00010e061d */
[----:B------:R-:W-:Y:S02]  /*5920*/  @!P0 LEA.HI.X R9, R33, R9, R34, 0x2, P3 ;  /* 0x0000000921098211 */ /* 0x000fe400018f1422 */
[----:B------:R-:W-:-:S05]  /*5930*/  @!P1 IADD3 R33, P2, PT, R28, R0, RZ ;  /* 0x000000001c219210 */ /* 0x000fca0007f5e0ff */
[----:B------:R-:W-:Y:S01]  /*5940*/  @!P1 IMAD.X R34, RZ, RZ, R29, P2 ;  /* 0x000000ffff229224 */ /* 0x000fe200010e061d */
[----:B-1----:R-:W-:-:S04]  /*5950*/  @!P1 LEA R16, P2, R33, R16, 0x2 ;  /* 0x0000001021109211 */ /* 0x002fc800078410ff */
[----:B------:R-:W-:Y:S01]  /*5960*/  @!P1 LEA.HI.X R17, R33, R17, R34, 0x2, P2 ;  /* 0x0000001121119211 */ /* 0x000fe200010f1422 */
[----:B------:R-:W-:-:S04]  /*5970*/  IMAD.MOV.U32 R33, RZ, RZ, R20 ;  /* 0x000000ffff217224 */ /* 0x000fc800078e0014 */
[----:B------:R-:W2:Y:S04]  /*5980*/  @!P1 LDG.E R20, desc[UR6][R16.64+0x800] ;  /* 0x0008000610149981 */ /* 0x000ea8000c1e1900 */
[----:B------:R-:W2:Y:S01]  /*5990*/  @!P0 LDG.E R33, desc[UR6][R8.64+0x780] ;  /* 0x0007800608218981 */ /* 0x000ea2000c1e1900 */
[----:B------:R-:W0:Y:S01]  /*59a0*/  S2R R28, SR_LANEID ;  /* 0x00000000001c7919 */ /* 0x000e220000000000 */
[----:B------:R-:W1:Y:S01]  /*59b0*/  S2UR UR5, SR_CgaCtaId ;  /* 0x00000000000579c3 */ /* 0x000e620000008800 */
[----:B------:R-:W3:Y:S01]  /*59c0*/  S2R R34, SR_LANEID ;  /* 0x0000000000227919 */ /* 0x000ee20000000000 */
[----:B------:R-:W-:Y:S01]  /*59d0*/  SHF.R.U32.HI R29, RZ, 0x5, R30 ;  /* 0x00000005ff1d7819 */ /* 0x000fe2000001161e */
[----:B------:R-:W-:Y:S02]  /*59e0*/  UMOV UR4, 0x400 ;  /* 0x0000040000047882 */ /* 0x000fe40000000000 */
[----:B-1----:R-:W-:-:S02]  /*59f0*/  ULEA UR4, UR5, UR4, 0x18 ;  /* 0x0000000405047291 */ /* 0x002fc4000f8ec0ff */
[----:B0-----:R-:W-:-:S05]  /*5a00*/  IMAD R29, R29, 0x220, R28 ;  /* 0x000002201d1d7824 */ /* 0x001fca00078e021c */
[----:B------:R-:W-:Y:S01]  /*5a10*/  LEA R28, R29, UR4, 0x2 ;  /* 0x000000041d1c7c11 */ /* 0x000fe2000f8e10ff */
[----:B---3--:R-:W-:-:S04]  /*5a20*/  IMAD R29, R34, 0x10, R29 ;  /* 0x00000010221d7824 */ /* 0x008fc800078e021d */
[----:B------:R-:W-:Y:S04]  /*5a30*/  STS [R28], R2 ;  /* 0x000000021c007388 */ /* 0x000fe80000000800 */
[----:B----4-:R-:W-:Y:S04]  /*5a40*/  STS [R28+0x80], R3 ;  /* 0x000080031c007388 */ /* 0x010fe80000000800 */
[----:B-----5:R-:W-:Y:S04]  /*5a50*/  STS [R28+0x100], R4 ;  /* 0x000100041c007388 */ /* 0x020fe80000000800 */
[----:B------:R-:W-:Y:S04]  /*5a60*/  STS [R28+0x180], R5 ;  /* 0x000180051c007388 */ /* 0x000fe80000000800 */
[----:B------:R-:W-:Y:S04]  /*5a70*/  STS [R28+0x200], R6 ;  /* 0x000200061c007388 */ /* 0x000fe80000000800 */
[----:B--2---:R-:W-:Y:S04]  /*5a80*/  STS [R28+0x280], R7 ;  /* 0x000280071c007388 */ /* 0x004fe80000000800 */
[----:B------:R-:W-:Y:S04]  /*5a90*/  STS [R28+0x300], R13 ;  /* 0x0003000d1c007388 */ /* 0x000fe80000000800 */
[----:B------:R-:W-:Y:S04]  /*5aa0*/  STS [R28+0x380], R18 ;  /* 0x000380121c007388 */ /* 0x000fe80000000800 */
[----:B------:R-:W-:Y:S04]  /*5ab0*/  STS [R28+0x400], R21 ;  /* 0x000400151c007388 */ /* 0x000fe80000000800 */
[----:B------:R-:W-:Y:S04]  /*5ac0*/  STS [R28+0x480], R22 ;  /* 0x000480161c007388 */ /* 0x000fe80000000800 */
[----:B------:R-:W-:Y:S04]  /*5ad0*/  STS [R28+0x500], R14 ;  /* 0x0005000e1c007388 */ /* 0x000fe80000000800 */
[----:B------:R-:W-:Y:S04]  /*5ae0*/  STS [R28+0x600], R24 ;  /* 0x000600181c007388 */ /* 0x000fe80000000800 */
[----:B------:R-:W-:Y:S04]  /*5af0*/  STS [R28+0x580], R26 ;  /* 0x0005801a1c007388 */ /* 0x000fe80000000800 */
[----:B------:R0:W-:Y:S02]  /*5b00*/  STS [R28+0x680], R31 ;  /* 0x0006801f1c007388 */ /* 0x0001e40000000800 */
[----:B0-----:R-:W-:-:S02]  /*5b10*/  LEA R31, R29, UR4, 0x2 ;  /* 0x000000041d1f7c11 */ /* 0x001fc4000f8e10ff */
[----:B------:R-:W-:Y:S04]  /*5b20*/  STS [R28+0x700], R32 ;  /* 0x000700201c007388 */ /* 0x000fe80000000800 */
[----:B------:R-:W-:Y:S04]  /*5b30*/  STS [R28+0x800], R20 ;  /* 0x000800141c007388 */ /* 0x000fe80000000800 */
[----:B------:R-:W-:Y:S01]  /*5b40*/  STS [R28+0x780], R33 ;  /* 0x000780211c007388 */ /* 0x000fe20000000800 */
[----:B------:R-:W-:-:S03]  /*5b50*/  NOP ;  /* 0x0000000000007918 */ /* 0x000fc60000000000 */
[----:B------:R-:W0:Y:S04]  /*5b60*/  LDS R24, [R31] ;  /* 0x000000001f187984 */ /* 0x000e280000000800 */
        /* <DEDUP_REMOVED lines=15> */
[----:B------:R-:W5:Y:S01]  /*5c60*/  LDS R29, [R31+0x40] ;  /* 0x000040001f1d7984 */ /* 0x000f620000000800 */
[----:B------:R-:W-:Y:S01]  /*5c70*/  BAR.SYNC.DEFER_BLOCKING 0x0 ;  /* 0x0000000000007b1d */ /* 0x000fe20000010000 */
[----:B------:R-:W-:-:S07]  /*5c80*/  IMAD R17, R30, 0x11, RZ ;  /* 0x000000111e117824 */ /* 0x000fce00078e02ff */
[----:B------:R-:W-:Y:S01]  /*5c90*/  PREEXIT ;  /* 0x000000000000782d */ /* 0x000fe20000000000 */
[----:B------:R-:W-:Y:S01]  /*5ca0*/  IMAD R21, R30, 0x11, RZ ;  /* 0x000000111e157824 */ /* 0x000fe200078e02ff */
[----:B------:R-:W-:Y:S01]  /*5cb0*/  BSSY.RECONVERGENT B0, `(.L_x_163) ;  /* 0x000033e000007945 */ /* 0x000fe20003800200 */
[----:B------:R-:W-:Y:S02]  /*5cc0*/  VIADD R17, R17, 0x1 ;  /* 0x0000000111117836 */ /* 0x000fe40000000000 */
[----:B0-----:R-:W-:Y:S01]  /*5cd0*/  IMAD.MOV.U32 R26, RZ, RZ, R24 ;  /* 0x000000ffff1a7224 */ /* 0x001fe200078e0018 */
[-C--:B------:R-:W-:Y:S02]  /*5ce0*/  ISETP.GE.U32.AND P4, PT, R21, R12.reuse, PT ;  /* 0x0000000c1500720c */ /* 0x080fe40003f86070 */
[----:B------:R-:W-:Y:S01]  /*5cf0*/  ISETP.GE.U32.AND P2, PT, R17, R12, PT ;  /* 0x0000000c1100720c */ /* 0x000fe20003f46070 */
[----:B------:R-:W-:-:S05]  /*5d00*/  VIADD R17, R21, 0x2 ;  /* 0x0000000215117836 */ /* 0x000fca0000000000 */
[----:B------:R-:W-:-:S07]  /*5d10*/  ISETP.GE.U32.AND P3, PT, R17, R12, PT ;  /* 0x0000000c1100720c */ /* 0x000fce0003f66070 */
[----:B-1----:R-:W-:Y:S02]  /*5d20*/  @!P2 IMAD R20, R9, R9, RZ ;  /* 0x000000090914a224 */ /* 0x002fe400078e02ff */
[----:B------:R-:W-:Y:S02]  /*5d30*/  @!P2 IMAD R17, R24, R24, -0x1 ;  /* 0xffffffff1811a424 */ /* 0x000fe400078e0218 */
[----:B------:R-:W-:Y:S01]  /*5d40*/  @!P2 IMAD.MOV.U32 R26, RZ, RZ, R9 ;  /* 0x000000ffff1aa224 */ /* 0x000fe200078e0009 */
[----:B------:R-:W-:-:S04]  /*5d50*/  @!P2 LOP3.LUT R20, R20, 0x2, RZ, 0xfc, !PT ;  /* 0x000000021414a812 */ /* 0x000fc800078efcff */
[----:B------:R-:W-:Y:S01]  /*5d60*/  @!P2 ISETP.GT.AND P0, PT, R17, R20, PT ;  /* 0x000000141100a20c */ /* 0x000fe20003f04270 */
[----:B------:R-:W-:Y:S02]  /*5d70*/  IMAD.MOV.U32 R17, RZ, RZ, R24 ;  /* 0x000000ffff117224 */ /* 0x000fe400078e0018 */
[----:B--2---:R-:W-:Y:S01]  /*5d80*/  @!P3 IMAD R20, R14, R14, RZ ;  /* 0x0000000e0e14b224 */ /* 0x004fe200078e02ff */
[----:B------:R-:W-:-:S04]  /*5d90*/  @!P2 SEL R17, R24, R9, P0 ;  /* 0x000000091811a207 */ /* 0x000fc80000000000 */
[----:B------:R-:W-:Y:S01]  /*5da0*/  @!P3 LOP3.LUT R22, R20, 0x2, RZ, 0xfc, !PT ;  /* 0x000000021416b812 */ /* 0x000fe200078efcff */
[----:B------:R-:W-:-:S05]  /*5db0*/  @!P3 IMAD R20, R17, R17, -0x1 ;  /* 0xffffffff1114b424 */ /* 0x000fca00078e0211 */
[----:B------:R-:W-:Y:S01]  /*5dc0*/  @!P3 ISETP.GT.AND P0, PT, R20, R22, PT ;  /* 0x000000161400b20c */ /* 0x000fe20003f04270 */
[----:B------:R-:W-:Y:S02]  /*5dd0*/  VIADD R20, R21, 0x3 ;  /* 0x0000000315147836 */ /* 0x000fe40000000000 */
[----:B------:R-:W-:Y:S01]  /*5de0*/  IMAD.MOV.U32 R22, RZ, RZ, R17 ;  /* 0x000000ffff167224 */ /* 0x000fe200078e0011 */
[----:B------:R-:W-:Y:S01]  /*5df0*/  @!P3 SEL R22, R17, R14, P0 ;  /* 0x0000000e1116b207 */ /* 0x000fe20000000000 */
[----:B------:R-:W-:Y:S01]  /*5e00*/  @!P3 IMAD.MOV.U32 R17, RZ, RZ, R14 ;  /* 0x000000ffff11b224 */ /* 0x000fe200078e000e */
[----:B------:R-:W-:-:S13]  /*5e10*/  ISETP.GE.U32.AND P1, PT, R20, R12, PT ;  /* 0x0000000c1400720c */ /* 0x000fda0003f26070 */
[----:B---3--:R-:W-:-:S05]  /*5e20*/  @!P1 IMAD R9, R7, R7, RZ ;  /* 0x0000000707099224 */ /* 0x008fca00078e02ff */
[----:B------:R-:W-:Y:S01]  /*5e30*/  @!P1 LOP3.LUT R20, R9, 0x2, RZ, 0xfc, !PT ;  /* 0x0000000209149812 */ /* 0x000fe200078efcff */
[----:B------:R-:W-:-:S05]  /*5e40*/  @!P1 IMAD R9, R22, R22, -0x1 ;  /* 0xffffffff16099424 */ /* 0x000fca00078e0216 */
[----:B------:R-:W-:Y:S01]  /*5e50*/  @!P1 ISETP.GT.AND P0, PT, R9, R20, PT ;  /* 0x000000140900920c */ /* 0x000fe20003f04270 */
[----:B------:R-:W-:-:S05]  /*5e60*/  VIADD R9, R21, 0x4 ;  /* 0x0000000415097836 */ /* 0x000fca0000000000 */
[----:B------:R-:W-:Y:S01]  /*5e70*/  ISETP.GE.U32.AND P2, PT, R9, R12, PT ;  /* 0x0000000c0900720c */ /* 0x000fe20003f46070 */
[----:B------:R-:W-:Y:S01]  /*5e80*/  IMAD.MOV.U32 R9, RZ, RZ, R22 ;  /* 0x000000ffff097224 */ /* 0x000fe200078e0016 */
[----:B------:R-:W-:Y:S01]  /*5e90*/  @!P1 SEL R9, R22, R7, P0 ;  /* 0x0000000716099207 */ /* 0x000fe20000000000 */
[----:B------:R-:W-:-:S10]  /*5ea0*/  @!P1 IMAD.MOV.U32 R22, RZ, RZ, R7 ;  /* 0x000000ffff169224 */ /* 0x000fd400078e0007 */
[----:B----4-:R-:W-:-:S05]  /*5eb0*/  @!P2 IMAD R14, R8, R8, RZ ;  /* 0x00000008080ea224 */ /* 0x010fca00078e02ff */
        /* <DEDUP_REMOVED lines=8> */
[----:B-----5:R-:W-:-:S05]  /*5f40*/  @!P0 IMAD R7, R5, R5, RZ ;  /* 0x0000000505078224 */ /* 0x020fca00078e02ff */
        /* <DEDUP_REMOVED lines=8> */
[----:B------:R-:W-:-:S05]  /*5fd0*/  @!P1 IMAD R8, R6, R6, RZ ;  /* 0x0000000606089224 */ /* 0x000fca00078e02ff */
        /* <DEDUP_REMOVED lines=34> */
[----:B------:R-:W-:-:S04]  /*6200*/  @!P1 IMAD.MOV.U32 R6, RZ, RZ, R4 ;  /* 0x000000ffff069224 */ /* 0x000fc800078e0004 */
[----:B------:R-:W-:-:S06]  /*6210*/  IMAD.MOV.U32 R4, RZ, RZ, R3 ;  /* 0x000000ffff047224 */ /* 0x000fcc00078e0003 */
[----:B------:R-:W-:-:S05]  /*6220*/  @!P2 IMAD R18, R2, R2, RZ ;  /* 0x000000020212a224 */ /* 0x000fca00078e02ff */
[----:B------:R-:W-:Y:S01]  /*6230*/  @!P2 LOP3.LUT R20, R18, 0x2, RZ, 0xfc, !PT ;  /* 0x000000021214a812 */ /* 0x000fe200078efcff */
[----:B------:R-:W-:-:S05]  /*6240*/  @!P2 IMAD R18, R3, R3, -0x1 ;  /* 0xffffffff0312a424 */ /* 0x000fca00078e0203 */
[----:B------:R-:W-:Y:S01]  /*6250*/  @!P2 ISETP.GT.AND P3, PT, R18, R20, PT ;  /* 0x000000141200a20c */ /* 0x000fe20003f64270 */
[----:B------:R-:W-:-:S03]  /*6260*/  VIADD R18, R21, 0xb ;  /* 0x0000000b15127836 */ /* 0x000fc60000000000 */
[----:B------:R-:W-:Y:S01]  /*6270*/  @!P2 SEL R4, R3, R2, P3 ;  /* 0x000000020304a207 */ /* 0x000fe20001800000 */
[----:B------:R-:W-:Y:S01]  /*6280*/  @!P2 IMAD.MOV.U32 R3, RZ, RZ, R2 ;  /* 0x000000ffff03a224 */ /* 0x000fe200078e0002 */
[----:B------:R-:W-:-:S03]  /*6290*/  ISETP.GE.U32.AND P0, PT, R18, R12, PT ;  /* 0x0000000c1200720c */ /* 0x000fc60003f06070 */
[----:B------:R-:W-:-:S10]  /*62a0*/  IMAD.MOV.U32 R32, RZ, RZ, R4 ;  /* 0x000000ffff207224 */ /* 0x000fd400078e0004 */
[----:B------:R-:W-:-:S05]  /*62b0*/  @!P0 IMAD R18, R37, R37, RZ ;  /* 0x0000002525128224 */ /* 0x000fca00078e02ff */
[----:B------:R-:W-:Y:S01]  /*62c0*/  @!P0 LOP3.LUT R20, R18, 0x2, RZ, 0xfc, !PT ;  /* 0x0000000212148812 */ /* 0x000fe200078efcff */
[----:B------:R-:W-:-:S05]  /*62d0*/  @!P0 IMAD R18, R4, R4, -0x1 ;  /* 0xffffffff04128424 */ /* 0x000fca00078e0204 */
[----:B------:R-:W-:Y:S01]  /*62e0*/  @!P0 ISETP.GT.AND P3, PT, R18, R20, PT ;  /* 0x000000141200820c */ /* 0x000fe20003f64270 */
[----:B------:R-:W-:-:S03]  /*62f0*/  VIADD R18, R21, 0xc ;  /* 0x0000000c15127836 */ /* 0x000fc60000000000 */
[----:B------:R-:W-:Y:S01]  /*6300*/  @!P0 SEL R32, R4, R37, P3 ;  /* 0x0000002504208207 */ /* 0x000fe20001800000 */
[----:B------:R-:W-:Y:S01]  /*6310*/  @!P0 IMAD.MOV.U32 R4, RZ, RZ, R37 ;  /* 0x000000ffff048224 */ /* 0x000fe200078e0025 */
[----:B------:R-:W-:-:S13]  /*6320*/  ISETP.GE.U32.AND P1, PT, R18, R12, PT ;  /* 0x0000000c1200720c */ /* 0x000fda0003f26070 */
        /* <DEDUP_REMOVED lines=31> */
[----:B------:R-:W-:Y:S02]  /*6520*/  VIADD R35, R21, 0x10 ;  /* 0x0000001015237836 */ /* 0x000fe40000000000 */
[----:B------:R-:W-:Y:S01]  /*6530*/  IMAD.MOV.U32 R18, RZ, RZ, R33 ;  /* 0x000000ffff127224 */ /* 0x000fe200078e0021 */
[----:B------:R-:W-:Y:S01]  /*6540*/  @!P3 SEL R18, R33, R16, P1 ;  /* 0x000000102112b207 */ /* 0x000fe20000800000 */
[----:B------:R-:W-:Y:S01]  /*6550*/  @!P3 IMAD.MOV.U32 R33, RZ, RZ, R16 ;  /* 0x000000ffff21b224 */ /* 0x000fe200078e0010 */
[----:B------:R-:W-:-:S04]  /*6560*/  ISETP.GE.U32.AND P2, PT, R35, R12, PT ;  /* 0x0000000c2300720c */ /* 0x000fc80003f46070 */
[----:B------:R-:W-:Y:S01]  /*6570*/  SEL R29, R29, R18, !P2 ;  /* 0x000000121d1d7207 */ /* 0x000fe20005000000 */
[----:B------:R-:W-:Y:S08]  /*6580*/  @P4 BRA `(.L_x_164) ;  /* 0x0000002800c04947 */ /* 0x000ff00003800000 */
[----:B------:R-:W-:Y:S02]  /*6590*/  IMAD R16, R24, R24, RZ ;  /* 0x0000001818107224 */ /* 0x000fe400078e02ff */
[----:B------:R-:W-:Y:S02]  /*65a0*/  IMAD R13, R26, R26, -0x1 ;  /* 0xffffffff1a0d7424 */ /* 0x000fe400078e021a */
[----:B------:R-:W-:Y:S01]  /*65b0*/  IMAD R18, R17, R17, RZ ;  /* 0x0000001111127224 */ /* 0x000fe200078e02ff */
[----:B------:R-:W-:Y:S01]  /*65c0*/  LOP3.LUT R16, R16, 0x2, RZ, 0xfc, !PT ;  /* 0x0000000210107812 */ /* 0x000fe200078efcff */
[----:B------:R-:W-:-:S03]  /*65d0*/  IMAD R21, R22, R22, -0x1 ;  /* 0xffffffff16157424 */ /* 0x000fc600078e0216 */
[----:B------:R-:W-:Y:S01]  /*65e0*/  ISETP.GT.AND P4, PT, R13, R16, PT ;  /* 0x000000100d00720c */ /* 0x000fe20003f84270 */
[----:B------:R-:W-:Y:S01]  /*65f0*/  IMAD R13, R9, R9, RZ ;  /* 0x00000009090d7224 */ /* 0x000fe200078e02ff */
[----:B------:R-:W-:Y:S01]  /*6600*/  LOP3.LUT R18, R18, 0x2, RZ, 0xfc, !PT ;  /* 0x0000000212127812 */ /* 0x000fe200078efcff */
[----:B------:R-:W-:-:S03]  /*6610*/  IMAD R16, R7, R7, RZ ;  /* 0x0000000707107224 */ /* 0x000fc600078e02ff */
[----:B------:R-:W-:Y:S01]  /*6620*/  ISETP.GT.AND P0, PT, R21, R18, PT ;  /* 0x000000121500720c */ /* 0x000fe20003f04270 */
[----:B------:R-:W-:Y:S01]  /*6630*/  IMAD R18, R14, R14, -0x1 ;  /* 0xffffffff0e127424 */ /* 0x000fe200078e020e */
[----:B------:R-:W-:Y:S01]  /*6640*/  LOP3.LUT R13, R13, 0x2, RZ, 0xfc, !PT ;  /* 0x000000020d0d7812 */ /* 0x000fe200078efcff */
[----:B------:R-:W-:Y:S01]  /*6650*/  IMAD R21, R8, R8, -0x1 ;  /* 0xffffffff08157424 */ /* 0x000fe200078e0208 */
[----:B------:R-:W-:Y:S02]  /*6660*/  LOP3.LUT R16, R16, 0x2, RZ, 0xfc, !PT ;  /* 0x0000000210107812 */ /* 0x000fe400078efcff */
[----:B------:R-:W-:Y:S01]  /*6670*/  ISETP.GT.AND P6, PT, R18, R13, PT ;  /* 0x0000000d1200720c */ /* 0x000fe20003fc4270 */
[----:B------:R-:W-:Y:S01]  /*6680*/  IMAD R13, R5, R5, RZ ;  /* 0x00000005050d7224 */ /* 0x000fe200078e02ff */
[----:B------:R-:W-:Y:S01]  /*6690*/  ISETP.GT.AND P3, PT, R21, R16, PT ;  /* 0x000000101500720c */ /* 0x000fe20003f64270 */
[----:B------:R-:W-:Y:S01]  /*66a0*/  IMAD R18, R6, R6, -0x1 ;  /* 0xffffffff06127424 */ /* 0x000fe200078e0206 */
[----:B------:R-:W-:Y:S01]  /*66b0*/  SEL R20, R17, R22, P0 ;  /* 0x0000001611147207 */ /* 0x000fe20000000000 */
[----:B------:R-:W-:Y:S01]  /*66c0*/  IMAD R16, R3, R3, RZ ;  /* 0x0000000303107224 */ /* 0x000fe200078e02ff */
[----:B------:R-:W-:Y:S01]  /*66d0*/  LOP3.LUT R13, R13, 0x2, RZ, 0xfc, !PT ;  /* 0x000000020d0d7812 */ /* 0x000fe200078efcff */
[----:B------:R-:W-:Y:S01]  /*66e0*/  IMAD R21, R4, R4, -0x1 ;  /* 0xffffffff04157424 */ /* 0x000fe200078e0204 */
[----:B------:R-:W-:-:S02]  /*66f0*/  SEL R35, R9, R14, P6 ;  /* 0x0000000e09237207 */ /* 0x000fc40003000000 */
[----:B------:R-:W-:Y:S01]  /*6700*/  ISETP.GT.AND P5, PT, R18, R13, PT ;  /* 0x0000000d1200720c */ /* 0x000fe20003fa4270 */
[----:B------:R-:W-:Y:S01]  /*6710*/  IMAD R13, R34, R34, RZ ;  /* 0x00000022220d7224 */ /* 0x000fe200078e02ff */
[----:B------:R-:W-:-:S04]  /*6720*/  LOP3.LUT R16, R16, 0x2, RZ, 0xfc, !PT ;  /* 0x0000000210107812 */ /* 0x000fc800078efcff */
[----:B------:R-:W-:Y:S01]  /*6730*/  ISETP.GT.AND P1, PT, R21, R16, PT ;  /* 0x000000101500720c */ /* 0x000fe20003f24270 */
[----:B------:R-:W-:Y:S01]  /*6740*/  IMAD R21, R33, R33, -0x1 ;  /* 0xffffffff21157424 */ /* 0x000fe200078e0221 */
[----:B------:R-:W-:Y:S01]  /*6750*/  LOP3.LUT R16, R13, 0x2, RZ, 0xfc, !PT ;  /* 0x000000020d107812 */ /* 0x000fe200078efcff */
[----:B------:R-:W-:-:S03]  /*6760*/  IMAD R13, R32, R32, RZ ;  /* 0x00000020200d7224 */ /* 0x000fc600078e02ff */
[----:B------:R-:W-:Y:S01]  /*6770*/  ISETP.GT.AND P2, PT, R21, R16, PT ;  /* 0x000000101500720c */ /* 0x000fe20003f44270 */
[----:B------:R-:W-:Y:S01]  /*6780*/  IMAD R21, R2, R2, -0x1 ;  /* 0xffffffff02157424 */ /* 0x000fe200078e0202 */
[----:B------:R-:W-:Y:S02]  /*6790*/  LOP3.LUT R16, R13, 0x2, RZ, 0xfc, !PT ;  /* 0x000000020d107812 */ /* 0x000fe400078efcff */
[----:B------:R-:W-:Y:S02]  /*67a0*/  SEL R13, R26, R24, P4 ;  /* 0x000000181a0d7207 */ /* 0x000fe40002000000 */
[----:B------:R-:W-:Y:S02]  /*67b0*/  SEL R24, R24, R26, P4 ;  /* 0x0000001a18187207 */ /* 0x000fe40002000000 */
[----:B------:R-:W-:Y:S02]  /*67c0*/  SEL R26, R33, R34, P2 ;  /* 0x00000022211a7207 */ /* 0x000fe40001000000 */
[----:B------:R-:W-:-:S02]  /*67d0*/  ISETP.GT.AND P4, PT, R21, R16, PT ;  /* 0x000000101500720c */ /* 0x000fc40003f84270 */
[----:B------:R-:W-:Y:S01]  /*67e0*/  SEL R16, R22, R17, P0 ;  /* 0x0000001116107207 */ /* 0x000fe20000000000 */
[----:B------:R-:W-:Y:S01]  /*67f0*/  IMAD R17, R29, R29, -0x1 ;  /* 0xffffffff1d117424 */ /* 0x000fe200078e021d */
[----:B------:R-:W-:Y:S01]  /*6800*/  SEL R22, R2, R32, P4 ;  /* 0x0000002002167207 */ /* 0x000fe20002000000 */
[----:B------:R-:W-:Y:S01]  /*6810*/  IMAD R18, R26, R26, 0x2 ;  /* 0x000000021a127424 */ /* 0x000fe200078e021a */
[----:B------:R-:W-:-:S04]  /*6820*/  SEL R34, R34, R33, P2 ;  /* 0x0000002122227207 */ /* 0x000fc80001000000 */
[----:B------:R-:W-:Y:S02]  /*6830*/  ISETP.GT.AND P0, PT, R17, R18, PT ;  /* 0x000000121100720c */ /* 0x000fe40003f04270 */
[----:B------:R-:W-:Y:S01]  /*6840*/  SEL R17, R14, R9, P6 ;  /* 0x000000090e117207 */ /* 0x000fe20003000000 */
[----:B------:R-:W-:Y:S02]  /*6850*/  IMAD R9, R20, R20, -0x1 ;  /* 0xffffffff14097424 */ /* 0x000fe400078e0214 */
[----:B------:R-:W-:Y:S02]  /*6860*/  IMAD R14, R13, R13, 0x2 ;  /* 0x000000020d0e7424 */ /* 0x000fe400078e020d */
[----:B------:R-:W-:-:S03]  /*6870*/  IMAD R21, R17, R17, 0x2 ;  /* 0x0000000211157424 */ /* 0x000fc600078e0211 */
[----:B------:R-:W-:Y:S02]  /*6880*/  ISETP.GT.AND P6, PT, R9, R14, PT ;  /* 0x0000000e0900720c */ /* 0x000fe40003fc4270 */
[----:B------:R-:W-:Y:S02]  /*6890*/  SEL R14, R8, R7, P3 ;  /* 0x00000007080e7207 */ /* 0x000fe40001800000 */
[----:B------:R-:W-:Y:S01]  /*68a0*/  SEL R9, R7, R8, P3 ;  /* 0x0000000807097207 */ /* 0x000fe20001800000 */
[----:B------:R-:W-:Y:S02]  /*68b0*/  IMAD R7, R35, R35, -0x1 ;  /* 0xffffffff23077424 */ /* 0x000fe400078e0223 */
[----:B------:R-:W-:Y:S02]  /*68c0*/  IMAD R8, R16, R16, 0x2 ;  /* 0x0000000210087424 */ /* 0x000fe400078e0210 */
[----:B------:R-:W-:-:S03]  /*68d0*/  IMAD R18, R9, R9, -0x1 ;  /* 0xffffffff09127424 */ /* 0x000fc600078e0209 */
[----:B------:R-:W-:Y:S02]  /*68e0*/  ISETP.GT.AND P3, PT, R7, R8, PT ;  /* 0x000000080700720c */ /* 0x000fe40003f64270 */
        /* <DEDUP_REMOVED lines=8> */
[----:B------:R-:W-:Y:S01]  /*6970*/  SEL R18, R16, R35, P3 ;  /* 0x0000002310127207 */ /* 0x000fe20001800000 */
[----:B------:R-:W-:Y:S01]  /*6980*/  IMAD R33, R6, R6, 0x2 ;  /* 0x0000000206217424 */ /* 0x000fe200078e0206 */
[----:B------:R-:W-:Y:S01]  /*6990*/  SEL R32, R17, R9, P5 ;  /* 0x0000000911207207 */ /* 0x000fe20002800000 */
[----:B------:R-:W-:Y:S01]  /*69a0*/  IMAD R4, R3, R3, -0x1 ;  /* 0xffffffff03047424 */ /* 0x000fe200078e0203 */
[----:B------:R-:W-:Y:S01]  /*69b0*/  ISETP.GT.AND P2, PT, R2, R21, PT ;  /* 0x000000150200720c */ /* 0x000fe20003f44270 */
[----:B------:R-:W-:Y:S01]  /*69c0*/  IMAD R2, R5, R5, -0x1 ;  /* 0xffffffff05027424 */ /* 0x000fe200078e0205 */
[----:B------:R-:W-:Y:S01]  /*69d0*/  SEL R9, R9, R17, P5 ;  /* 0x0000001109097207 */ /* 0x000fe20002800000 */
[----:B------:R-:W-:Y:S01]  /*69e0*/  IMAD R21, R8, R8, 0x2 ;  /* 0x0000000208157424 */ /* 0x000fe200078e0208 */
[----:B------:R-:W-:Y:S01]  /*69f0*/  ISETP.GT.AND P4, PT, R4, R33, PT ;  /* 0x000000210400720c */ /* 0x000fe20003f84270 */
[----:B------:R-:W-:-:S03]  /*6a00*/  IMAD R4, R34, R34, -0x1 ;  /* 0xffffffff22047424 */ /* 0x000fc600078e0222 */
[----:B------:R-:W-:Y:S02]  /*6a10*/  ISETP.GT.AND P1, PT, R2, R21, PT ;  /* 0x000000150200720c */ /* 0x000fe40003f24270 */
[----:B------:R-:W-:Y:S02]  /*6a20*/  SEL R2, R29, R26, P0 ;  /* 0x0000001a1d027207 */ /* 0x000fe40000000000 */
[----:B------:R-:W-:Y:S01]  /*6a30*/  SEL R26, R26, R29, P0 ;  /* 0x0000001d1a1a7207 */ /* 0x000fe20000000000 */
[----:B------:R-:W-:Y:S01]  /*6a40*/  IMAD R29, R22, R22, 0x2 ;  /* 0x00000002161d7424 */ /* 0x000fe200078e0216 */
[----:B------:R-:W-:Y:S02]  /*6a50*/  SEL R21, R13, R20, P6 ;  /* 0x000000140d157207 */ /* 0x000fe40003000000 */
[----:B------:R-:W-:Y:S02]  /*6a60*/  SEL R20, R20, R13, P6 ;  /* 0x0000000d14147207 */ /* 0x000fe40003000000 */
[----:B------:R-:W-:Y:S01]  /*6a70*/  ISETP.GT.AND P0, PT, R4, R29, PT ;  /* 0x0000001d0400720c */ /* 0x000fe20003f04270 */
[----:B------:R-:W-:Y:S01]  /*6a80*/  IMAD R29, R24, R24, 0x2 ;  /* 0x00000002181d7424 */ /* 0x000fe200078e0218 */
[----:B------:R-:W-:Y:S01]  /*6a90*/  SEL R13, R35, R16, P3 ;  /* 0x00000010230d7207 */ /* 0x000fe20001800000 */
[----:B------:R-:W-:-:S04]  /*6aa0*/  IMAD R4, R21, R21, -0x1 ;  /* 0xffffffff15047424 */ /* 0x000fc800078e0215 */
[----:B------:R-:W-:Y:S01]  /*6ab0*/  IMAD R17, R13, R13, 0x2 ;  /* 0x000000020d117424 */ /* 0x000fe200078e020d */
[----:B------:R-:W-:Y:S01]  /*6ac0*/  ISETP.GT.AND P3, PT, R4, R29, PT ;  /* 0x0000001d0400720c */ /* 0x000fe20003f64270 */
[----:B------:R-:W-:Y:S02]  /*6ad0*/  IMAD R4, R18, R18, -0x1 ;  /* 0xffffffff12047424 */ /* 0x000fe400078e0212 */
[----:B------:R-:W-:Y:S01]  /*6ae0*/  IMAD R29, R20, R20, 0x2 ;  /* 0x00000002141d7424 */ /* 0x000fe200078e0214 */
[----:B------:R-:W-:Y:S02]  /*6af0*/  SEL R16, R21, R24, P3 ;  /* 0x0000001815107207 */ /* 0x000fe40001800000 */
[----:B------:R-:W-:Y:S02]  /*6b00*/  SEL R24, R24, R21, P3 ;  /* 0x0000001518187207 */ /* 0x000fe40001800000 */
[----:B------:R-:W-:Y:S01]  /*6b10*/  ISETP.GT.AND P6, PT, R4, R29, PT ;  /* 0x0000001d0400720c */ /* 0x000fe20003fc4270 */
[----:B------:R-:W-:Y:S01]  /*6b20*/  IMAD R4, R32, R32, -0x1 ;  /* 0xffffffff20047424 */ /* 0x000fe200078e0220 */
[----:B------:R-:W-:-:S02]  /*6b30*/  SEL R29, R14, R7, P2 ;  /* 0x000000070e1d7207 */ /* 0x000fc40001000000 */
[----:B------:R-:W-:Y:S02]  /*6b40*/  SEL R14, R7, R14, P2 ;  /* 0x0000000e070e7207 */ /* 0x000fe40001000000 */
[----:B------:R-:W-:Y:S01]  /*6b50*/  ISETP.GT.AND P2, PT, R4, R17, PT ;  /* 0x000000110400720c */ /* 0x000fe20003f44270 */
[----:B------:R-:W-:Y:S01]  /*6b60*/  IMAD R4, R29, R29, -0x1 ;  /* 0xffffffff1d047424 */ /* 0x000fe200078e021d */
[----:B------:R-:W-:Y:S01]  /*6b70*/  SEL R7, R8, R5, P1 ;  /* 0x0000000508077207 */ /* 0x000fe20000800000 */
[----:B------:R-:W-:Y:S01]  /*6b80*/  IMAD R17, R9, R9, 0x2 ;  /* 0x0000000209117424 */ /* 0x000fe200078e0209 */
[----:B------:R-:W-:Y:S02]  /*6b90*/  SEL R5, R5, R8, P1 ;  /* 0x0000000805057207 */ /* 0x000fe40000800000 */
[----:B------:R-:W-:Y:S01]  /*6ba0*/  SEL R21, R20, R18, P6 ;  /* 0x0000001214157207 */ /* 0x000fe20003000000 */
[----:B------:R-:W-:Y:S01]  /*6bb0*/  IMAD R8, R7, R7, -0x1 ;  /* 0xffffffff07087424 */ /* 0x000fe200078e0207 */
[----:B------:R-:W-:Y:S01]  /*6bc0*/  ISETP.GT.AND P1, PT, R4, R17, PT ;  /* 0x000000110400720c */ /* 0x000fe20003f24270 */
[----:B------:R-:W-:Y:S01]  /*6bd0*/  IMAD R17, R14, R14, 0x2 ;  /* 0x000000020e117424 */ /* 0x000fe200078e020e */
[----:B------:R-:W-:-:S02]  /*6be0*/  SEL R4, R6, R3, P4 ;  /* 0x0000000306047207 */ /* 0x000fc40002000000 */
[----:B------:R-:W-:Y:S02]  /*6bf0*/  SEL R6, R3, R6, P4 ;  /* 0x0000000603067207 */ /* 0x000fe40002000000 */
[----:B------:R-:W-:Y:S01]  /*6c00*/  ISETP.GT.AND P5, PT, R8, R17, PT ;  /* 0x000000110800720c */ /* 0x000fe20003fa4270 */
[----:B------:R-:W-:Y:S01]  /*6c10*/  IMAD R8, R4, R4, -0x1 ;  /* 0xffffffff04087424 */ /* 0x000fe200078e0204 */
[----:B------:R-:W-:Y:S01]  /*6c20*/  SEL R3, R22, R34, P0 ;  /* 0x0000002216037207 */ /* 0x000fe20000000000 */
[----:B------:R-:W-:Y:S01]  /*6c30*/  IMAD R17, R5, R5, 0x2 ;  /* 0x0000000205117424 */ /* 0x000fe200078e0205 */
[----:B------:R-:W-:Y:S02]  /*6c40*/  SEL R22, R34, R22, P0 ;  /* 0x0000001622167207 */ /* 0x000fe40000000000 */
[----:B------:R-:W-:Y:S02]  /*6c50*/  SEL R20, R18, R20, P6 ;  /* 0x0000001412147207 */ /* 0x000fe40003000000 */
[----:B------:R-:W-:Y:S01]  /*6c60*/  ISETP.GT.AND P4, PT, R8, R17, PT ;  /* 0x000000110800720c */ /* 0x000fe20003f84270 */
[----:B------:R-:W-:Y:S01]  /*6c70*/  IMAD R8, R3, R3, -0x1 ;  /* 0xffffffff03087424 */ /* 0x000fe200078e0203 */
[----:B------:R-:W-:Y:S01]  /*6c80*/  SEL R18, R13, R32, P2 ;  /* 0x000000200d127207 */ /* 0x000fe20001000000 */
[----:B------:R-:W-:Y:S01]  /*6c90*/  IMAD R17, R6, R6, 0x2 ;  /* 0x0000000206117424 */ /* 0x000fe200078e0206 */
[----:B------:R-:W-:Y:S01]  /*6ca0*/  SEL R13, R32, R13, P2 ;  /* 0x0000000d200d7207 */ /* 0x000fe20001000000 */
[----:B------:R-:W-:-:S03]  /*6cb0*/  IMAD R33, R20, R20, 0x2 ;  /* 0x0000000214217424 */ /* 0x000fc600078e0214 */
[----:B------:R-:W-:Y:S01]  /*6cc0*/  ISETP.GT.AND P0, PT, R8, R17, PT ;  /* 0x000000110800720c */ /* 0x000fe20003f04270 */
[----:B------:R-:W-:Y:S02]  /*6cd0*/  IMAD R8, R26, R26, -0x1 ;  /* 0xffffffff1a087424 */ /* 0x000fe400078e021a */
[----:B------:R-:W-:Y:S02]  /*6ce0*/  IMAD R17, R22, R22, 0x2 ;  /* 0x0000000216117424 */ /* 0x000fe400078e0216 */
[----:B------:R-:W-:-:S03]  /*6cf0*/  IMAD R32, R13, R13, 0x2 ;  /* 0x000000020d207424 */ /* 0x000fc600078e020d */
[----:B------:R-:W-:Y:S01]  /*6d00*/  ISETP.GT.AND P3, PT, R8, R17, PT ;  /* 0x000000110800720c */ /* 0x000fe20003f64270 */
[----:B------:R-:W-:Y:S02]  /*6d10*/  IMAD R8, R21, R21, -0x1 ;  /* 0xffffffff15087424 */ /* 0x000fe400078e0215 */
[----:B------:R-:W-:-:S05]  /*6d20*/  IMAD R17, R16, R16, 0x2 ;  /* 0x0000000210117424 */ /* 0x000fca00078e0210 */
[----:B------:R-:W-:Y:S01]  /*6d30*/  ISETP.GT.AND P2, PT, R8, R17, PT ;  /* 0x000000110800720c */ /* 0x000fe20003f44270 */
[----:B------:R-:W-:Y:S01]  /*6d40*/  IMAD R8, R18, R18, -0x1 ;  /* 0xffffffff12087424 */ /* 0x000fe200078e0212 */
[----:B------:R-:W-:Y:S02]  /*6d50*/  SEL R17, R9, R29, P1 ;  /* 0x0000001d09117207 */ /* 0x000fe40000800000 */
[----:B------:R-:W-:Y:S02]  /*6d60*/  SEL R9, R29, R9, P1 ;  /* 0x000000091d097207 */ /* 0x000fe40000800000 */
[----:B------:R-:W-:Y:S01]  /*6d70*/  ISETP.GT.AND P1, PT, R8, R33, PT ;  /* 0x000000210800720c */ /* 0x000fe20003f24270 */
[----:B------:R-:W-:Y:S01]  /*6d80*/  IMAD R29, R17, R17, -0x1 ;  /* 0xffffffff111d7424 */ /* 0x000fe200078e0211 */
[----:B------:R-:W-:Y:S02]  /*6d90*/  SEL R8, R14, R7, P5 ;  /* 0x000000070e087207 */ /* 0x000fe40002800000 */
[----:B------:R-:W-:-:S02]  /*6da0*/  SEL R14, R7, R14, P5 ;  /* 0x0000000e070e7207 */ /* 0x000fc40002800000 */
        /* <DEDUP_REMOVED lines=18> */
[----:B------:R-:W-:Y:S01]  /*6ed0*/  IMAD R29, R2, R2, -0x1 ;  /* 0xffffffff021d7424 */ /* 0x000fe200078e0202 */
[----:B------:R-:W-:-:S02]  /*6ee0*/  SEL R22, R21, R16, P2 ;  /* 0x0000001015167207 */ /* 0x000fc40001000000 */
[----:B------:R-:W-:Y:S01]  /*6ef0*/  ISETP.GT.AND P0, PT, R32, R33, PT ;  /* 0x000000212000720c */ /* 0x000fe20003f04270 */
[----:B------:R-:W-:Y:S01]  /*6f00*/  IMAD R32, R26, R26, 0x2 ;  /* 0x000000021a207424 */ /* 0x000fe200078e021a */
        /* <DEDUP_REMOVED lines=19> */
[----:B------:R-:W-:Y:S02]  /*7040*/  SEL R5, R5, R4, P4 ;  /* 0x0000000405057207 */ /* 0x000fe40002000000 */
[----:B------:R-:W-:Y:S01]  /*7050*/  ISETP.GT.AND P3, PT, R29, R32, PT ;  /* 0x000000201d00720c */ /* 0x000fe20003f64270 */
[----:B------:R-:W-:Y:S01]  /*7060*/  IMAD R29, R9, R9, -0x1 ;  /* 0xffffffff091d7424 */ /* 0x000fe200078e0209 */
[----:B------:R-:W-:Y:S01]  /*7070*/  SEL R4, R3, R6, P0 ;  /* 0x0000000603047207 */ /* 0x000fe20000000000 */
[----:B------:R-:W-:Y:S01]  /*7080*/  IMAD R32, R18, R18, 0x2 ;  /* 0x0000000212207424 */ /* 0x000fe200078e0212 */
[----:B------:R-:W-:Y:S01]  /*7090*/  SEL R6, R6, R3, P0 ;  /* 0x0000000306067207 */ /* 0x000fe20000000000 */
[----:B------:R-:W-:Y:S01]  /*70a0*/  IMAD R33, R7, R7, 0x2 ;  /* 0x0000000207217424 */ /* 0x000fe200078e0207 */
[----:B------:R-:W-:Y:S02]  /*70b0*/  SEL R3, R2, R26, P2 ;  /* 0x0000001a02037207 */ /* 0x000fe40001000000 */
[----:B------:R-:W-:Y:S01]  /*70c0*/  ISETP.GT.AND P4, PT, R29, R32, PT ;  /* 0x000000201d00720c */ /* 0x000fe20003f84270 */
[----:B------:R-:W-:Y:S01]  /*70d0*/  IMAD R29, R14, R14, -0x1 ;  /* 0xffffffff0e1d7424 */ /* 0x000fe200078e020e */
[----:B------:R-:W-:Y:S01]  /*70e0*/  SEL R2, R26, R2, P2 ;  /* 0x000000021a027207 */ /* 0x000fe20001000000 */
[----:B------:R-:W-:-:S02]  /*70f0*/  IMAD R32, R17, R17, 0x2 ;  /* 0x0000000211207424 */ /* 0x000fc400078e0211 */
[----:B------:R-:W-:-:S03]  /*7100*/  IMAD R26, R5, R5, -0x1 ;  /* 0xffffffff051a7424 */ /* 0x000fc600078e0205 */
[----:B------:R-:W-:Y:S01]  /*7110*/  ISETP.GT.AND P5, PT, R29, R32, PT ;  /* 0x000000201d00720c */ /* 0x000fe20003fa4270 */
[----:B------:R-:W-:Y:S02]  /*7120*/  IMAD R29, R8, R8, 0x2 ;  /* 0x00000002081d7424 */ /* 0x000fe400078e0208 */
[----:B------:R-:W-:-:S03]  /*7130*/  IMAD R32, R6, R6, -0x1 ;  /* 0xffffffff06207424 */ /* 0x000fc600078e0206 */
[----:B------:R-:W-:Y:S01]  /*7140*/  ISETP.GT.AND P2, PT, R26, R29, PT ;  /* 0x0000001d1a00720c */ /* 0x000fe20003f44270 */
[----:B------:R-:W-:Y:S01]  /*7150*/  IMAD R29, R2, R2, -0x1 ;  /* 0xffffffff021d7424 */ /* 0x000fe200078e0202 */
[----:B------:R-:W-:Y:S01]  /*7160*/  ISETP.GT.AND P0, PT, R32, R33, PT ;  /* 0x000000212000720c */ /* 0x000fe20003f04270 */
[----:B------:R-:W-:Y:S01]  /*7170*/  IMAD R32, R4, R4, 0x2 ;  /* 0x0000000204207424 */ /* 0x000fe200078e0204 */
        /* <DEDUP_REMOVED lines=30> */
[----:B------:R-:W-:-:S02]  /*7360*/  IMAD R32, R17, R17, 0x2 ;  /* 0x0000000211207424 */ /* 0x000fc400078e0211 */
[----:B------:R-:W-:Y:S02]  /*7370*/  IMAD R2, R5, R5, -0x1 ;  /* 0xffffffff05027424 */ /* 0x000fe400078e0205 */
[----:B------:R-:W-:Y:S01]  /*7380*/  IMAD R33, R7, R7, 0x2 ;  /* 0x0000000207217424 */ /* 0x000fe200078e0207 */
        /* <DEDUP_REMOVED lines=37> */
[----:B------:R-:W-:Y:S01]  /*75e0*/  IMAD R32, R13, R13, 0x2 ;  /* 0x000000020d207424 */ /* 0x000fe200078e020d */
[----:B------:R-:W-:Y:S01]  /*75f0*/  SEL R3, R4, R3, P3 ;  /* 0x0000000304037207 */ /* 0x000fe20001800000 */
        /* <DEDUP_REMOVED lines=45> */
[----:B------:R-:W-:Y:S01]  /*78d0*/  IMAD R32, R5, R5, 0x2 ;  /* 0x0000000205207424 */ /* 0x000fe200078e0205 */
[----:B------:R-:W-:Y:S01]  /*78e0*/  ISETP.GT.AND P0, PT, R29, R34, PT ;  /* 0x000000221d00720c */ /* 0x000fe20003f04270 */
[----:B------:R-:W-:Y:S01]  /*78f0*/  IMAD R29, R6, R6, -0x1 ;  /* 0xffffffff061d7424 */ /* 0x000fe200078e0206 */
        /* <DEDUP_REMOVED lines=150> */
[----:B------:R-:W-:Y:S02]  /*8260*/  IMAD R29, R21, R21, -0x1 ;  /* 0xffffffff151d7424 */ /* 0x000fe400078e0215 */
[----:B------:R-:W-:Y:S02]  /*8270*/  IMAD R32, R16, R16, 0x2 ;  /* 0x0000000210207424 */ /* 0x000fe400078e0210 */
[----:B------:R-:W-:-:S03]  /*8280*/  IMAD R34, R13, R13, 0x2 ;  /* 0x000000020d227424 */ /* 0x000fc600078e020d */
        /* <DEDUP_REMOVED lines=176> */
[----:B------:R-:W-:Y:S01]  /*8d90*/  ISETP.GT.AND P0, PT, R29, R32, PT ;  /* 0x000000201d00720c */ /* 0x000fe20003f04270 */
[----:B------:R-:W-:Y:S01]  /*8da0*/  IMAD R29, R14, R14, -0x1 ;  /* 0xffffffff0e1d7424 */ /* 0x000fe200078e020e */
[----:B------:R-:W-:Y:S01]  /*8db0*/  SEL R5, R3, R6, P4 ;  /* 0x0000000603057207 */ /* 0x000fe20002000000 */
[----:B------:R-:W-:Y:S01]  /*8dc0*/  IMAD R32, R17, R17, 0x2 ;  /* 0x0000000211207424 */ /* 0x000fe200078e0211 */
[----:B------:R-:W-:Y:S02]  /*8dd0*/  SEL R6, R6, R3, P4 ;  /* 0x0000000306067207 */ /* 0x000fe40002000000 */
[----:B------:R-:W-:Y:S01]  /*8de0*/  SEL R3, R26, R4, P2 ;  /* 0x000000041a037207 */ /* 0x000fe20001000000 */
[----:B------:R-:W-:Y:S01]  /*8df0*/  IMAD R33, R5, R5, 0x2 ;  /* 0x0000000205217424 */ /* 0x000fe200078e0205 */
[----:B------:R-:W-:Y:S01]  /*8e00*/  ISETP.GT.AND P1, PT, R29, R32, PT ;  /* 0x000000201d00720c */ /* 0x000fe20003f24270 */
[----:B------:R-:W-:Y:S01]  /*8e10*/  IMAD R29, R8, R8, -0x1 ;  /* 0xffffffff081d7424 */ /* 0x000fe200078e0208 */
[----:B------:R-:W-:Y:S01]  /*8e20*/  SEL R4, R4, R26, P2 ;  /* 0x0000001a04047207 */ /* 0x000fe20001000000 */
[----:B------:R-:W-:Y:S01]  /*8e30*/  IMAD R32, R9, R9, 0x2 ;  /* 0x0000000209207424 */ /* 0x000fe200078e0209 */
[----:B------:R-:W-:Y:S01]  /*8e40*/  SEL R34, R21, R16, P6 ;  /* 0x0000001015227207 */ /* 0x000fe20003000000 */
[----:B------:R-:W-:Y:S01]  /*8e50*/  IMAD R26, R6, R6, -0x1 ;  /* 0xffffffff061a7424 */ /* 0x000fe200078e0206 */
[----:B------:R-:W-:Y:S01]  /*8e60*/  SEL R16, R16, R21, P6 ;  /* 0x0000001510107207 */ /* 0x000fe20003000000 */
[----:B------:R-:W-:Y:S01]  /*8e70*/  IMAD R21, R3, R3, 0x2 ;  /* 0x0000000203157424 */ /* 0x000fe200078e0203 */
[----:B------:R-:W-:Y:S01]  /*8e80*/  ISETP.GT.AND P2, PT, R29, R32, PT ;  /* 0x000000201d00720c */ /* 0x000fe20003f44270 */
[----:B------:R-:W-:Y:S01]  /*8e90*/  IMAD R29, R7, R7, 0x2 ;  /* 0x00000002071d7424 */ /* 0x000fe200078e0207 */
[----:B------:R-:W-:-:S02]  /*8ea0*/  SEL R32, R22, R2, P5 ;  /* 0x0000000216207207 */ /* 0x000fc40002800000 */
[----:B------:R-:W-:Y:S01]  /*8eb0*/  SEL R2, R2, R22, P5 ;  /* 0x0000001602027207 */ /* 0x000fe20002800000 */
[----:B------:R-:W-:Y:S01]  /*8ec0*/  IMAD R22, R4, R4, -0x1 ;  /* 0xffffffff04167424 */ /* 0x000fe200078e0204 */
[----:B------:R-:W-:Y:S02]  /*8ed0*/  ISETP.GT.AND P4, PT, R26, R29, PT ;  /* 0x0000001d1a00720c */ /* 0x000fe40003f84270 */
[----:B------:R-:W-:Y:S02]  /*8ee0*/  SEL R29, R13, R20, P3 ;  /* 0x000000140d1d7207 */ /* 0x000fe40001800000 */
[----:B------:R-:W-:Y:S01]  /*8ef0*/  ISETP.GT.AND P6, PT, R22, R33, PT ;  /* 0x000000211600720c */ /* 0x000fe20003fc4270 */
[----:B------:R-:W-:Y:S01]  /*8f00*/  IMAD R22, R16, R16, -0x1 ;  /* 0xffffffff10167424 */ /* 0x000fe200078e0210 */
[----:B------:R-:W-:Y:S01]  /*8f10*/  SEL R13, R20, R13, P3 ;  /* 0x0000000d140d7207 */ /* 0x000fe20001800000 */
[----:B------:R-:W-:Y:S01]  /*8f20*/  IMAD R33, R32, R32, 0x2 ;  /* 0x0000000220217424 */ /* 0x000fe200078e0220 */
[----:B------:R-:W-:Y:S01]  /*8f30*/  SEL R26, R18, R24, P0 ;  /* 0x00000018121a7207 */ /* 0x000fe20000000000 */
[----:B------:R-:W-:Y:S01]  /*8f40*/  IMAD R20, R2, R2, -0x1 ;  /* 0xffffffff02147424 */ /* 0x000fe200078e0202 */
[----:B------:R-:W-:-:S02]  /*8f50*/  SEL R24, R24, R18, P0 ;  /* 0x0000001218187207 */ /* 0x000fc40000000000 */
[----:B------:R-:W-:Y:S02]  /*8f60*/  ISETP.GT.AND P3, PT, R22, R33, PT ;  /* 0x000000211600720c */ /* 0x000fe40003f64270 */
[----:B------:R-:W-:Y:S01]  /*8f70*/  ISETP.GT.AND P5, PT, R20, R21, PT ;  /* 0x000000151400720c */ /* 0x000fe20003fa4270 */
[----:B------:R-:W-:Y:S01]  /*8f80*/  IMAD R20, R13, R13, -0x1 ;  /* 0xffffffff0d147424 */ /* 0x000fe200078e020d */
[----:B------:R-:W-:Y:S01]  /*8f90*/  SEL R22, R14, R17, P1 ;  /* 0x000000110e167207 */ /* 0x000fe20000800000 */
[----:B------:R-:W-:Y:S01]  /*8fa0*/  IMAD R21, R34, R34, 0x2 ;  /* 0x0000000222157424 */ /* 0x000fe200078e0222 */
[----:B------:R-:W-:Y:S02]  /*8fb0*/  SEL R17, R17, R14, P1 ;  /* 0x0000000e11117207 */ /* 0x000fe40000800000 */
[----:B------:R-:W-:Y:S02]  /*8fc0*/  SEL R14, R8, R9, P2 ;  /* 0x00000009080e7207 */ /* 0x000fe40001000000 */
        /* <DEDUP_REMOVED lines=10> */
[----:B------:R-:W-:Y:S02]  /*9070*/  SEL R32, R32, R16, P3 ;  /* 0x0000001020207207 */ /* 0x000fe40001800000 */
[----:B------:R-:W-:-:S07]  /*9080*/  SEL R34, R34, R13, P0 ;  /* 0x0000000d22227207 */ /* 0x000fce0000000000 */
.L_x_164:
[----:B------:R-:W-:Y:S05]  /*9090*/  BSYNC.RECONVERGENT B0 ;  /* 0x0000000000007941 */ /* 0x000fea0003800200 */
.L_x_163:
[----:B------:R-:W-:-:S07]  /*90a0*/  IMAD.MOV.U32 R35, RZ, RZ, 0x2 ;  /* 0x00000002ff237424 */ /* 0x000fce00078e00ff */
.L_x_202:
[----:B--2---:R-:W0:Y:S01]  /*90b0*/  S2R R13, SR_CgaCtaId ;  /* 0x00000000000d7919 */ /* 0x004e220000008800 */
[----:B------:R-:W-:Y:S01]  /*90c0*/  MOV R16, 0x400 ;  /* 0x0000040000107802 */ /* 0x000fe20000000f00 */
[----:B------:R-:W-:Y:S01]  /*90d0*/  VIADD R37, R35, 0xffffffff ;  /* 0xffffffff23257836 */ /* 0x000fe20000000000 */
[----:B------:R-:W-:Y:S01]  /*90e0*/  SHF.R.U32.HI R36, RZ, 0x1, R35 ;  /* 0x00000001ff247819 */ /* 0x000fe20000011623 */
[----:B------:R-:W-:Y:S03]  /*90f0*/  BAR.SYNC.DEFER_BLOCKING 0x0 ;  /* 0x0000000000007b1d */ /* 0x000fe60000010000 */
[----:B------:R-:W-:-:S03]  /*9100*/  LOP3.LUT R20, R37, R30, RZ, 0xc0, !PT ;  /* 0x0000001e25147212 */ /* 0x000fc600078ec0ff */
[----:B------:R-:W-:Y:S02]  /*9110*/  BSSY.RECONVERGENT B0, `(.L_x_165) ;  /* 0x0000038000007945 */ /* 0x000fe40003800200 */
[----:B------:R-:W-:Y:S01]  /*9120*/  IMAD R37, R20, 0x11, RZ ;  /* 0x0000001114257824 */ /* 0x000fe200078e02ff */
[----:B0-----:R-:W-:Y:S01]  /*9130*/  LEA R16, R13, R16, 0x18 ;  /* 0x000000100d107211 */ /* 0x001fe200078ec0ff */
[----:B------:R-:W-:-:S05]  /*9140*/  IMAD.MOV R13, RZ, RZ, -R35 ;  /* 0x000000ffff0d7224 */ /* 0x000fca00078e0a23 */
[C---:B------:R-:W-:Y:S01]  /*9150*/  LOP3.LUT R18, R30.reuse, R13, RZ, 0xc0, !PT ;  /* 0x0000000d1e127212 */ /* 0x040fe200078ec0ff */
[----:B------:R-:W-:-:S04]  /*9160*/  IMAD R13, R30, 0x44, R16 ;  /* 0x000000441e0d7824 */ /* 0x000fc800078e0210 */
[----:B------:R-:W-:Y:S01]  /*9170*/  IMAD R21, R18, 0x11, RZ ;  /* 0x0000001112157824 */ /* 0x000fe200078e02ff */
[----:B------:R-:W-:Y:S04]  /*9180*/  STS [R13+0x8], R17 ;  /* 0x000008110d007388 */ /* 0x000fe80000000800 */
[----:B------:R-:W-:Y:S01]  /*9190*/  VIMNMX R18, PT, PT, R12, R21, PT ;  /* 0x000000150c127248 */ /* 0x000fe20003fe0100 */
[----:B------:R0:W-:Y:S04]  /*91a0*/  STS [R13], R24 ;  /* 0x000000180d007388 */ /* 0x0001e80000000800 */
[----:B------:R-:W-:Y:S01]  /*91b0*/  IMAD R21, R36, 0x11, R18 ;  /* 0x0000001124157824 */ /* 0x000fe200078e0212 */
[----:B------:R1:W-:Y:S04]  /*91c0*/  STS [R13+0xc], R22 ;  /* 0x00000c160d007388 */ /* 0x0003e80000000800 */
[C---:B------:R-:W-:Y:S01]  /*91d0*/  VIMNMX R21, PT, PT, R12.reuse, R21, PT ;  /* 0x000000150c157248 */ /* 0x040fe20003fe0100 */
[----:B------:R2:W-:Y:S01]  /*91e0*/  STS [R13+0x4], R26 ;  /* 0x0000041a0d007388 */ /* 0x0005e20000000800 */
[----:B0-----:R-:W-:-:S03]  /*91f0*/  VIMNMX R24, PT, PT, R12, R37, PT ;  /* 0x000000250c187248 */ /* 0x001fc60003fe0100 */
[--C-:B------:R-:W-:Y:S01]  /*9200*/  IMAD R36, R36, 0x11, R21.reuse ;  /* 0x0000001124247824 */ /* 0x100fe200078e0215 */
[----:B-1----:R-:W-:Y:S01]  /*9210*/  VIADDMNMX R22, R21, -R18, R24, PT ;  /* 0x8000001215167246 */ /* 0x002fe20003800118 */
[----:B------:R2:W-:Y:S03]  /*9220*/  STS [R13+0x10], R9 ;  /* 0x000010090d007388 */ /* 0x0005e60000000800 */
[----:B------:R-:W-:Y:S01]  /*9230*/  VIMNMX R20, PT, PT, R12, R36, PT ;  /* 0x000000240c147248 */ /* 0x000fe20003fe0100 */
[----:B------:R2:W-:Y:S04]  /*9240*/  STS [R13+0x14], R14 ;  /* 0x0000140e0d007388 */ /* 0x0005e80000000800 */
[----:B------:R-:W-:Y:S01]  /*9250*/  IMAD.IADD R17, R20, 0x1, -R21 ;  /* 0x0000000114117824 */ /* 0x000fe200078e0a15 */
[----:B------:R2:W-:Y:S04]  /*9260*/  STS [R13+0x18], R7 ;  /* 0x000018070d007388 */ /* 0x0005e80000000800 */
[C---:B------:R-:W-:Y:S01]  /*9270*/  ISETP.GE.AND P0, PT, R24.reuse, R17, PT ;  /* 0x000000111800720c */ /* 0x040fe20003f06270 */
[----:B------:R-:W-:Y:S01]  /*9280*/  IMAD.IADD R17, R24, 0x1, -R17 ;  /* 0x0000000118117824 */ /* 0x000fe200078e0a11 */
[----:B------:R2:W-:Y:S04]  /*9290*/  STS [R13+0x1c], R8 ;  /* 0x00001c080d007388 */ /* 0x0005e80000000800 */
[----:B------:R-:W-:Y:S01]  /*92a0*/  SEL R17, R17, RZ, P0 ;  /* 0x000000ff11117207 */ /* 0x000fe20000000000 */
        /* <DEDUP_REMOVED lines=12> */
[----:B--2---:R-:W-:-:S07]  /*9370*/  IMAD.IADD R13, R24, 0x1, R21 ;  /* 0x00000001180d7824 */ /* 0x004fce00078e0215 */
.L_x_167:
        /* <DEDUP_REMOVED lines=17> */
.L_x_166:
[----:B------:R-:W-:Y:S05]  /*9490*/  BSYNC.RECONVERGENT B0 ;  /* 0x0000000000007941 */ /* 0x000fea0003800200 */
.L_x_165:
[----:B--2---:R-:W-:Y:S01]  /*94a0*/  IMAD.IADD R6, R18, 0x1, R17 ;  /* 0x0000000112067824 */ /* 0x004fe200078e0211 */
[----:B------:R-:W-:Y:S01]  /*94b0*/  IADD3 R17, PT, PT, -R17, R21, R24 ;  /* 0x0000001511117210 */ /* 0x000fe20007ffe118 */
[----:B------:R-:W-:Y:S01]  /*94c0*/  BSSY.RECONVERGENT B0, `(.L_x_168) ;  /* 0x000000f000007945 */ /* 0x000fe20003800200 */
[----:B------:R-:W-:Y:S01]  /*94d0*/  PLOP3.LUT P0, PT, PT, PT, PT, 0x8, 0x80 ;  /* 0x000000000080781c */ /* 0x000fe20003f0e170 */
[C-C-:B------:R-:W-:Y:S01]  /*94e0*/  IMAD R18, R6.reuse, 0x4, R16.reuse ;  /* 0x0000000406127824 */ /* 0x140fe200078e0210 */
        /* <DEDUP_REMOVED lines=12> */
.L_x_169:
[----:B------:R-:W-:Y:S05]  /*95b0*/  BSYNC.RECONVERGENT B0 ;  /* 0x0000000000007941 */ /* 0x000fea0003800200 */
.L_x_168:
        /* <DEDUP_REMOVED lines=18> */
.L_x_171:
[----:B------:R-:W-:Y:S05]  /*96e0*/  BSYNC.RECONVERGENT B0 ;  /* 0x0000000000007941 */ /* 0x000fea0003800200 */
.L_x_170:
        /* <DEDUP_REMOVED lines=18> */
.L_x_173:
[----:B------:R-:W-:Y:S05]  /*9810*/  BSYNC.RECONVERGENT B0 ;  /* 0x0000000000007941 */ /* 0x000fea0003800200 */
.L_x_172:
        /* <DEDUP_REMOVED lines=18> */
.L_x_175:
[----:B------:R-:W-:Y:S05]  /*9940*/  BSYNC.RECONVERGENT B0 ;  /* 0x0000000000007941 */ /* 0x000fea0003800200 */
.L_x_174:
        /* <DEDUP_REMOVED lines=18> */
.L_x_177:
[----:B------:R-:W-:Y:S05]  /*9a70*/  BSYNC.RECONVERGENT B0 ;  /* 0x0000000000007941 */ /* 0x000fea0003800200 */
.L_x_176:
        /* <DEDUP_REMOVED lines=18> */
.L_x_179:
[----:B------:R-:W-:Y:S05]  /*9ba0*/  BSYNC.RECONVERGENT B0 ;  /* 0x0000000000007941 */ /* 0x000fea0003800200 */
.L_x_178:
        /* <DEDUP_REMOVED lines=18> */
.L_x_181:
[----:B------:R-:W-:Y:S05]  /*9cd0*/  BSYNC.RECONVERGENT B0 ;  /* 0x0000000000007941 */ /* 0x000fea0003800200 */
.L_x_180:
        /* <DEDUP_REMOVED lines=18> */
.L_x_183:
[----:B------:R-:W-:Y:S05]  /*9e00*/  BSYNC.RECONVERGENT B0 ;  /* 0x0000000000007941 */ /* 0x000fea0003800200 */
.L_x_182:
        /* <DEDUP_REMOVED lines=18> */
.L_x_185:
[----:B------:R-:W-:Y:S05]  /*9f30*/  BSYNC.RECONVERGENT B0 ;  /* 0x0000000000007941 */ /* 0x000fea0003800200 */
.L_x_184:
        /* <DEDUP_REMOVED lines=18> */
.L_x_187:
[----:B------:R-:W-:Y:S05]  /*a060*/  BSYNC.RECONVERGENT B0 ;  /* 0x0000000000007941 */ /* 0x000fea0003800200 */
.L_x_186:
        /* <DEDUP_REMOVED lines=18> */
.L_x_189:
[----:B------:R-:W-:Y:S05]  /*a190*/  BSYNC.RECONVERGENT B0 ;  /* 0x0000000000007941 */ /* 0x000fea0003800200 */
.L_x_188:
        /* <DEDUP_REMOVED lines=17> */
.L_x_191:
[----:B------:R-:W-:Y:S05]  /*a2b0*/  BSYNC.RECONVERGENT B0 ;  /* 0x0000000000007941 */ /* 0x000fea0003800200 */
.L_x_190:
[----:B0-----:R-:W-:Y:S01]  /*a2c0*/  VIADD R33, R29, 0x1 ;  /* 0x000000011d217836 */ /* 0x001fe20000000000 */
[----:B------:R-:W-:Y:S01]  /*a2d0*/  BSSY.RECONVERGENT B0, `(.L_x_192) ;  /* 0x0000010000007945 */ /* 0x000fe20003800200 */
[----:B------:R-:W-:Y:S02]  /*a2e0*/  @!P0 IMAD.MOV R33, RZ, RZ, R29 ;  /* 0x000000ffff218224 */ /* 0x000fe400078e021d */
[----:B------:R-:W-:Y:S01]  /*a2f0*/  @P0 IMAD.MOV R32, RZ, RZ, R4 ;  /* 0x000000ffff200224 */ /* 0x000fe200078e0204 */
[----:B-12---:R-:W-:Y:S01]  /*a300*/  SEL R4, R13, R18, P0 ;  /* 0x000000120d047207 */ /* 0x006fe20000000000 */
[C-C-:B------:R-:W-:Y:S01]  /*a310*/  @P0 IMAD R29, R33.reuse, 0x4, R16.reuse ;  /* 0x00000004211d0824 */ /* 0x140fe200078e0210 */
[----:B------:R-:W-:Y:S01]  /*a320*/  ISETP.GE.AND P1, PT, R33, R20, PT ;  /* 0x000000142100720c */ /* 0x000fe20003f26270 */
[----:B------:R-:W-:-:S03]  /*a330*/  @!P0 IMAD R2, R32, 0x4, R16 ;  /* 0x0000000420028824 */ /* 0x000fc600078e0210 */
        /* <DEDUP_REMOVED lines=9> */
.L_x_193:
[----:B------:R-:W-:Y:S05]  /*a3d0*/  BSYNC.RECONVERGENT B0 ;  /* 0x0000000000007941 */ /* 0x000fea0003800200 */
.L_x_192:
[----:B------:R-:W-:Y:S01]  /*a3e0*/  VIADD R37, R33, 0x1 ;  /* 0x0000000121257836 */ /* 0x000fe20000000000 */
[----:B------:R-:W-:Y:S01]  /*a3f0*/  BSSY.RECONVERGENT B0, `(.L_x_194) ;  /* 0x0000011000007945 */ /* 0x000fe20003800200 */
[----:B------:R-:W-:Y:S02]  /*a400*/  @!P0 IMAD.MOV R37, RZ, RZ, R33 ;  /* 0x000000ffff258224 */ /* 0x000fe400078e0221 */
[----:B0-----:R-:W-:Y:S02]  /*a410*/  VIADD R2, R32, 0x1 ;  /* 0x0000000120027836 */ /* 0x001fe40000000000 */
[----:B------:R-:W-:Y:S01]  /*a420*/  @P0 IMAD.MOV R2, RZ, RZ, R32 ;  /* 0x000000ffff020224 */ /* 0x000fe200078e0220 */
[C---:B------:R-:W-:Y:S01]  /*a430*/  ISETP.GE.AND P1, PT, R37.reuse, R20, PT ;  /* 0x000000142500720c */ /* 0x040fe20003f26270 */
[--C-:B------:R-:W-:Y:S01]  /*a440*/  @P0 IMAD R33, R37, 0x4, R16.reuse ;  /* 0x0000000425210824 */ /* 0x100fe200078e0210 */
[----:B-12---:R-:W-:Y:S01]  /*a450*/  SEL R32, R13, R18, P0 ;  /* 0x000000120d207207 */ /* 0x006fe20000000000 */
[----:B------:R-:W-:-:S03]  /*a460*/  @!P0 IMAD R29, R2, 0x4, R16 ;  /* 0x00000004021d8824 */ /* 0x000fc600078e0210 */
[----:B------:R0:W1:Y:S04]  /*a470*/  @P0 LDS R13, [R33] ;  /* 0x00000000210d0984 */ /* 0x0000680000000800 */
[----:B------:R0:W2:Y:S01]  /*a480*/  @!P0 LDS R18, [R29] ;  /* 0x000000001d128984 */ /* 0x0000a20000000800 */
[----:B------:R-:W-:Y:S02]  /*a490*/  PLOP3.LUT P0, PT, PT, PT, PT, 0x8, 0x80 ;  /* 0x000000000080781c */ /* 0x000fe40003f0e170 */
[----:B------:R-:W-:Y:S11]  /*a4a0*/  @P1 BRA `(.L_x_195) ;  /* 0x0000000000141947 */ /* 0x000ff60003800000 */
[----:B------:R-:W-:-:S13]  /*a4b0*/  ISETP.GE.AND P0, PT, R2, R21, PT ;  /* 0x000000150200720c */ /* 0x000fda0003f06270 */
[----:B0-2---:R-:W-:-:S05]  /*a4c0*/  @!P0 IMAD R29, R18, R18, RZ ;  /* 0x00000012121d8224 */ /* 0x005fca00078e02ff */
[----:B------:R-:W-:Y:S01]  /*a4d0*/  @!P0 LOP3.LUT R34, R29, 0x2, RZ, 0xfc, !PT ;  /* 0x000000021d228812 */ /* 0x000fe200078efcff */
[----:B-1----:R-:W-:-:S05]  /*a4e0*/  @!P0 IMAD R29, R13, R13, -0x1 ;  /* 0xffffffff0d1d8424 */ /* 0x002fca00078e020d */
[----:B------:R-:W-:-:S13]  /*a4f0*/  ISETP.LE.OR P0, PT, R29, R34, P0 ;  /* 0x000000221d00720c */ /* 0x000fda0000703670 */
.L_x_195:
[----:B------:R-:W-:Y:S05]  /*a500*/  BSYNC.RECONVERGENT B0 ;  /* 0x0000000000007941 */ /* 0x000fea0003800200 */
.L_x_194:
[----:B0-----:R-:W-:Y:S01]  /*a510*/  VIADD R29, R37, 0x1 ;  /* 0x00000001251d7836 */ /* 0x001fe20000000000 */
[----:B------:R-:W-:Y:S01]  /*a520*/  BSSY.RECONVERGENT B0, `(.L_x_196) ;  /* 0x0000011000007945 */ /* 0x000fe20003800200 */
[----:B------:R-:W-:Y:S02]  /*a530*/  @!P0 IMAD.MOV R29, RZ, RZ, R37 ;  /* 0x000000ffff1d8224 */ /* 0x000fe400078e0225 */
[----:B------:R-:W-:Y:S02]  /*a540*/  VIADD R34, R2, 0x1 ;  /* 0x0000000102227836 */ /* 0x000fe40000000000 */
        /* <DEDUP_REMOVED lines=14> */
.L_x_197:
[----:B------:R-:W-:Y:S05]  /*a630*/  BSYNC.RECONVERGENT B0 ;  /* 0x0000000000007941 */ /* 0x000fea0003800200 */
.L_x_196:
        /* <DEDUP_REMOVED lines=18> */
.L_x_199:
[----:B------:R-:W-:Y:S05]  /*a760*/  BSYNC.RECONVERGENT B0 ;  /* 0x0000000000007941 */ /* 0x000fea0003800200 */
.L_x_198:
        /* <DEDUP_REMOVED lines=13> */
[----:B------:R-:W-:Y:S01]  /*a840*/  ISETP.GE.AND P1, PT, R36, R21, PT ;  /* 0x000000152400720c */ /* 0x000fe20003f26270 */
[----:B--2---:R-:W-:-:S12]  /*a850*/  IMAD.MOV.U32 R29, RZ, RZ, R13 ;  /* 0x000000ffff1d7224 */ /* 0x004fd800078e000d */
[----:B------:R-:W-:-:S05]  /*a860*/  @!P1 IMAD R20, R18, R18, RZ ;  /* 0x0000001212149224 */ /* 0x000fca00078e02ff */
[----:B------:R-:W-:Y:S01]  /*a870*/  @!P1 LOP3.LUT R21, R20, 0x2, RZ, 0xfc, !PT ;  /* 0x0000000214159812 */ /* 0x000fe200078efcff */
[----:B------:R-:W-:-:S05]  /*a880*/  @!P1 IMAD R20, R13, R13, -0x1 ;  /* 0xffffffff0d149424 */ /* 0x000fca00078e020d */
[----:B------:R-:W-:-:S04]  /*a890*/  @!P1 ISETP.GT.AND P0, PT, R20, R21, PT ;  /* 0x000000151400920c */ /* 0x000fc80003f04270 */
[----:B------:R-:W-:-:S09]  /*a8a0*/  @!P1 SEL R29, R18, R13, P0 ;  /* 0x0000000d121d9207 */ /* 0x000fd20000000000 */
.L_x_201:
[----:B------:R-:W-:Y:S05]  /*a8b0*/  BSYNC.RECONVERGENT B0 ;  /* 0x0000000000007941 */ /* 0x000fea0003800200 */
.L_x_200:
[C---:B------:R-:W-:Y:S01]  /*a8c0*/  ISETP.GE.U32.AND P0, PT, R35.reuse, 0x81, PT ;  /* 0x000000812300780c */ /* 0x040fe20003f06070 */
[----:B------:R-:W-:-:S12]  /*a8d0*/  IMAD.SHL.U32 R35, R35, 0x2, RZ ;  /* 0x0000000223237824 */ /* 0x000fd800078e00ff */
[----:B------:R-:W-:Y:S05]  /*a8e0*/  @!P0 BRA `(.L_x_202) ;  /* 0xffffffe400f08947 */ /* 0x000fea000383ffff */
[----:B------:R-:W0:Y:S01]  /*a8f0*/  LDCU.U8 UR4, c[0x0][0x380] ;  /* 0x00007000ff0477ac */ /* 0x000e220008000000 */
[C---:B--2---:R-:W-:Y:S02]  /*a900*/  VIADD R13, R0.reuse, 0x1e0 ;  /* 0x000001e0000d7836 */ /* 0x044fe40000000000 */
[C---:B------:R-:W-:Y:S02]  /*a910*/  VIADD R18, R0.reuse, 0x80 ;  /* 0x0000008000127836 */ /* 0x040fe40000000000 */
[C---:B------:R-:W-:Y:S02]  /*a920*/  VIADD R20, R0.reuse, 0xc0 ;  /* 0x000000c000147836 */ /* 0x040fe40000000000 */
[----:B------:R-:W-:Y:S01]  /*a930*/  VIADD R21, R0, 0x60 ;  /* 0x0000006000157836 */ /* 0x000fe20000000000 */
[----:B0-----:R-:W-:-:S04]  /*a940*/  UPRMT UR4, UR4, 0x8880, URZ ;  /* 0x0000888004047896 */ /* 0x001fc800080000ff */
[----:B------:R-:W-:Y:S01]  /*a950*/  UISETP.NE.AND UP0, UPT, UR4, URZ, UPT ;  /* 0x000000ff0400728c */ /* 0x000fe2000bf05270 */
[----:B------:R-:W-:Y:S08]  /*a960*/  BAR.SYNC.DEFER_BLOCKING 0x0 ;  /* 0x0000000000007b1d */ /* 0x000ff00000010000 */
[----:B------:R-:W-:Y:S05]  /*a970*/  BRA.U !UP0, `(.L_x_203) ;  /* 0x0000000508807547 */ /* 0x000fea000b800000 */
[----:B------:R-:W-:Y:S01]  /*a980*/  ISETP.NE.AND P0, PT, R30, RZ, PT ;  /* 0x000000ff1e00720c */ /* 0x000fe20003f05270 */
[----:B------:R-:W-:Y:S01]  /*a990*/  STS [R31], R24 ;  /* 0x000000181f007388 */ /* 0x000fe20000000800 */
[----:B------:R-:W0:Y:S03]  /*a9a0*/  LDCU.64 UR4, c[0x0][0x398] ;  /* 0x00007300ff0477ac */ /* 0x000e260008000a00 */
        /* <DEDUP_REMOVED lines=12> */
[----:B------:R1:W-:Y:S04]  /*aa70*/  STS [R31+0x34], R2 ;  /* 0x000034021f007388 */ /* 0x0003e80000000800 */
        /* <DEDUP_REMOVED lines=22> */
[----:B------:R-:W-:Y:S06]  /*abe0*/  BAR.SYNC.DEFER_BLOCKING 0x0 ;  /* 0x0000000000007b1d */ /* 0x000fec0000010000 */
[----:B-1----:R-:W1:Y:S01]  /*abf0*/  S2R R2, SR_TID.X ;  /* 0x0000000000027919 */ /* 0x002e620000002100 */
[----:B------:R-:W3:Y:S01]  /*ac00*/  S2R R36, SR_TID.X ;  /* 0x0000000000247919 */ /* 0x000ee20000002100 */
[----:B------:R4:W5:Y:S01]  /*ac10*/  LDS R32, [R16+0x4400] ;  /* 0x0044000010207984 */ /* 0x0009620000000800 */
[----:B-1----:R-:W-:-:S02]  /*ac20*/  LOP3.LUT R3, R2, 0x3e0, RZ, 0xc0, !PT ;  /* 0x000003e002037812 */ /* 0x002fc400078ec0ff */
[----:B--2---:R-:W-:-:S03]  /*ac30*/  LOP3.LUT R12, R2, 0x1f, RZ, 0xc0, !PT ;  /* 0x0000001f020c7812 */ /* 0x004fc600078ec0ff */
[----:B------:R-:W-:Y:S02]  /*ac40*/  IMAD R34, R3, 0x11, RZ ;  /* 0x0000001103227824 */ /* 0x000fe400078e02ff */
[----:B------:R-:W-:-:S03]  /*ac50*/  IMAD.WIDE.U32 R2, R19, 0x1100, RZ ;  /* 0x0000110013027825 */ /* 0x000fc600078e00ff */
[----:B------:R-:W-:Y:S02]  /*ac60*/  IADD3 R19, P0, P1, R34, R2, R12 ;  /* 0x0000000222137210 */ /* 0x000fe4000791e00c */
[C---:B---3--:R-:W-:Y:S02]  /*ac70*/  LOP3.LUT R2, R36.reuse, 0x1f, RZ, 0xc0, !PT ;  /* 0x0000001f24027812 */ /* 0x048fe400078ec0ff */
[----:B------:R-:W-:Y:S02]  /*ac80*/  LOP3.LUT R36, R36, 0x3e0, RZ, 0xc0, !PT ;  /* 0x000003e024247812 */ /* 0x000fe400078ec0ff */
[----:B------:R-:W-:-:S03]  /*ac90*/  IADD3.X R12, PT, PT, RZ, R3, RZ, P0, P1 ;  /* 0x00000003ff0c7210 */ /* 0x000fc600007e24ff */
[C-C-:B------:R-:W-:Y:S02]  /*aca0*/  IMAD R3, R36.reuse, 0x11, R2.reuse ;  /* 0x0000001124037824 */ /* 0x140fe400078e0202 */
[----:B----4-:R-:W-:Y:S01]  /*acb0*/  IMAD R16, R36, 0x11, R2 ;  /* 0x0000001124107824 */ /* 0x010fe200078e0202 */
[-C--:B-----5:R-:W-:Y:S01]  /*acc0*/  ISETP.GE.AND P2, PT, R0, R32.reuse, PT ;  /* 0x000000200000720c */ /* 0x0a0fe20003f46270 */
[----:B------:R-:W-:Y:S01]  /*acd0*/  VIADD R3, R3, 0x20 ;  /* 0x0000002003037836 */ /* 0x000fe20000000000 */
[----:B0-----:R-:W-:Y:S02]  /*ace0*/  LEA R2, P3, R19, UR4, 0x2 ;  /* 0x0000000413027c11 */ /* 0x001fe4000f8610ff */
[-C--:B------:R-:W-:Y:S01]  /*acf0*/  ISETP.GE.AND P4, PT, R21, R32.reuse, PT ;  /* 0x000000201500720c */ /* 0x080fe20003f86270 */
[C---:B------:R-:W-:Y:S01]  /*ad00*/  VIADD R21, R16.reuse, 0xa0 ;  /* 0x000000a010157836 */ /* 0x040fe20000000000 */
[-C--:B------:R-:W-:Y:S01]  /*ad10*/  ISETP.GE.AND P1, PT, R3, R32.reuse, PT ;  /* 0x000000200300720c */ /* 0x080fe20003f26270 */
[----:B------:R-:W-:Y:S01]  /*ad20*/  VIADD R3, R16, 0x40 ;  /* 0x0000004010037836 */ /* 0x000fe20000000000 */
[----:B------:R-:W-:-:S02]  /*ad30*/  ISETP.GE.AND P6, PT, R18, R32, PT ;  /* 0x000000201200720c */ /* 0x000fc40003fc6270 */
[-C--:B------:R-:W-:Y:S01]  /*ad40*/  ISETP.GE.AND P5, PT, R21, R32.reuse, PT ;  /* 0x000000201500720c */ /* 0x080fe20003fa6270 */
[C---:B------:R-:W-:Y:S01]  /*ad50*/  VIADD R21, R16.reuse, 0x100 ;  /* 0x0000010010157836 */ /* 0x040fe20000000000 */
[-C--:B------:R-:W-:Y:S02]  /*ad60*/  ISETP.GE.AND P0, PT, R3, R32.reuse, PT ;  /* 0x000000200300720c */ /* 0x080fe40003f06270 */
[----:B------:R-:W-:Y:S01]  /*ad70*/  LEA.HI.X R3, R19, UR5, R12, 0x2, P3 ;  /* 0x0000000513037c11 */ /* 0x000fe200098f140c */
[----:B------:R-:W-:Y:S01]  /*ad80*/  VIADD R19, R16, 0xe0 ;  /* 0x000000e010137836 */ /* 0x000fe20000000000 */
[----:B------:R-:W-:-:S03]  /*ad90*/  ISETP.GE.AND P3, PT, R20, R32, PT ;  /* 0x000000201400720c */ /* 0x000fc60003f66270 */
[----:B------:R0:W-:Y:S01]  /*ada0*/  @!P2 STG.E desc[UR6][R2.64], R5 ;  /* 0x000000050200a986 */ /* 0x0001e2000c101906 */
[-C--:B------:R-:W-:Y:S01]  /*adb0*/  ISETP.GE.AND P2, PT, R19, R32.reuse, PT ;  /* 0x000000201300720c */ /* 0x080fe20003f46270 */
[----:B------:R-:W-:Y:S02]  /*adc0*/  VIADD R19, R16, 0x120 ;  /* 0x0000012010137836 */ /* 0x000fe40000000000 */
[----:B------:R0:W-:Y:S01]  /*add0*/  @!P1 STG.E desc[UR6][R2.64+0x80], R7 ;  /* 0x0000800702009986 */ /* 0x0001e2000c101906 */
[----:B------:R-:W-:-:S03]  /*ade0*/  ISETP.GE.AND P1, PT, R21, R32, PT ;  /* 0x000000201500720c */ /* 0x000fc60003f26270 */
        /* <DEDUP_REMOVED lines=25> */
.L_x_203:
[----:B------:R-:W-:Y:S01]  /*af80*/  ISETP.NE.AND P0, PT, R30, RZ, PT ;  /* 0x000000ff1e00720c */ /* 0x000fe20003f05270 */
[----:B------:R-:W-:Y:S04]  /*af90*/  STS [R31], R24 ;  /* 0x000000181f007388 */ /* 0x000fe80000000800 */
        /* <DEDUP_REMOVED lines=15> */
[----:B------:R-:W-:Y:S01]  /*b090*/  STS [R31+0x40], R29 ;  /* 0x0000401d1f007388 */ /* 0x000fe20000000800 */
[----:B------:R-:W-:-:S03]  /*b0a0*/  NOP ;  /* 0x0000000000007918 */ /* 0x000fc60000000000 */
[----:B------:R-:W-:Y:S01]  /*b0b0*/  LDS R36, [R28] ;  /* 0x000000001c247984 */ /* 0x000fe20000000800 */
[----:B0-----:R-:W-:-:S03]  /*b0c0*/  IMAD.WIDE.U32 R32, R19, 0x1100, RZ ;  /* 0x0000110013207825 */ /* 0x001fc600078e00ff */
        /* <DEDUP_REMOVED lines=16> */
[----:B------:R-:W-:Y:S01]  /*b1d0*/  @!P0 STS [R16+0x4400], R12 ;  /* 0x0044000c10008388 */ /* 0x000fe20000000800 */
[----:B------:R-:W-:Y:S06]  /*b1e0*/  BAR.SYNC.DEFER_BLOCKING 0x0 ;  /* 0x0000000000007b1d */ /* 0x000fec0000010000 */
[----:B------:R-:W0:Y:S02]  /*b1f0*/  LDS R12, [R16+0x4400] ;  /* 0x00440000100c7984 */ /* 0x000e240000000800 */
[----:B0-----:R-:W-:-:S13]  /*b200*/  ISETP.GE.AND P0, PT, R0, R12, PT ;  /* 0x0000000c0000720c */ /* 0x001fda0003f06270 */
[----:B------:R-:W0:Y:S01]  /*b210*/  @!P0 LDC.64 R16, c[0x0][0x3b0] ;  /* 0x0000ec00ff108b82 */ /* 0x000e220000000a00 */
[----:B------:R-:W-:-:S05]  /*b220*/  @!P0 IADD3 R19, P2, PT, R32, R0, RZ ;  /* 0x0000000020138210 */ /* 0x000fca0007f5e0ff */
[----:B------:R-:W-:Y:S01]  /*b230*/  @!P0 IMAD.X R35, RZ, RZ, R33, P2 ;  /* 0x000000ffff238224 */ /* 0x000fe200010e0621 */
[----:B------:R-:W-:Y:S02]  /*b240*/  ISETP.GE.AND P2, PT, R21, R12, PT ;  /* 0x0000000c1500720c */ /* 0x000fe40003f46270 */
[----:B0-----:R-:W-:-:S04]  /*b250*/  @!P0 LEA R16, P1, R19, R16, 0x2 ;  /* 0x0000001013108211 */ /* 0x001fc800078210ff */
[----:B------:R-:W-:Y:S02]  /*b260*/  @!P0 LEA.HI.X R17, R19, R17, R35, 0x2, P1 ;  /* 0x0000001113118211 */ /* 0x000fe400008f1423 */
[----:B------:R-:W0:Y:S03]  /*b270*/  S2R R35, SR_TID.X ;  /* 0x0000000000237919 */ /* 0x000e260000002100 */
[----:B------:R1:W-:Y:S01]  /*b280*/  @!P0 STG.E desc[UR6][R16.64], R36 ;  /* 0x0000002410008986 */ /* 0x0003e2000c101906 */
[C---:B0-----:R-:W-:Y:S02]  /*b290*/  LOP3.LUT R28, R35.reuse, 0x1f, RZ, 0xc0, !PT ;  /* 0x0000001f231c7812 */ /* 0x041fe400078ec0ff */
[C---:B------:R-:W-:Y:S02]  /*b2a0*/  LOP3.LUT R19, R35.reuse, 0x3e0, RZ, 0xc0, !PT ;  /* 0x000003e023137812 */ /* 0x040fe400078ec0ff */
[----:B------:R-:W-:-:S03]  /*b2b0*/  LOP3.LUT R35, R35, 0x3e0, RZ, 0xc0, !PT ;  /* 0x000003e023237812 */ /* 0x000fc600078ec0ff */
[--C-:B------:R-:W-:Y:S02]  /*b2c0*/  IMAD R19, R19, 0x11, R28.reuse ;  /* 0x0000001113137824 */ /* 0x100fe400078e021c */
[----:B------:R-:W-:Y:S02]  /*b2d0*/  IMAD R28, R35, 0x11, R28 ;  /* 0x00000011231c7824 */ /* 0x000fe400078e021c */
[C---:B------:R-:W-:Y:S02]  /*b2e0*/  VIADD R37, R19.reuse, 0x20 ;  /* 0x0000002013257836 */ /* 0x040fe40000000000 */
[----:B------:R-:W-:Y:S02]  /*b2f0*/  VIADD R19, R19, 0x40 ;  /* 0x0000004013137836 */ /* 0x000fe40000000000 */
[----:B------:R-:W-:Y:S01]  /*b300*/  VIADD R35, R28, 0xa0 ;  /* 0x000000a01c237836 */ /* 0x000fe20000000000 */
[-C--:B------:R-:W-:Y:S02]  /*b310*/  ISETP.GE.AND P1, PT, R37, R12.reuse, PT ;  /* 0x0000000c2500720c */ /* 0x080fe40003f26270 */
[----:B------:R-:W-:-:S11]  /*b320*/  ISETP.GE.AND P0, PT, R19, R12, PT ;  /* 0x0000000c1300720c */ /* 0x000fd60003f06270 */
[----:B-1----:R-:W0:Y:S01]  /*b330*/  @!P1 LDC.64 R16, c[0x0][0x3b0] ;  /* 0x0000ec00ff109b82 */ /* 0x002e220000000a00 */
[----:B------:R-:W-:-:S05]  /*b340*/  @!P1 IADD3 R19, P3, PT, R32, R0, RZ ;  /* 0x0000000020139210 */ /* 0x000fca0007f7e0ff */
[----:B------:R-:W-:Y:S01]  /*b350*/  @!P1 IMAD.X R36, RZ, RZ, R33, P3 ;  /* 0x000000ffff249224 */ /* 0x000fe200018e0621 */
[----:B0-----:R-:W-:-:S04]  /*b360*/  @!P1 LEA R16, P4, R19, R16, 0x2 ;  /* 0x0000001013109211 */ /* 0x001fc800078810ff */
[----:B------:R-:W-:-:S05]  /*b370*/  @!P1 LEA.HI.X R17, R19, R17, R36, 0x2, P4 ;  /* 0x0000001113119211 */ /* 0x000fca00020f1424 */
[----:B------:R0:W-:Y:S01]  /*b380*/  @!P1 STG.E desc[UR6][R16.64+0x80], R34 ;  /* 0x0000802210009986 */ /* 0x0001e2000c101906 */
[----:B------:R-:W-:-:S05]  /*b390*/  @!P0 IADD3 R19, P1, PT, R32, R0, RZ ;  /* 0x0000000020138210 */ /* 0x000fca0007f3e0ff */
[----:B------:R-:W-:Y:S01]  /*b3a0*/  @!P0 IMAD.X R36, RZ, RZ, R33, P1 ;  /* 0x000000ffff248224 */ /* 0x000fe200008e0621 */
[----:B------:R-:W-:Y:S01]  /*b3b0*/  ISETP.GE.AND P1, PT, R35, R12, PT ;  /* 0x0000000c2300720c */ /* 0x000fe20003f26270 */
[----:B0-----:R-:W0:Y:S02]  /*b3c0*/  @!P0 LDC.64 R16, c[0x0][0x3b0] ;  /* 0x0000ec00ff108b82 */ /* 0x001e240000000a00 */
[----:B0-----:R-:W-:-:S04]  /*b3d0*/  @!P0 LEA R16, P3, R19, R16, 0x2 ;  /* 0x0000001013108211 */ /* 0x001fc800078610ff */
[----:B------:R-:W-:Y:S02]  /*b3e0*/  @!P0 LEA.HI.X R17, R19, R17, R36, 0x2, P3 ;  /* 0x0000001113118211 */ /* 0x000fe400018f1424 */
[----:B------:R-:W-:Y:S02]  /*b3f0*/  ISETP.GE.AND P3, PT, R18, R12, PT ;  /* 0x0000000c1200720c */ /* 0x000fe40003f66270 */
[----:B------:R-:W0:Y:S01]  /*b400*/  @!P2 LDC.64 R18, c[0x0][0x3b0] ;  /* 0x0000ec00ff12ab82 */ /* 0x000e220000000a00 */
[----:B------:R1:W-:Y:S01]  /*b410*/  @!P0 STG.E desc[UR6][R16.64+0x100], R31 ;  /* 0x0001001f10008986 */ /* 0x0003e2000c101906 */
[----:B------:R-:W-:-:S05]  /*b420*/  @!P2 IADD3 R21, P0, PT, R32, R0, RZ ;  /* 0x000000002015a210 */ /* 0x000fca0007f1e0ff */
[----:B------:R-:W-:Y:S01]  /*b430*/  @!P2 IMAD.X R34, RZ, RZ, R33, P0 ;  /* 0x000000ffff22a224 */ /* 0x000fe200000e0621 */
[----:B------:R-:W-:-:S03]  /*b440*/  ISETP.GE.AND P0, PT, R20, R12, PT ;  /* 0x0000000c1400720c */ /* 0x000fc60003f06270 */
[----:B-1----:R-:W1:Y:S01]  /*b450*/  @!P3 LDC.64 R16, c[0x0][0x3b0] ;  /* 0x0000ec00ff10bb82 */ /* 0x002e620000000a00 */
[----:B------:R-:W-:-:S05]  /*b460*/  VIADD R31, R28, 0xe0 ;  /* 0x000000e01c1f7836 */ /* 0x000fca0000000000 */
[----:B------:R-:W-:Y:S01]  /*b470*/  ISETP.GE.AND P6, PT, R31, R12, PT ;  /* 0x0000000c1f00720c */ /* 0x000fe20003fc6270 */
[----:B------:R-:W-:Y:S01]  /*b480*/  VIADD R31, R28, 0x100 ;  /* 0x000001001c1f7836 */ /* 0x000fe20000000000 */
[----:B0-----:R-:W-:-:S04]  /*b490*/  @!P2 LEA R18, P4, R21, R18, 0x2 ;  /* 0x000000121512a211 */ /* 0x001fc800078810ff */
[----:B------:R-:W-:Y:S01]  /*b4a0*/  ISETP.GE.AND P5, PT, R31, R12, PT ;  /* 0x0000000c1f00720c */ /* 0x000fe20003fa6270 */
[----:B------:R-:W-:Y:S01]  /*b4b0*/  VIADD R31, R28, 0x120 ;  /* 0x000001201c1f7836 */ /* 0x000fe20000000000 */
[----:B------:R-:W-:Y:S02]  /*b4c0*/  @!P2 LEA.HI.X R19, R21, R19, R34, 0x2, P4 ;  /* 0x000000131513a211 */ /* 0x000fe400020f1422 */
[----:B------:R-:W0:Y:S03]  /*b4d0*/  @!P1 LDC.64 R20, c[0x0][0x3b0] ;  /* 0x0000ec00ff149b82 */ /* 0x000e260000000a00 */
[----:B------:R1:W-:Y:S01]  /*b4e0*/  @!P2 STG.E desc[UR6][R18.64+0x180], R30 ;  /* 0x0001801e1200a986 */ /* 0x0003e2000c101906 */
[----:B------:R-:W-:-:S04]  /*b4f0*/  @!P3 IADD3 R34, P2, PT, R32, R0, RZ ;  /* 0x000000002022b210 */ /* 0x000fc80007f5e0ff */
[----:B-1----:R-:W-:Y:S01]  /*b500*/  @!P3 LEA R18, P4, R34, R16, 0x2 ;  /* 0x000000102212b211 */ /* 0x002fe200078810ff */
[----:B------:R-:W-:Y:S01]  /*b510*/  @!P3 IMAD.X R16, RZ, RZ, R33, P2 ;  /* 0x000000ffff10b224 */ /* 0x000fe200010e0621 */
[----:B------:R-:W-:-:S04]  /*b520*/  @!P1 IADD3 R30, P2, PT, R32, R0, RZ ;  /* 0x00000000201e9210 */ /* 0x000fc80007f5e0ff */
[----:B------:R-:W-:Y:S02]  /*b530*/  @!P3 LEA.HI.X R19, R34, R17, R16, 0x2, P4 ;  /* 0x000000112213b211 */ /* 0x000fe400020f1410 */
[----:B------:R-:W1:Y:S01]  /*b540*/  @!P0 LDC.64 R16, c[0x0][0x3b0] ;  /* 0x0000ec00ff108b82 */ /* 0x000e620000000a00 */
[----:B------:R-:W-:Y:S01]  /*b550*/  ISETP.GE.AND P4, PT, R31, R12, PT ;  /* 0x0000000c1f00720c */ /* 0x000fe20003f86270 */
[----:B------:R-:W-:Y:S01]  /*b560*/  @!P1 IMAD.X R31, RZ, RZ, R33, P2 ;  /* 0x000000ffff1f9224 */ /* 0x000fe200010e0621 */
[----:B------:R2:W-:Y:S01]  /*b570*/  @!P3 STG.E desc[UR6][R18.64+0x200], R29 ;  /* 0x0002001d1200b986 */ /* 0x0005e2000c101906 */
[C---:B0-----:R-:W-:Y:S02]  /*b580*/  @!P1 LEA R28, P2, R30.reuse, R20, 0x2 ;  /* 0x000000141e1c9211 */ /* 0x041fe400078410ff */
[----:B------:R-:W-:Y:S02]  /*b590*/  ISETP.GE.AND P3, PT, R23, R12, PT ;  /* 0x0000000c1700720c */ /* 0x000fe40003f66270 */
[----:B--2---:R-:W0:Y:S01]  /*b5a0*/  @!P6 LDC.64 R18, c[0x0][0x3b0] ;  /* 0x0000ec00ff12eb82 */ /* 0x004e220000000a00 */
[----:B------:R-:W-:-:S02]  /*b5b0*/  @!P1 LEA.HI.X R29, R30, R21, R31, 0x2, P2 ;  /* 0x000000151e1d9211 */ /* 0x000fc400010f141f */
[----:B------:R-:W-:-:S03]  /*b5c0*/  @!P0 IADD3 R30, P2, PT, R32, R0, RZ ;  /* 0x00000000201e8210 */ /* 0x000fc60007f5e0ff */
[----:B------:R2:W-:Y:S02]  /*b5d0*/  @!P1 STG.E desc[UR6][R28.64+0x280], R22 ;  /* 0x000280161c009986 */ /* 0x0005e4000c101906 */
[----:B------:R-:W3:Y:S01]  /*b5e0*/  @!P5 LDC.64 R20, c[0x0][0x3b0] ;  /* 0x0000ec00ff14db82 */ /* 0x000ee20000000a00 */
[----:B------:R-:W-:Y:S01]  /*b5f0*/  @!P0 IMAD.X R31, RZ, RZ, R33, P2 ;  /* 0x000000ffff1f8224 */ /* 0x000fe200010e0621 */
[----:B-1----:R-:W-:Y:S02]  /*b600*/  @!P0 LEA R16, P1, R30, R16, 0x2 ;  /* 0x000000101e108211 */ /* 0x002fe400078210ff */
[----:B------:R-:W-:Y:S02]  /*b610*/  @!P6 IADD3 R34, P2, PT, R32, R0, RZ ;  /* 0x000000002022e210 */ /* 0x000fe40007f5e0ff */
[----:B------:R-:W-:-:S03]  /*b620*/  @!P0 LEA.HI.X R17, R30, R17, R31, 0x2, P1 ;  /* 0x000000111e118211 */ /* 0x000fc600008f141f */
[----:B------:R-:W-:Y:S01]  /*b630*/  @!P6 IMAD.X R30, RZ, RZ, R33, P2 ;  /* 0x000000ffff1ee224 */ /* 0x000fe200010e0621 */
[----:B--2---:R-:W1:Y:S01]  /*b640*/  @!P4 LDC.64 R22, c[0x0][0x3b0] ;  /* 0x0000ec00ff16cb82 */ /* 0x004e620000000a00 */
[----:B------:R-:W-:Y:S01]  /*b650*/  ISETP.GE.AND P2, PT, R27, R12, PT ;  /* 0x0000000c1b00720c */ /* 0x000fe20003f46270 */
[----:B------:R2:W-:Y:S01]  /*b660*/  @!P0 STG.E desc[UR6][R16.64+0x300], R26 ;  /* 0x0003001a10008986 */ /* 0x0005e2000c101906 */
[----:B------:R-:W-:Y:S02]  /*b670*/  @!P5 IADD3 R27, P0, PT, R32, R0, RZ ;  /* 0x00000000201bd210 */ /* 0x000fe40007f1e0ff */
[----:B0-----:R-:W-:-:S03]  /*b680*/  @!P6 LEA R18, P1, R34, R18, 0x2 ;  /* 0x000000122212e211 */ /* 0x001fc600078210ff */
[----:B------:R-:W-:Y:S01]  /*b690*/  @!P5 IMAD.X R28, RZ, RZ, R33, P0 ;  /* 0x000000ffff1cd224 */ /* 0x000fe200000e0621 */
[----:B------:R-:W-:Y:S02]  /*b6a0*/  ISETP.GE.AND P0, PT, R25, R12, PT ;  /* 0x0000000c1900720c */ /* 0x000fe40003f06270 */
[----:B------:R-:W-:Y:S01]  /*b6b0*/  @!P6 LEA.HI.X R19, R34, R19, R30, 0x2, P1 ;  /* 0x000000132213e211 */ /* 0x000fe200008f141e */
[----:B--2---:R-:W0:Y:S01]  /*b6c0*/  @!P3 LDC.64 R16, c[0x0][0x3b0] ;  /* 0x0000ec00ff10bb82 */ /* 0x004e220000000a00 */
[----:B---3--:R-:W-:-:S03]  /*b6d0*/  @!P5 LEA R20, P1, R27, R20, 0x2 ;  /* 0x000000141b14d211 */ /* 0x008fc600078210ff */
[----:B------:R2:W-:Y:S01]  /*b6e0*/  @!P6 STG.E desc[UR6][R18.64+0x380], R7 ;  /* 0x000380071200e986 */ /* 0x0005e2000c101906 */
[----:B------:R-:W-:Y:S02]  /*b6f0*/  @!P4 IADD3 R29, P6, PT, R32, R0, RZ ;  /* 0x00000000201dc210 */ /* 0x000fe40007fde0ff */
[----:B------:R-:W-:Y:S02]  /*b700*/  @!P5 LEA.HI.X R21, R27, R21, R28, 0x2, P1 ;  /* 0x000000151b15d211 */ /* 0x000fe400008f141c */
[----:B------:R-:W-:Y:S01]  /*b710*/  ISETP.GE.AND P1, PT, R10, R12, PT ;  /* 0x0000000c0a00720c */ /* 0x000fe20003f26270 */
[----:B------:R-:W-:Y:S01]  /*b720*/  @!P4 IMAD.X R28, RZ, RZ, R33, P6 ;  /* 0x000000ffff1cc224 */ /* 0x000fe200030e0621 */
[----:B------:R-:W3:Y:S01]  /*b730*/  @!P0 LDC.64 R26, c[0x0][0x3b0] ;  /* 0x0000ec00ff1a8b82 */ /* 0x000ee20000000a00 */
[----:B-1----:R-:W-:Y:S01]  /*b740*/  @!P4 LEA R22, P6, R29, R22, 0x2 ;  /* 0x000000161d16c211 */ /* 0x002fe200078c10ff */
[----:B------:R1:W-:Y:S01]  /*b750*/  @!P5 STG.E desc[UR6][R20.64+0x400], R24 ;  /* 0x000400181400d986 */ /* 0x0003e2000c101906 */
[----:B------:R-:W-:-:S02]  /*b760*/  ISETP.GE.AND P5, PT, R15, R12, PT ;  /* 0x0000000c0f00720c */ /* 0x000fc40003fa6270 */
[----:B------:R-:W-:Y:S02]  /*b770*/  @!P4 LEA.HI.X R23, R29, R23, R28, 0x2, P6 ;  /* 0x000000171d17c211 */ /* 0x000fe400030f141c */
[----:B--2---:R-:W-:Y:S01]  /*b780*/  @!P3 IADD3 R7, P6, PT, R32, R0, RZ ;  /* 0x000000002007b210 */ /* 0x004fe20007fde0ff */
[----:B------:R-:W2:Y:S02]  /*b790*/  @!P2 LDC.64 R18, c[0x0][0x3b0] ;  /* 0x0000ec00ff12ab82 */ /* 0x000ea40000000a00 */
[----:B------:R4:W-:Y:S01]  /*b7a0*/  @!P4 STG.E desc[UR6][R22.64+0x480], R14 ;  /* 0x0004800e1600c986 */ /* 0x0009e2000c101906 */
[----:B------:R-:W-:Y:S01]  /*b7b0*/  ISETP.GE.AND P4, PT, R13, R12, PT ;  /* 0x0000000c0d00720c */ /* 0x000fe20003f86270 */
[----:B------:R-:W-:Y:S01]  /*b7c0*/  @!P3 IMAD.X R10, RZ, RZ, R33, P6 ;  /* 0x000000ffff0ab224 */ /* 0x000fe200030e0621 */
[----:B0-----:R-:W-:-:S03]  /*b7d0*/  @!P3 LEA R16, P6, R7, R16, 0x2 ;  /* 0x000000100710b211 */ /* 0x001fc600078c10ff */
[----:B------:R-:W0:Y:S01]  /*b7e0*/  @!P1 LDC.64 R28, c[0x0][0x3b0] ;  /* 0x0000ec00ff1c9b82 */ /* 0x000e220000000a00 */
[----:B------:R-:W-:Y:S02]  /*b7f0*/  @!P3 LEA.HI.X R17, R7, R17, R10, 0x2, P6 ;  /* 0x000000110711b211 */ /* 0x000fe400030f140a */
[----:B------:R-:W-:-:S05]  /*b800*/  @!P2 IADD3 R7, P6, PT, R32, R0, RZ ;  /* 0x000000002007a210 */ /* 0x000fca0007fde0ff */
[----:B-1----:R-:W1:Y:S01]  /*b810*/  @!P5 LDC.64 R20, c[0x0][0x3b0] ;  /* 0x0000ec00ff14db82 */ /* 0x002e620000000a00 */
[----:B------:R5:W-:Y:S01]  /*b820*/  @!P3 STG.E desc[UR6][R16.64+0x500], R5 ;  /* 0x000500051000b986 */ /* 0x000be2000c101906 */
[----:B------:R-:W-:Y:S01]  /*b830*/  @!P2 IMAD.X R10, RZ, RZ, R33, P6 ;  /* 0x000000ffff0aa224 */ /* 0x000fe200030e0621 */
[----:B--2---:R-:W-:-:S05]  /*b840*/  @!P2 LEA R18, P6, R7, R18, 0x2 ;  /* 0x000000120712a211 */ /* 0x004fca00078c10ff */
[----:B----4-:R-:W2:Y:S01]  /*b850*/  @!P4 LDC.64 R14, c[0x0][0x3b0] ;  /* 0x0000ec00ff0ecb82 */ /* 0x010ea20000000a00 */
[----:B------:R-:W-:Y:S02]  /*b860*/  @!P2 LEA.HI.X R19, R7, R19, R10, 0x2, P6 ;  /* 0x000000130713a211 */ /* 0x000fe400030f140a */
[----:B------:R-:W-:-:S03]  /*b870*/  @!P0 IADD3 R7, P3, PT, R32, R0, RZ ;  /* 0x0000000020078210 */ /* 0x000fc60007f7e0ff */
[----:B------:R4:W-:Y:S01]  /*b880*/  @!P2 STG.E desc[UR6][R18.64+0x580], R9 ;  /* 0x000580091200a986 */ /* 0x0009e2000c101906 */
[----:B---3--:R-:W-:Y:S01]  /*b890*/  @!P0 LEA R26, P2, R7, R26, 0x2 ;  /* 0x0000001a071a8211 */ /* 0x008fe200078410ff */
[----:B------:R-:W-:Y:S01]  /*b8a0*/  @!P0 IMAD.X R10, RZ, RZ, R33, P3 ;  /* 0x000000ffff0a8224 */ /* 0x000fe200018e0621 */
[----:B------:R-:W-:-:S04]  /*b8b0*/  @!P1 IADD3 R13, P3, PT, R32, R0, RZ ;  /* 0x00000000200d9210 */ /* 0x000fc80007f7e0ff */
[----:B------:R-:W-:Y:S01]  /*b8c0*/  @!P0 LEA.HI.X R27, R7, R27, R10, 0x2, P2 ;  /* 0x0000001b071b8211 */ /* 0x000fe200010f140a */
[--C-:B------:R-:W-:Y:S01]  /*b8d0*/  @!P1 IMAD.X R10, RZ, RZ, R33.reuse, P3 ;  /* 0x000000ffff0a9224 */ /* 0x100fe200018e0621 */
[C---:B------:R-:W-:Y:S02]  /*b8e0*/  @!P4 IADD3 R22, P2, PT, R32.reuse, R0, RZ ;  /* 0x000000002016c210 */ /* 0x040fe40007f5e0ff */
[C---:B0-----:R-:W-:Y:S01]  /*b8f0*/  @!P1 LEA R28, P3, R13.reuse, R28, 0x2 ;  /* 0x0000001c0d1c9211 */ /* 0x041fe200078610ff */
[----:B------:R4:W-:Y:S01]  /*b900*/  @!P0 STG.E desc[UR6][R26.64+0x600], R8 ;  /* 0x000600081a008986 */ /* 0x0009e2000c101906 */
[----:B------:R-:W-:Y:S01]  /*b910*/  @!P5 IADD3 R7, P6, PT, R32, R0, RZ ;  /* 0x000000002007d210 */ /* 0x000fe20007fde0ff */
[--C-:B-----5:R-:W-:Y:S01]  /*b920*/  @!P4 IMAD.X R5, RZ, RZ, R33.reuse, P2 ;  /* 0x000000ffff05c224 */ /* 0x120fe200010e0621 */
[----:B------:R-:W-:Y:S02]  /*b930*/  @!P1 LEA.HI.X R29, R13, R29, R10, 0x2, P3 ;  /* 0x0000001d0d1d9211 */ /* 0x000fe400018f140a */
[----:B------:R-:W-:Y:S01]  /*b940*/  ISETP.GE.AND P2, PT, R11, R12, PT ;  /* 0x0000000c0b00720c */ /* 0x000fe20003f46270 */
[----:B------:R-:W-:Y:S01]  /*b950*/  @!P5 IMAD.X R10, RZ, RZ, R33, P6 ;  /* 0x000000ffff0ad224 */ /* 0x000fe200030e0621 */
[----:B-1----:R-:W-:Y:S01]  /*b960*/  @!P5 LEA R20, P3, R7, R20, 0x2 ;  /* 0x000000140714d211 */ /* 0x002fe200078610ff */
[----:B------:R4:W-:Y:S01]  /*b970*/  @!P1 STG.E desc[UR6][R28.64+0x680], R6 ;  /* 0x000680061c009986 */ /* 0x0009e2000c101906 */
[----:B--2---:R-:W-:-:S02]  /*b980*/  @!P4 LEA R14, P6, R22, R14, 0x2 ;  /* 0x0000000e160ec211 */ /* 0x004fc400078c10ff */
[----:B------:R-:W-:Y:S02]  /*b990*/  @!P5 LEA.HI.X R21, R7, R21, R10, 0x2, P3 ;  /* 0x000000150715d211 */ /* 0x000fe400018f140a */
[----:B------:R-:W-:-:S03]  /*b9a0*/  @!P4 LEA.HI.X R15, R22, R15, R5, 0x2, P6 ;  /* 0x0000000f160fc211 */ /* 0x000fc600030f1405 */
[----:B------:R4:W-:Y:S04]  /*b9b0*/  @!P5 STG.E desc[UR6][R20.64+0x700], R4 ;  /* 0x000700041400d986 */ /* 0x0009e8000c101906 */
[----:B------:R4:W-:Y:S01]  /*b9c0*/  @!P4 STG.E desc[UR6][R14.64+0x780], R3 ;  /* 0x000780030e00c986 */ /* 0x0009e2000c101906 */
[----:B------:R-:W-:Y:S05]  /*b9d0*/  @P2 EXIT ;  /* 0x000000000000294d */ /* 0x000fea0003800000 */
[----:B------:R-:W4:Y:S01]  /*b9e0*/  LDCU.64 UR4, c[0x0][0x3b0] ;  /* 0x00007600ff0477ac */ /* 0x000f220008000a00 */
[----:B------:R-:W-:-:S05]  /*b9f0*/  IADD3 R0, P0, PT, R32, R0, RZ ;  /* 0x0000000020007210 */ /* 0x000fca0007f1e0ff */
[----:B------:R-:W-:Y:S01]  /*ba00*/  IMAD.X R33, RZ, RZ, R33, P0 ;  /* 0x000000ffff217224 */ /* 0x000fe200000e0621 */
[----:B----4-:R-:W-:-:S04]  /*ba10*/  LEA R4, P0, R0, UR4, 0x2 ;  /* 0x0000000400047c11 */ /* 0x010fc8000f8010ff */
[----:B------:R-:W-:-:S05]  /*ba20*/  LEA.HI.X R5, R0, UR5, R33, 0x2, P0 ;  /* 0x0000000500057c11 */ /* 0x000fca00080f1421 */
[----:B------:R-:W-:Y:S01]  /*ba30*/  STG.E desc[UR6][R4.64+0x800], R2 ;  /* 0x0008000204007986 */ /* 0x000fe2000c101906 */
[----:B------:R-:W-:Y:S05]  /*ba40*/  EXIT ;  /* 0x000000000000794d */ /* 0x000fea0003800000 */
.L_x_204:
        /* <DEDUP_REMOVED lines=11> */
.L_x_413:


//--------------------- .text._ZN3cub18CUB_300001_SM_10006detail10merge_sort26DeviceMergeSortMergeKernelINS2_10policy_hubIN6thrust24THRUST_300001_SM_1000_NS6detail15normal_iteratorINS6_10device_ptrIiEEEEE9Policy600ESB_PNS0_8NullTypeESB_SF_j17IntegerComparatoriSE_EEvbT2_T3_T4_PT6_PT7_T5_PSJ_SJ_NS1_7vsmem_tE --------------------------
	.section	.text._ZN3cub18CUB_300001_SM_10006detail10merge_sort26DeviceMergeSortMergeKernelINS2_10policy_hubIN6thrust24THRUST_300001_SM_1000_NS6detail15normal_iteratorINS6_10device_ptrIiEEEEE9Policy600ESB_PNS0_8NullTypeESB_SF_j17IntegerComparatoriSE_EEvbT2_T3_T4_PT6_PT7_T5_PSJ_SJ_NS1_7vsmem_tE,"ax",@progbits
	.align	128
        .global         _ZN3cub18CUB_300001_SM_10006detail10merge_sort26DeviceMergeSortMergeKernelINS2_10policy_hubIN6thrust24THRUST_300001_SM_1000_NS6detail15normal_iteratorINS6_10device_ptrIiEEEEE9Policy600ESB_PNS0_8NullTypeESB_SF_j17IntegerComparatoriSE_EEvbT2_T3_T4_PT6_PT7_T5_PSJ_SJ_NS1_7vsmem_tE
        .type           _ZN3cub18CUB_300001_SM_10006detail10merge_sort26DeviceMergeSortMergeKernelINS2_10policy_hubIN6thrust24THRUST_300001_SM_1000_NS6detail15normal_iteratorINS6_10device_ptrIiEEEEE9Policy600ESB_PNS0_8NullTypeESB_SF_j17IntegerComparatoriSE_EEvbT2_T3_T4_PT6_PT7_T5_PSJ_SJ_NS1_7vsmem_tE,@function
        .size           _ZN3cub18CUB_300001_SM_10006detail10merge_sort26DeviceMergeSortMergeKernelINS2_10policy_hubIN6thrust24THRUST_300001_SM_1000_NS6detail15normal_iteratorINS6_10device_ptrIiEEEEE9Policy600ESB_PNS0_8NullTypeESB_SF_j17IntegerComparatoriSE_EEvbT2_T3_T4_PT6_PT7_T5_PSJ_SJ_NS1_7vsmem_tE,(.L_x_414 - _ZN3cub18CUB_300001_SM_10006detail10merge_sort26DeviceMergeSortMergeKernelINS2_10policy_hubIN6thrust24THRUST_300001_SM_1000_NS6detail15normal_iteratorINS6_10device_ptrIiEEEEE9Policy600ESB_PNS0_8NullTypeESB_SF_j17IntegerComparatoriSE_EEvbT2_T3_T4_PT6_PT7_T5_PSJ_SJ_NS1_7vsmem_tE)
        .other          _ZN3cub18CUB_300001_SM_10006detail10merge_sort26DeviceMergeSortMergeKernelINS2_10policy_hubIN6thrust24THRUST_300001_SM_1000_NS6detail15normal_iteratorINS6_10device_ptrIiEEEEE9Policy600ESB_PNS0_8NullTypeESB_SF_j17IntegerComparatoriSE_EEvbT2_T3_T4_PT6_PT7_T5_PSJ_SJ_NS1_7vsmem_tE,@"STO_CUDA_ENTRY STV_DEFAULT"
_ZN3cub18CUB_300001_SM_10006detail10merge_sort26DeviceMergeSortMergeKernelINS2_10policy_hubIN6thrust24THRUST_300001_SM_1000_NS6detail15normal_iteratorINS6_10device_ptrIiEEEEE9Policy600ESB_PNS0_8NullTypeESB_SF_j17IntegerComparatoriSE_EEvbT2_T3_T4_PT6_PT7_T5_PSJ_SJ_NS1_7vsmem_tE:
.text._ZN3cub18CUB_300001_SM_10006detail10merge_sort26DeviceMergeSortMergeKernelINS2_10policy_hubIN6thrust24THRUST_300001_SM_1000_NS6detail15normal_iteratorINS6_10device_ptrIiEEEEE9Policy600ESB_PNS0_8NullTypeESB_SF_j17IntegerComparatoriSE_EEvbT2_T3_T4_PT6_PT7_T5_PSJ_SJ_NS1_7vsmem_tE:
[----:B------:R-:W-:Y:S08]  /*0000*/  LDC R1, c[0x0][0x37c] ;  /* 0x0000df00ff017b82 */ /* 0x000ff00000000800 */
[----:B------:R-:W0:Y:S01]  /*0010*/  S2UR UR7, SR_CTAID.X ;  /* 0x00000000000779c3 */ /* 0x000e220000002500 */
[----:B------:R-:W1:Y:S01]  /*0020*/  LDCU UR4, c[0x0][0x370] ;  /* 0x00006e00ff0477ac */ /* 0x000e620008000800 */
[----:B------:R-:W2:Y:S01]  /*0030*/  S2R R0, SR_TID.X ;  /* 0x0000000000007919 */ /* 0x000ea20000002100 */
[----:B------:R-:W3:Y:S01]  /*0040*/  LDCU.64 UR10, c[0x0][0x358] ;  /* 0x00006b00ff0a77ac */ /* 0x000ee20008000a00 */
[----:B-1----:R-:W-:-:S04]  /*0050*/  UIADD3 UR4, UPT, UPT, UR4, -0x1, URZ ;  /* 0xffffffff04047890 */ /* 0x002fc8000fffe0ff */
[----:B0-----:R-:W-:-:S09]  /*0060*/  UISETP.GE.U32.AND UP0, UPT, UR7, UR4, UPT ;  /* 0x000000040700728c */ /* 0x001fd2000bf06070 */
[----:B---3--:R-:W-:Y:S05]  /*0070*/  BRA.U UP0, `(.L_x_205) ;  /* 0x0000003500647547 */ /* 0x008fea000b800000 */
[----:B------:R-:W0:Y:S01]  /*0080*/  LDCU.64 UR4, c[0x0][0x3b8] ;  /* 0x00007700ff0477ac */ /* 0x000e220008000a00 */
[----:B------:R-:W1:Y:S01]  /*0090*/  LDC R7, c[0x0][0x3c0] ;  /* 0x0000f000ff077b82 */ /* 0x000e620000000800 */
[----:B------:R-:W3:Y:S01]  /*00a0*/  LDCU.U8 UR6, c[0x0][0x380] ;  /* 0x00007000ff0677ac */ /* 0x000ee20008000000 */
[----:B0-----:R-:W-:-:S06]  /*00b0*/  UIMAD.WIDE.U32 UR4, UR7, 0x4, UR4 ;  /* 0x00000004070478a5 */ /* 0x001fcc000f8e0004 */
[----:B------:R-:W-:Y:S02]  /*00c0*/  IMAD.U32 R2, RZ, RZ, UR4 ;  /* 0x00000004ff027e24 */ /* 0x000fe4000f8e00ff */
[----:B------:R-:W-:-:S05]  /*00d0*/  IMAD.U32 R3, RZ, RZ, UR5 ;  /* 0x00000005ff037e24 */ /* 0x000fca000f8e00ff */
[----:B------:R-:W4:Y:S04]  /*00e0*/  LDG.E R4, desc[UR10][R2.64+0x4] ;  /* 0x0000040a02047981 */ /* 0x000f28000c1e1900 */
[----:B------:R0:W5:Y:S01]  /*00f0*/  LDG.E R9, desc[UR10][R2.64] ;  /* 0x0000000a02097981 */ /* 0x000162000c1e1900 */
[----:B-1----:R-:W-:Y:S01]  /*0100*/  IMAD.MOV R6, RZ, RZ, -R7 ;  /* 0x000000ffff067224 */ /* 0x002fe200078e0a07 */
[----:B---3--:R-:W-:Y:S01]  /*0110*/  UPRMT UR6, UR6, 0x8880, URZ ;  /* 0x0000888006067896 */ /* 0x008fe200080000ff */
[----:B------:R-:W-:-:S03]  /*0120*/  ACQBULK ;  /* 0x000000000000782e */ /* 0x000fc60000000000 */
[C---:B------:R-:W-:Y:S01]  /*0130*/  LOP3.LUT R5, R6.reuse, UR7, RZ, 0xc0, !PT ;  /* 0x0000000706057c12 */ /* 0x040fe2000f8ec0ff */
[----:B------:R-:W-:Y:S01]  /*0140*/  UISETP.NE.AND UP0, UPT, UR6, URZ, UPT ;  /* 0x000000ff0600728c */ /* 0x000fe2000bf05270 */
[----:B------:R-:W-:Y:S02]  /*0150*/  LOP3.LUT R6, R6, UR7, RZ, 0xfc, !PT ;  /* 0x0000000706067c12 */ /* 0x000fe4000f8efcff */
[----:B0-----:R-:W-:Y:S01]  /*0160*/  SHF.R.U32.HI R2, RZ, 0x1, R7 ;  /* 0x00000001ff027819 */ /* 0x001fe20000011607 */
[C---:B------:R-:W-:Y:S01]  /*0170*/  IMAD R8, R5.reuse, 0x1100, RZ ;  /* 0x0000110005087824 */ /* 0x040fe200078e02ff */
[----:B------:R-:W-:Y:S02]  /*0180*/  IADD3 R5, PT, PT, -R5, UR7, RZ ;  /* 0x0000000705057c10 */ /* 0x000fe4000fffe1ff */
[----:B------:R-:W-:Y:S01]  /*0190*/  ISETP.NE.AND P0, PT, R6, -0x1, PT ;  /* 0xffffffff0600780c */ /* 0x000fe20003f05270 */
[----:B------:R-:W-:Y:S01]  /*01a0*/  IMAD R2, R2, 0x1100, RZ ;  /* 0x0000110002027824 */ /* 0x000fe200078e02ff */
[----:B------:R-:W-:Y:S01]  /*01b0*/  R2UR UR8, R8 ;  /* 0x00000000080872ca */ /* 0x000fe200000e0000 */
[----:B------:R-:W-:Y:S01]  /*01c0*/  IMAD R5, R5, 0x1100, RZ ;  /* 0x0000110005057824 */ /* 0x000fe200078e02ff */
[----:B------:R-:W0:Y:S11]  /*01d0*/  LDC R8, c[0x0][0x398] ;  /* 0x0000e600ff087b82 */ /* 0x000e360000000800 */
[----:B0-----:R-:W-:-:S05]  /*01e0*/  VIADD R3, R8, -UR8 ;  /* 0x8000000808037c36 */ /* 0x001fca0008000000 */
[CC--:B------:R-:W-:Y:S02]  /*01f0*/  @!P0 VIMNMX.U32 R6, PT, PT, R2.reuse, R3.reuse, PT ;  /* 0x0000000302068248 */ /* 0x0c0fe40003fe0000 */
[----:B------:R-:W-:-:S05]  /*0200*/  VIMNMX.U32 R3, PT, PT, R2, R3, !PT ;  /* 0x0000000302037248 */ /* 0x000fca0007fe0000 */
[----:B------:R-:W-:Y:S02]  /*0210*/  IMAD.IADD R20, R3, 0x1, -R2 ;  /* 0x0000000103147824 */ /* 0x000fe400078e0a02 */
[----:B----4-:R-:W-:Y:S01]  /*0220*/  VIADD R4, R4, -UR8 ;  /* 0x8000000804047c36 */ /* 0x010fe20008000000 */
[----:B-----5:R-:W-:-:S04]  /*0230*/  R2UR UR4, R9 ;  /* 0x00000000090472ca */ /* 0x020fc800000e0000 */
[----:B------:R-:W-:Y:S02]  /*0240*/  R2UR UR5, R4 ;  /* 0x00000000040572ca */ /* 0x000fe400000e0000 */
[----:B------:R-:W-:-:S04]  /*0250*/  VIMNMX.U32 R4, PT, PT, R5, -0x1101, !PT ;  /* 0xffffeeff05047848 */ /* 0x000fc80007fe0000 */
[----:B------:R-:W-:-:S03]  /*0260*/  LOP3.LUT R4, RZ, R4, RZ, 0x33, !PT ;  /* 0x00000004ff047212 */ /* 0x000fc600078e33ff */
[----:B------:R-:W-:-:S04]  /*0270*/  UIADD3 UR4, UPT, UPT, UR4, -UR8, URZ ;  /* 0x8000000804047290 */ /* 0x000fc8000fffe0ff */
[C---:B------:R-:W-:Y:S02]  /*0280*/  IADD3 R7, PT, PT, R5.reuse, -UR5, R4 ;  /* 0x8000000505077c10 */ /* 0x040fe4000fffe004 */
[----:B------:R-:W-:Y:S02]  /*0290*/  @!P0 R2UR UR5, R6 ;  /* 0x00000000060582ca */ /* 0x000fe400000e0000 */
[----:B------:R-:W-:Y:S02]  /*02a0*/  SEL R7, R2, R7, !P0 ;  /* 0x0000000702077207 */ /* 0x000fe40004000000 */
[----:B------:R-:W-:Y:S02]  /*02b0*/  VIADDMNMX.U32 R19, R5, -UR4, R20, PT ;  /* 0x8000000405137c46 */ /* 0x000fe4000b800014 */
[----:B------:R-:W-:-:S07]  /*02c0*/  VIMNMX.U32 R20, PT, PT, R20, R7, PT ;  /* 0x0000000714147248 */ /* 0x000fce0003fe0000 */
[----:B------:R-:W-:Y:S01]  /*02d0*/  UIADD3 UR5, UPT, UPT, -UR4, UR5, URZ ;  /* 0x0000000504057290 */ /* 0x000fe2000fffe1ff */
[----:B------:R-:W-:Y:S11]  /*02e0*/  BRA.U !UP0, `(.L_x_206) ;  /* 0x0000000508447547 */ /* 0x000ff6000b800000 */
[----:B------:R-:W0:Y:S01]  /*02f0*/  LDCU.64 UR12, c[0x0][0x388] ;  /* 0x00007100ff0c77ac */ /* 0x000e220008000a00 */
[----:B------:R-:W-:Y:S01]  /*0300*/  IMAD.U32 R5, RZ, RZ, UR8 ;  /* 0x00000008ff057e24 */ /* 0x000fe2000f8e00ff */
[----:B------:R-:W-:Y:S01]  /*0310*/  IADD3 R3, P1, P2, R19, UR8, R2 ;  /* 0x0000000813037c10 */ /* 0x000fe2000fa3e002 */
[C---:B--2---:R-:W-:Y:S01]  /*0320*/  VIADD R6, R0.reuse, 0x100 ;  /* 0x0000010000067836 */ /* 0x044fe20000000000 */
[C---:B------:R-:W-:Y:S01]  /*0330*/  ISETP.GE.AND P3, PT, R0.reuse, UR5, PT ;  /* 0x0000000500007c0c */ /* 0x040fe2000bf66270 */
[C---:B------:R-:W-:Y:S01]  /*0340*/  VIADD R2, R0.reuse, -UR5 ;  /* 0x8000000500027c36 */ /* 0x040fe20008000000 */
[----:B------:R-:W-:Y:S02]  /*0350*/  IADD3 R4, P4, P5, R0, UR4, R5 ;  /* 0x0000000400047c10 */ /* 0x000fe4000fd9e005 */
[----:B------:R-:W-:Y:S02]  /*0360*/  IADD3.X R7, PT, PT, RZ, RZ, RZ, P1, P2 ;  /* 0x000000ffff077210 */ /* 0x000fe40000fe44ff */
[----:B------:R-:W-:Y:S01]  /*0370*/  ISETP.GE.AND P2, PT, R6, UR5, PT ;  /* 0x0000000506007c0c */ /* 0x000fe2000bf46270 */
[----:B------:R-:W-:Y:S01]  /*0380*/  VIADD R6, R0, 0x200 ;  /* 0x0000020000067836 */ /* 0x000fe20000000000 */
[----:B------:R-:W-:-:S02]  /*0390*/  IADD3.X R5, PT, PT, RZ, RZ, RZ, P4, P5 ;  /* 0x000000ffff057210 */ /* 0x000fc400027ea4ff */
[----:B------:R-:W-:Y:S02]  /*03a0*/  IADD3 R3, P0, PT, R2, R3, RZ ;  /* 0x0000000302037210 */ /* 0x000fe40007f1e0ff */
[----:B0-----:R-:W-:Y:S02]  /*03b0*/  LEA R14, P1, R4, UR12, 0x2 ;  /* 0x0000000c040e7c11 */ /* 0x001fe4000f8210ff */
[----:B------:R-:W-:Y:S02]  /*03c0*/  LEA.HI.X.SX32 R2, R2, R7, 0x1, P0 ;  /* 0x0000000702027211 */ /* 0x000fe400000f0eff */
[----:B------:R-:W-:Y:S02]  /*03d0*/  LEA.HI.X R15, R4, UR13, R5, 0x2, P1 ;  /* 0x0000000d040f7c11 */ /* 0x000fe400088f1405 */
[----:B------:R-:W-:Y:S02]  /*03e0*/  ISETP.GE.AND P1, PT, R6, UR5, PT ;  /* 0x0000000506007c0c */ /* 0x000fe4000bf26270 */
[C---:B------:R-:W-:Y:S01]  /*03f0*/  LEA R12, P0, R3.reuse, UR12, 0x2 ;  /* 0x0000000c030c7c11 */ /* 0x040fe2000f8010ff */
[----:B------:R0:W5:Y:S03]  /*0400*/  @!P3 LDG.E R18, desc[UR10][R14.64] ;  /* 0x0000000a0e12b981 */ /* 0x000166000c1e1900 */
[----:B------:R-:W-:-:S05]  /*0410*/  LEA.HI.X R13, R3, UR13, R2, 0x2, P0 ;  /* 0x0000000d030d7c11 */ /* 0x000fca00080f1402 */
[----:B------:R0:W5:Y:S04]  /*0420*/  @P2 LDG.E R11, desc[UR10][R12.64+0x400] ;  /* 0x0004000a0c0b2981 */ /* 0x000168000c1e1900 */
[----:B------:R0:W5:Y:S01]  /*0430*/  @P1 LDG.E R10, desc[UR10][R12.64+0x800] ;  /* 0x0008000a0c0a1981 */ /* 0x000162000c1e1900 */
[C---:B------:R-:W-:Y:S01]  /*0440*/  VIADD R2, R0.reuse, 0x300 ;  /* 0x0000030000027836 */ /* 0x040fe20000000000 */
[----:B------:R-:W-:-:S04]  /*0450*/  LOP3.LUT R3, R0, 0x400, RZ, 0xfc, !PT ;  /* 0x0000040000037812 */ /* 0x000fc800078efcff */
[----:B------:R-:W-:Y:S01]  /*0460*/  ISETP.GE.AND P0, PT, R2, UR5, PT ;  /* 0x0000000502007c0c */ /* 0x000fe2000bf06270 */
[C---:B------:R-:W-:Y:S01]  /*0470*/  VIADD R2, R0.reuse, 0x500 ;  /* 0x0000050000027836 */ /* 0x040fe20000000000 */
[----:B------:R-:W-:Y:S01]  /*0480*/  ISETP.GE.AND P6, PT, R3, UR5, PT ;  /* 0x0000000503007c0c */ /* 0x000fe2000bfc6270 */
[C---:B------:R-:W-:Y:S02]  /*0490*/  VIADD R3, R0.reuse, 0x600 ;  /* 0x0000060000037836 */ /* 0x040fe40000000000 */
[----:B------:R-:W-:Y:S01]  /*04a0*/  VIADD R4, R0, 0x700 ;  /* 0x0000070000047836 */ /* 0x000fe20000000000 */
[----:B------:R-:W-:Y:S02]  /*04b0*/  ISETP.GE.AND P5, PT, R2, UR5, PT ;  /* 0x0000000502007c0c */ /* 0x000fe4000bfa6270 */
[----:B------:R-:W-:Y:S01]  /*04c0*/  ISETP.GE.AND P4, PT, R3, UR5, PT ;  /* 0x0000000503007c0c */ /* 0x000fe2000bf86270 */
[C---:B------:R-:W-:Y:S01]  /*04d0*/  VIADD R3, R0.reuse, 0x900 ;  /* 0x0000090000037836 */ /* 0x040fe20000000000 */
[----:B------:R-:W-:-:S03]  /*04e0*/  LOP3.LUT R2, R0, 0x800, RZ, 0xfc, !PT ;  /* 0x0000080000027812 */ /* 0x000fc600078efcff */
[----:B------:R0:W5:Y:S04]  /*04f0*/  @P0 LDG.E R9, desc[UR10][R12.64+0xc00] ;  /* 0x000c000a0c090981 */ /* 0x000168000c1e1900 */
[----:B------:R0:W5:Y:S04]  /*0500*/  @P6 LDG.E R8, desc[UR10][R12.64+0x1000] ;  /* 0x0010000a0c086981 */ /* 0x000168000c1e1900 */
[----:B------:R0:W5:Y:S04]  /*0510*/  @P5 LDG.E R7, desc[UR10][R12.64+0x1400] ;  /* 0x0014000a0c075981 */ /* 0x000168000c1e1900 */
[----:B------:R0:W5:Y:S04]  /*0520*/  @P4 LDG.E R6, desc[UR10][R12.64+0x1800] ;  /* 0x0018000a0c064981 */ /* 0x000168000c1e1900 */
[----:B------:R0:W5:Y:S01]  /*0530*/  @P3 LDG.E R18, desc[UR10][R12.64] ;  /* 0x0000000a0c123981 */ /* 0x000162000c1e1900 */
[----:B------:R-:W-:-:S03]  /*0540*/  ISETP.GE.AND P3, PT, R4, UR5, PT ;  /* 0x0000000504007c0c */ /* 0x000fc6000bf66270 */
[----:B------:R0:W5:Y:S01]  /*0550*/  @!P2 LDG.E R11, desc[UR10][R14.64+0x400] ;  /* 0x0004000a0e0ba981 */ /* 0x000162000c1e1900 */
[----:B------:R-:W-:-:S03]  /*0560*/  ISETP.GE.AND P2, PT, R2, UR5, PT ;  /* 0x0000000502007c0c */ /* 0x000fc6000bf46270 */
[----:B------:R0:W5:Y:S01]  /*0570*/  @!P1 LDG.E R10, desc[UR10][R14.64+0x800] ;  /* 0x0008000a0e0a9981 */ /* 0x000162000c1e1900 */
[----:B------:R-:W-:-:S05]  /*0580*/  ISETP.GE.AND P1, PT, R3, UR5, PT ;  /* 0x0000000503007c0c */ /* 0x000fca000bf26270 */
[----:B------:R0:W5:Y:S04]  /*0590*/  @P3 LDG.E R5, desc[UR10][R12.64+0x1c00] ;  /* 0x001c000a0c053981 */ /* 0x000168000c1e1900 */
[----:B------:R0:W5:Y:S04]  /*05a0*/  @P2 LDG.E R4, desc[UR10][R12.64+0x2000] ;  /* 0x0020000a0c042981 */ /* 0x000168000c1e1900 */
[----:B------:R0:W5:Y:S01]  /*05b0*/  @P1 LDG.E R3, desc[UR10][R12.64+0x2400] ;  /* 0x0024000a0c031981 */ /* 0x000162000c1e1900 */
[C---:B------:R-:W-:Y:S02]  /*05c0*/  VIADD R2, R0.reuse, 0xa00 ;  /* 0x00000a0000027836 */ /* 0x040fe40000000000 */
[----:B------:R-:W-:Y:S01]  /*05d0*/  VIADD R16, R0, 0xb00 ;  /* 0x00000b0000107836 */ /* 0x000fe20000000000 */
[----:B------:R0:W5:Y:S02]  /*05e0*/  @!P0 LDG.E R9, desc[UR10][R14.64+0xc00] ;  /* 0x000c000a0e098981 */ /* 0x000164000c1e1900 */
[----:B------:R-:W-:-:S02]  /*05f0*/  ISETP.GE.AND P0, PT, R2, UR5, PT ;  /* 0x0000000502007c0c */ /* 0x000fc4000bf06270 */
[----:B------:R-:W-:Y:S01]  /*0600*/  LOP3.LUT R2, R0, 0xc00, RZ, 0xfc, !PT ;  /* 0x00000c0000027812 */ /* 0x000fe200078efcff */
[----:B------:R0:W5:Y:S01]  /*0610*/  @!P6 LDG.E R8, desc[UR10][R14.64+0x1000] ;  /* 0x0010000a0e08e981 */ /* 0x000162000c1e1900 */
[----:B------:R-:W-:Y:S01]  /*0620*/  ISETP.GE.AND P6, PT, R16, UR5, PT ;  /* 0x0000000510007c0c */ /* 0x000fe2000bfc6270 */
[----:B------:R-:W-:Y:S02]  /*0630*/  VIADD R16, R0, 0xd00 ;  /* 0x00000d0000107836 */ /* 0x000fe40000000000 */
[----:B------:R0:W5:Y:S01]  /*0640*/  @!P5 LDG.E R7, desc[UR10][R14.64+0x1400] ;  /* 0x0014000a0e07d981 */ /* 0x000162000c1e1900 */
[----:B------:R-:W-:Y:S01]  /*0650*/  ISETP.GE.AND P5, PT, R2, UR5, PT ;  /* 0x0000000502007c0c */ /* 0x000fe2000bfa6270 */
[----:B------:R-:W-:Y:S02]  /*0660*/  VIADD R2, R0, 0xe00 ;  /* 0x00000e0000027836 */ /* 0x000fe40000000000 */
[----:B------:R0:W5:Y:S01]  /*0670*/  @!P4 LDG.E R6, desc[UR10][R14.64+0x1800] ;  /* 0x0018000a0e06c981 */ /* 0x000162000c1e1900 */
[----:B------:R-:W-:Y:S01]  /*0680*/  ISETP.GE.AND P4, PT, R16, UR5, PT ;  /* 0x0000000510007c0c */ /* 0x000fe2000bf86270 */
[----:B------:R-:W-:-:S04]  /*0690*/  VIADD R16, R0, 0xf00 ;  /* 0x00000f0000107836 */ /* 0x000fc80000000000 */
[----:B------:R0:W5:Y:S04]  /*06a0*/  @P6 LDG.E R21, desc[UR10][R12.64+0x2c00] ;  /* 0x002c000a0c156981 */ /* 0x000168000c1e1900 */
[----:B------:R0:W5:Y:S04]  /*06b0*/  @P5 LDG.E R26, desc[UR10][R12.64+0x3000] ;  /* 0x0030000a0c1a5981 */ /* 0x000168000c1e1900 */
[----:B------:R0:W5:Y:S04]  /*06c0*/  @P4 LDG.E R27, desc[UR10][R12.64+0x3400] ;  /* 0x0034000a0c1b4981 */ /* 0x000168000c1e1900 */
[----:B------:R0:W5:Y:S01]  /*06d0*/  @!P3 LDG.E R5, desc[UR10][R14.64+0x1c00] ;  /* 0x001c000a0e05b981 */ /* 0x000162000c1e1900 */
[----:B------:R-:W-:-:S02]  /*06e0*/  ISETP.GE.AND P3, PT, R2, UR5, PT ;  /* 0x0000000502007c0c */ /* 0x000fc4000bf66270 */
[----:B------:R-:W-:Y:S01]  /*06f0*/  LOP3.LUT R2, R0, 0x1000, RZ, 0xfc, !PT ;  /* 0x0000100000027812 */ /* 0x000fe200078efcff */
[----:B------:R0:W5:Y:S01]  /*0700*/  @!P2 LDG.E R4, desc[UR10][R14.64+0x2000] ;  /* 0x0020000a0e04a981 */ /* 0x000162000c1e1900 */
[----:B------:R-:W-:-:S03]  /*0710*/  ISETP.GE.AND P2, PT, R16, UR5, PT ;  /* 0x0000000510007c0c */ /* 0x000fc6000bf46270 */
[----:B------:R0:W5:Y:S01]  /*0720*/  @!P1 LDG.E R3, desc[UR10][R14.64+0x2400] ;  /* 0x0024000a0e039981 */ /* 0x000162000c1e1900 */
[----:B------:R-:W-:-:S03]  /*0730*/  ISETP.GE.AND P1, PT, R2, UR5, PT ;  /* 0x0000000502007c0c */ /* 0x000fc6000bf26270 */
        /* <DEDUP_REMOVED lines=12> */
.L_x_206:
[----:B------:R-:W-:Y:S01]  /*0800*/  IMAD.U32 R23, RZ, RZ, UR4 ;  /* 0x00000004ff177e24 */ /* 0x000fe2000f8e00ff */
[----:B------:R-:W-:Y:S01]  /*0810*/  IADD3 R22, P0, P3, R19, UR8, R2 ;  /* 0x0000000813167c10 */ /* 0x000fe2000fb1e002 */
[C---:B--2---:R-:W-:Y:S01]  /*0820*/  VIADD R5, R0.reuse, -UR5 ;  /* 0x8000000500057c36 */ /* 0x044fe20008000000 */
[C---:B------:R-:W-:Y:S01]  /*0830*/  ISETP.GE.AND P1, PT, R0.reuse, UR5, PT ;  /* 0x0000000500007c0c */ /* 0x040fe2000bf26270 */
[C---:B------:R-:W-:Y:S01]  /*0840*/  VIADD R7, R0.reuse, 0x100 ;  /* 0x0000010000077836 */ /* 0x040fe20000000000 */
[----:B------:R-:W-:Y:S01]  /*0850*/  IADD3 R23, P6, PT, R23, UR8, RZ ;  /* 0x0000000817177c10 */ /* 0x000fe2000ffde0ff */
[C---:B------:R-:W-:Y:S01]  /*0860*/  VIADD R9, R0.reuse, 0x300 ;  /* 0x0000030000097836 */ /* 0x040fe20000000000 */
[C---:B------:R-:W-:Y:S01]  /*0870*/  SEL R2, R0.reuse, R5, !P1 ;  /* 0x0000000500027207 */ /* 0x040fe20004800000 */
[----:B------:R-:W-:Y:S01]  /*0880*/  VIADD R8, R7, -UR5 ;  /* 0x8000000507087c36 */ /* 0x000fe20008000000 */
[----:B------:R-:W-:Y:S01]  /*0890*/  SEL R3, R23, R22, !P1 ;  /* 0x0000001617037207 */ /* 0x000fe20004800000 */
[----:B------:R-:W-:Y:S01]  /*08a0*/  VIADD R10, R0, 0x200 ;  /* 0x00000200000a7836 */ /* 0x000fe20000000000 */
[----:B------:R-:W-:Y:S01]  /*08b0*/  ISETP.GE.AND P4, PT, R7, UR5, PT ;  /* 0x0000000507007c0c */ /* 0x000fe2000bf86270 */
[----:B------:R-:W-:Y:S01]  /*08c0*/  VIADD R6, R9, -UR5 ;  /* 0x8000000509067c36 */ /* 0x000fe20008000000 */
[----:B------:R-:W-:Y:S01]  /*08d0*/  IADD3 R2, P5, PT, R2, R3, RZ ;  /* 0x0000000302027210 */ /* 0x000fe20007fbe0ff */
[----:B------:R-:W-:Y:S01]  /*08e0*/  IMAD.X R25, RZ, RZ, RZ, P6 ;  /* 0x000000ffff197224 */ /* 0x000fe200030e06ff */
[----:B------:R-:W-:Y:S01]  /*08f0*/  IADD3.X R24, PT, PT, RZ, RZ, RZ, P0, P3 ;  /* 0x000000ffff187210 */ /* 0x000fe200007e64ff */
[----:B------:R-:W-:Y:S01]  /*0900*/  VIADD R11, R0, 0x500 ;  /* 0x00000500000b7836 */ /* 0x000fe20000000000 */
[----:B------:R-:W-:Y:S01]  /*0910*/  SEL R3, R7, R8, !P4 ;  /* 0x0000000807037207 */ /* 0x000fe20006000000 */
[----:B------:R-:W-:Y:S01]  /*0920*/  VIADD R7, R10, -UR5 ;  /* 0x800000050a077c36 */ /* 0x000fe20008000000 */
[----:B------:R-:W-:Y:S01]  /*0930*/  SEL R4, R23, R22, !P4 ;  /* 0x0000001617047207 */ /* 0x000fe20006000000 */
[----:B------:R-:W-:Y:S01]  /*0940*/  VIADD R14, R11, -UR5 ;  /* 0x800000050b0e7c36 */ /* 0x000fe20008000000 */
[----:B------:R-:W-:Y:S01]  /*0950*/  ISETP.GE.AND P0, PT, R9, UR5, PT ;  /* 0x0000000509007c0c */ /* 0x000fe2000bf06270 */
[----:B------:R-:W-:Y:S01]  /*0960*/  VIADD R21, R0, 0x600 ;  /* 0x0000060000157836 */ /* 0x000fe20000000000 */
[----:B------:R-:W-:Y:S01]  /*0970*/  ISETP.GE.AND P2, PT, R10, UR5, PT ;  /* 0x000000050a007c0c */ /* 0x000fe2000bf46270 */
[----:B------:R-:W0:Y:S01]  /*0980*/  LDCU.64 UR8, c[0x0][0x3a0] ;  /* 0x00007400ff0877ac */ /* 0x000e220008000a00 */
[----:B------:R-:W-:Y:S01]  /*0990*/  SHF.R.S32.HI R13, RZ, 0x1f, R5 ;  /* 0x0000001fff0d7819 */ /* 0x000fe20000011405 */
[----:B------:R-:W-:Y:S01]  /*09a0*/  VIADD R17, R0, 0x700 ;  /* 0x0000070000117836 */ /* 0x000fe20000000000 */
[----:B------:R-:W-:-:S02]  /*09b0*/  IADD3 R3, P3, PT, R3, R4, RZ ;  /* 0x0000000403037210 */ /* 0x000fc40007f7e0ff */
[----:B------:R-:W-:Y:S02]  /*09c0*/  SEL R5, R9, R6, !P0 ;  /* 0x0000000609057207 */ /* 0x000fe40004000000 */
[----:B------:R-:W-:Y:S02]  /*09d0*/  SEL R4, R10, R7, !P2 ;  /* 0x000000070a047207 */ /* 0x000fe40005000000 */
[CC--:B------:R-:W-:Y:S02]  /*09e0*/  SEL R9, R23.reuse, R22.reuse, !P2 ;  /* 0x0000001617097207 */ /* 0x0c0fe40005000000 */
[----:B------:R-:W-:Y:S02]  /*09f0*/  SHF.R.S32.HI R8, RZ, 0x1f, R8 ;  /* 0x0000001fff087819 */ /* 0x000fe40000011408 */
[----:B------:R-:W-:Y:S02]  /*0a00*/  SEL R10, R23, R22, !P0 ;  /* 0x00000016170a7207 */ /* 0x000fe40004000000 */
[----:B------:R-:W-:-:S02]  /*0a10*/  SEL R13, R13, RZ, P1 ;  /* 0x000000ff0d0d7207 */ /* 0x000fc40000800000 */
[CC--:B------:R-:W-:Y:S02]  /*0a20*/  SEL R12, R25.reuse, R24.reuse, !P1 ;  /* 0x00000018190c7207 */ /* 0x0c0fe40004800000 */
[----:B------:R-:W-:Y:S02]  /*0a30*/  IADD3 R4, P1, PT, R4, R9, RZ ;  /* 0x0000000904047210 */ /* 0x000fe40007f3e0ff */
[----:B------:R-:W-:Y:S01]  /*0a40*/  SEL R9, R25, R24, !P4 ;  /* 0x0000001819097207 */ /* 0x000fe20006000000 */
[----:B------:R-:W-:Y:S01]  /*0a50*/  IMAD.X R13, R13, 0x1, R12, P5 ;  /* 0x000000010d0d7824 */ /* 0x000fe200028e060c */
[----:B------:R-:W-:Y:S02]  /*0a60*/  SEL R8, R8, RZ, P4 ;  /* 0x000000ff08087207 */ /* 0x000fe40002000000 */
[----:B------:R-:W-:Y:S02]  /*0a70*/  IADD3 R5, P6, PT, R5, R10, RZ ;  /* 0x0000000a05057210 */ /* 0x000fe40007fde0ff */
[----:B------:R-:W-:Y:S01]  /*0a80*/  ISETP.GE.AND P4, PT, R11, UR5, PT ;  /* 0x000000050b007c0c */ /* 0x000fe2000bf86270 */
[----:B------:R-:W-:Y:S01]  /*0a90*/  IMAD.X R12, R8, 0x1, R9, P3 ;  /* 0x00000001080c7824 */ /* 0x000fe200018e0609 */
[----:B------:R-:W-:-:S02]  /*0aa0*/  LOP3.LUT R10, R0, 0x400, RZ, 0xfc, !PT ;  /* 0x00000400000a7812 */ /* 0x000fc400078efcff */
[----:B------:R-:W-:Y:S02]  /*0ab0*/  SHF.R.S32.HI R7, RZ, 0x1f, R7 ;  /* 0x0000001fff077819 */ /* 0x000fe40000011407 */
[----:B------:R-:W-:Y:S01]  /*0ac0*/  SEL R8, R11, R14, !P4 ;  /* 0x0000000e0b087207 */ /* 0x000fe20006000000 */
[C---:B------:R-:W-:Y:S01]  /*0ad0*/  VIADD R15, R10.reuse, -UR5 ;  /* 0x800000050a0f7c36 */ /* 0x040fe20008000000 */
[----:B------:R-:W-:Y:S02]  /*0ae0*/  SEL R11, R23, R22, !P4 ;  /* 0x00000016170b7207 */ /* 0x000fe40006000000 */
[----:B------:R-:W-:Y:S02]  /*0af0*/  SEL R7, R7, RZ, P2 ;  /* 0x000000ff07077207 */ /* 0x000fe40001000000 */
[----:B------:R-:W-:Y:S02]  /*0b00*/  SEL R16, R25, R24, !P2 ;  /* 0x0000001819107207 */ /* 0x000fe40005000000 */
[----:B------:R-:W-:-:S02]  /*0b10*/  ISETP.GE.AND P5, PT, R10, UR5, PT ;  /* 0x000000050a007c0c */ /* 0x000fc4000bfa6270 */
[----:B------:R-:W-:Y:S01]  /*0b20*/  IADD3 R8, P3, PT, R8, R11, RZ ;  /* 0x0000000b08087210 */ /* 0x000fe20007f7e0ff */
[----:B------:R-:W-:Y:S01]  /*0b30*/  IMAD.X R11, R7, 0x1, R16, P1 ;  /* 0x00000001070b7824 */ /* 0x000fe200008e0610 */
[----:B------:R-:W-:Y:S01]  /*0b40*/  SEL R9, R10, R15, !P5 ;  /* 0x0000000f0a097207 */ /* 0x000fe20006800000 */
[----:B------:R-:W-:Y:S01]  /*0b50*/  VIADD R16, R21, -UR5 ;  /* 0x8000000515107c36 */ /* 0x000fe20008000000 */
[----:B------:R-:W-:Y:S02]  /*0b60*/  SEL R10, R23, R22, !P5 ;  /* 0x00000016170a7207 */ /* 0x000fe40006800000 */
[----:B------:R-:W-:Y:S02]  /*0b70*/  ISETP.GE.AND P1, PT, R21, UR5, PT ;  /* 0x0000000515007c0c */ /* 0x000fe4000bf26270 */
[----:B------:R-:W-:Y:S02]  /*0b80*/  SHF.R.S32.HI R6, RZ, 0x1f, R6 ;  /* 0x0000001fff067819 */ /* 0x000fe40000011406 */
[----:B------:R-:W-:-:S02]  /*0b90*/  IADD3 R9, P2, PT, R9, R10, RZ ;  /* 0x0000000a09097210 */ /* 0x000fc40007f5e0ff */
[----:B------:R-:W-:Y:S02]  /*0ba0*/  SEL R7, R21, R16, !P1 ;  /* 0x0000001015077207 */ /* 0x000fe40004800000 */
[----:B------:R-:W-:Y:S02]  /*0bb0*/  SEL R21, R25, R24, !P0 ;  /* 0x0000001819157207 */ /* 0x000fe40004000000 */
[----:B------:R-:W-:Y:S01]  /*0bc0*/  SEL R10, R6, RZ, P0 ;  /* 0x000000ff060a7207 */ /* 0x000fe20000000000 */
[----:B------:R-:W-:Y:S01]  /*0bd0*/  VIADD R6, R17, -UR5 ;  /* 0x8000000511067c36 */ /* 0x000fe20008000000 */
[----:B------:R-:W-:Y:S02]  /*0be0*/  SEL R18, R23, R22, !P1 ;  /* 0x0000001617127207 */ /* 0x000fe40004800000 */
[----:B------:R-:W-:Y:S01]  /*0bf0*/  ISETP.GE.AND P0, PT, R17, UR5, PT ;  /* 0x0000000511007c0c */ /* 0x000fe2000bf06270 */
[----:B------:R-:W-:Y:S01]  /*0c00*/  IMAD.X R10, R10, 0x1, R21, P6 ;  /* 0x000000010a0a7824 */ /* 0x000fe200030e0615 */
[----:B------:R-:W-:-:S02]  /*0c10*/  SHF.R.S32.HI R15, RZ, 0x1f, R15 ;  /* 0x0000001fff0f7819 */ /* 0x000fc4000001140f */
[----:B------:R-:W-:Y:S02]  /*0c20*/  IADD3 R7, P6, PT, R7, R18, RZ ;  /* 0x0000001207077210 */ /* 0x000fe40007fde0ff */
[----:B------:R-:W-:Y:S02]  /*0c30*/  SEL R21, R17, R6, !P0 ;  /* 0x0000000611157207 */ /* 0x000fe40004000000 */
[----:B------:R-:W-:Y:S02]  /*0c40*/  SEL R18, R23, R22, !P0 ;  /* 0x0000001617127207 */ /* 0x000fe40004000000 */
[----:B------:R-:W-:Y:S02]  /*0c50*/  SEL R26, R25, R24, !P5 ;  /* 0x00000018191a7207 */ /* 0x000fe40006800000 */
[----:B------:R-:W-:Y:S02]  /*0c60*/  SEL R15, R15, RZ, P5 ;  /* 0x000000ff0f0f7207 */ /* 0x000fe40002800000 */
[----:B------:R-:W-:-:S02]  /*0c70*/  SHF.R.S32.HI R14, RZ, 0x1f, R14 ;  /* 0x0000001fff0e7819 */ /* 0x000fc4000001140e */
[----:B------:R-:W-:Y:S01]  /*0c80*/  IADD3 R21, P5, PT, R21, R18, RZ ;  /* 0x0000001215157210 */ /* 0x000fe20007fbe0ff */
[----:B------:R-:W-:Y:S01]  /*0c90*/  IMAD.X R18, R15, 0x1, R26, P2 ;  /* 0x000000010f127824 */ /* 0x000fe200010e061a */
[----:B------:R-:W-:Y:S02]  /*0ca0*/  SEL R14, R14, RZ, P4 ;  /* 0x000000ff0e0e7207 */ /* 0x000fe40002000000 */
[----:B------:R-:W-:Y:S02]  /*0cb0*/  SEL R27, R25, R24, !P4 ;  /* 0x00000018191b7207 */ /* 0x000fe40006000000 */
[----:B0-----:R-:W-:-:S03]  /*0cc0*/  LEA R28, P2, R2, UR8, 0x2 ;  /* 0x00000008021c7c11 */ /* 0x001fc6000f8410ff */
[----:B------:R-:W-:Y:S01]  /*0cd0*/  IMAD.X R27, R14, 0x1, R27, P3 ;  /* 0x000000010e1b7824 */ /* 0x000fe200018e061b */
[----:B------:R-:W-:Y:S02]  /*0ce0*/  LEA.HI.X R29, R2, UR9, R13, 0x2, P2 ;  /* 0x00000009021d7c11 */ /* 0x000fe400090f140d */
[C---:B------:R-:W-:Y:S02]  /*0cf0*/  LEA R14, P2, R3.reuse, UR8, 0x2 ;  /* 0x00000008030e7c11 */ /* 0x040fe4000f8410ff */
[C---:B------:R-:W-:Y:S02]  /*0d00*/  LEA R2, P3, R4.reuse, UR8, 0x2 ;  /* 0x0000000804027c11 */ /* 0x040fe4000f8610ff */
[----:B------:R-:W-:Y:S02]  /*0d10*/  LEA.HI.X R15, R3, UR9, R12, 0x2, P2 ;  /* 0x00000009030f7c11 */ /* 0x000fe400090f140c */
[----:B------:R-:W-:Y:S02]  /*0d20*/  LEA.HI.X R3, R4, UR9, R11, 0x2, P3 ;  /* 0x0000000904037c11 */ /* 0x000fe400098f140b */
[----:B------:R-:W-:Y:S01]  /*0d30*/  LOP3.LUT R26, R0, 0x800, RZ, 0xfc, !PT ;  /* 0x00000800001a7812 */ /* 0x000fe200078efcff */
[----:B------:R0:W5:Y:S01]  /*0d40*/  LDG.E R11, desc[UR10][R14.64] ;  /* 0x0000000a0e0b7981 */ /* 0x000162000c1e1900 */
[----:B------:R-:W-:-:S02]  /*0d50*/  LEA R4, P2, R5, UR8, 0x2 ;  /* 0x0000000805047c11 */ /* 0x000fc4000f8410ff */
[----:B------:R-:W-:Y:S01]  /*0d60*/  LEA R12, P3, R9, UR8, 0x2 ;  /* 0x00000008090c7c11 */ /* 0x000fe2000f8610ff */
[C---:B------:R-:W-:Y:S01]  /*0d70*/  VIADD R17, R26.reuse, -UR5 ;  /* 0x800000051a117c36 */ /* 0x040fe20008000000 */
[----:B------:R-:W-:Y:S02]  /*0d80*/  LEA.HI.X R5, R5, UR9, R10, 0x2, P2 ;  /* 0x0000000905057c11 */ /* 0x000fe400090f140a */
[----:B------:R-:W-:Y:S01]  /*0d90*/  LEA.HI.X R13, R9, UR9, R18, 0x2, P3 ;  /* 0x00000009090d7c11 */ /* 0x000fe200098f1412 */
[----:B------:R1:W5:Y:S01]  /*0da0*/  LDG.E R10, desc[UR10][R2.64] ;  /* 0x0000000a020a7981 */ /* 0x000362000c1e1900 */
[C---:B------:R-:W-:Y:S02]  /*0db0*/  ISETP.GE.AND P3, PT, R26.reuse, UR5, PT ;  /* 0x000000051a007c0c */ /* 0x040fe4000bf66270 */
[----:B------:R-:W-:Y:S01]  /*0dc0*/  SHF.R.S32.HI R16, RZ, 0x1f, R16 ;  /* 0x0000001fff107819 */ /* 0x000fe20000011410 */
[----:B------:R2:W5:Y:S01]  /*0dd0*/  LDG.E R18, desc[UR10][R28.64] ;  /* 0x0000000a1c127981 */ /* 0x000562000c1e1900 */
[----:B------:R-:W-:-:S02]  /*0de0*/  SEL R26, R26, R17, !P3 ;  /* 0x000000111a1a7207 */ /* 0x000fc40005800000 */
[----:B0-----:R-:W-:Y:S01]  /*0df0*/  SEL R15, R16, RZ, P1 ;  /* 0x000000ff100f7207 */ /* 0x001fe20000800000 */
[----:B------:R0:W5:Y:S01]  /*0e00*/  LDG.E R9, desc[UR10][R4.64] ;  /* 0x0000000a04097981 */ /* 0x000162000c1e1900 */
[----:B-1----:R-:W-:Y:S01]  /*0e10*/  VIADD R3, R0, 0x900 ;  /* 0x0000090000037836 */ /* 0x002fe20000000000 */
[----:B------:R-:W-:Y:S02]  /*0e20*/  LEA R2, P4, R8, UR8, 0x2 ;  /* 0x0000000808027c11 */ /* 0x000fe4000f8810ff */
[----:B--2---:R-:W-:Y:S01]  /*0e30*/  SEL R29, R23, R22, !P3 ;  /* 0x00000016171d7207 */ /* 0x004fe20005800000 */
[----:B------:R-:W-:Y:S01]  /*0e40*/  VIADD R14, R3, -UR5 ;  /* 0x80000005030e7c36 */ /* 0x000fe20008000000 */
[----:B------:R-:W-:Y:S02]  /*0e50*/  SEL R28, R25, R24, !P1 ;  /* 0x00000018191c7207 */ /* 0x000fe40004800000 */
[----:B------:R-:W-:Y:S02]  /*0e60*/  ISETP.GE.AND P2, PT, R3, UR5, PT ;  /* 0x0000000503007c0c */ /* 0x000fe4000bf46270 */
[----:B------:R-:W-:Y:S01]  /*0e70*/  IADD3 R16, P1, PT, R26, R29, RZ ;  /* 0x0000001d1a107210 */ /* 0x000fe20007f3e0ff */
[----:B------:R-:W-:Y:S01]  /*0e80*/  IMAD.X R26, R15, 0x1, R28, P6 ;  /* 0x000000010f1a7824 */ /* 0x000fe200030e061c */
[----:B------:R-:W-:-:S02]  /*0e90*/  SEL R15, R3, R14, !P2 ;  /* 0x0000000e030f7207 */ /* 0x000fc40005000000 */
[----:B------:R-:W-:Y:S01]  /*0ea0*/  LEA.HI.X R3, R8, UR9, R27, 0x2, P4 ;  /* 0x0000000908037c11 */ /* 0x000fe2000a0f141b */
[----:B------:R-:W-:Y:S01]  /*0eb0*/  VIADD R27, R0, 0xa00 ;  /* 0x00000a00001b7836 */ /* 0x000fe20000000000 */
[----:B0-----:R-:W-:Y:S01]  /*0ec0*/  LEA R4, P4, R7, UR8, 0x2 ;  /* 0x0000000807047c11 */ /* 0x001fe2000f8810ff */
[----:B------:R-:W5:Y:S01]  /*0ed0*/  LDG.E R8, desc[UR10][R12.64] ;  /* 0x0000000a0c087981 */ /* 0x000f62000c1e1900 */
[----:B------:R-:W-:Y:S02]  /*0ee0*/  SEL R28, R23, R22, !P2 ;  /* 0x00000016171c7207 */ /* 0x000fe40005000000 */
[----:B------:R-:W-:Y:S01]  /*0ef0*/  LEA.HI.X R5, R7, UR9, R26, 0x2, P4 ;  /* 0x0000000907057c11 */ /* 0x000fe2000a0f141a */
[C---:B------:R-:W-:Y:S01]  /*0f00*/  VIADD R26, R27.reuse, -UR5 ;  /* 0x800000051b1a7c36 */ /* 0x040fe20008000000 */
[----:B------:R-:W-:Y:S01]  /*0f10*/  ISETP.GE.AND P4, PT, R27, UR5, PT ;  /* 0x000000051b007c0c */ /* 0x000fe2000bf86270 */
[----:B------:R0:W5:Y:S01]  /*0f20*/  LDG.E R7, desc[UR10][R2.64] ;  /* 0x0000000a02077981 */ /* 0x000162000c1e1900 */
[----:B------:R-:W-:-:S02]  /*0f30*/  SHF.R.S32.HI R6, RZ, 0x1f, R6 ;  /* 0x0000001fff067819 */ /* 0x000fc40000011406 */
[----:B------:R-:W-:Y:S02]  /*0f40*/  IADD3 R15, P6, PT, R15, R28, RZ ;  /* 0x0000001c0f0f7210 */ /* 0x000fe40007fde0ff */
[----:B------:R-:W-:Y:S02]  /*0f50*/  SEL R28, R27, R26, !P4 ;  /* 0x0000001a1b1c7207 */ /* 0x000fe40006000000 */
[----:B------:R-:W-:Y:S02]  /*0f60*/  SEL R29, R23, R22, !P4 ;  /* 0x00000016171d7207 */ /* 0x000fe40006000000 */
[----:B------:R-:W-:Y:S02]  /*0f70*/  SHF.R.S32.HI R27, RZ, 0x1f, R17 ;  /* 0x0000001fff1b7819 */ /* 0x000fe40000011411 */
[----:B0-----:R-:W-:Y:S02]  /*0f80*/  SEL R3, R25, R24, !P0 ;  /* 0x0000001819037207 */ /* 0x001fe40004000000 */
[----:B------:R-:W-:-:S02]  /*0f90*/  SEL R2, R6, RZ, P0 ;  /* 0x000000ff06027207 */ /* 0x000fc40000000000 */
[----:B------:R-:W-:Y:S02]  /*0fa0*/  IADD3 R17, P0, PT, R28, R29, RZ ;  /* 0x0000001d1c117210 */ /* 0x000fe40007f1e0ff */
[----:B------:R-:W-:Y:S01]  /*0fb0*/  SEL R6, R25, R24, !P3 ;  /* 0x0000001819067207 */ /* 0x000fe20005800000 */
[----:B------:R-:W-:Y:S01]  /*0fc0*/  IMAD.X R28, R2, 0x1, R3, P5 ;  /* 0x00000001021c7824 */ /* 0x000fe200028e0603 */
[----:B------:R-:W-:Y:S01]  /*0fd0*/  SEL R27, R27, RZ, P3 ;  /* 0x000000ff1b1b7207 */ /* 0x000fe20001800000 */
[----:B------:R-:W-:Y:S01]  /*0fe0*/  VIADD R2, R0, 0xb00 ;  /* 0x00000b0000027836 */ /* 0x000fe20000000000 */
[----:B------:R-:W-:-:S03]  /*0ff0*/  LEA R12, P3, R21, UR8, 0x2 ;  /* 0x00000008150c7c11 */ /* 0x000fc6000f8610ff */
[----:B------:R-:W-:Y:S01]  /*1000*/  IMAD.X R3, R27, 0x1, R6, P1 ;  /* 0x000000011b037824 */ /* 0x000fe200008e0606 */
[C---:B------:R-:W-:Y:S01]  /*1010*/  ISETP.GE.AND P1, PT, R2.reuse, UR5, PT ;  /* 0x0000000502007c0c */ /* 0x040fe2000bf26270 */
[C---:B------:R-:W-:Y:S01]  /*1020*/  VIADD R27, R2.reuse, -UR5 ;  /* 0x80000005021b7c36 */ /* 0x040fe20008000000 */
[----:B------:R-:W-:Y:S01]  /*1030*/  LEA.HI.X R13, R21, UR9, R28, 0x2, P3 ;  /* 0x00000009150d7c11 */ /* 0x000fe200098f141c */
[----:B------:R-:W5:Y:S01]  /*1040*/  LDG.E R6, desc[UR10][R4.64] ;  /* 0x0000000a04067981 */ /* 0x000f62000c1e1900 */
[----:B------:R-:W-:Y:S02]  /*1050*/  SEL R28, R23, R22, !P1 ;  /* 0x00000016171c7207 */ /* 0x000fe40004800000 */
[----:B------:R-:W-:Y:S02]  /*1060*/  SEL R21, R2, R27, !P1 ;  /* 0x0000001b02157207 */ /* 0x000fe40004800000 */
[----:B------:R-:W-:Y:S02]  /*1070*/  SHF.R.S32.HI R14, RZ, 0x1f, R14 ;  /* 0x0000001fff0e7819 */ /* 0x000fe4000001140e */
[----:B------:R-:W-:-:S02]  /*1080*/  SHF.R.S32.HI R26, RZ, 0x1f, R26 ;  /* 0x0000001fff1a7819 */ /* 0x000fc4000001141a */
[----:B------:R-:W-:Y:S01]  /*1090*/  LEA R2, P5, R16, UR8, 0x2 ;  /* 0x0000000810027c11 */ /* 0x000fe2000f8a10ff */
[----:B------:R0:W5:Y:S01]  /*10a0*/  LDG.E R5, desc[UR10][R12.64] ;  /* 0x0000000a0c057981 */ /* 0x000162000c1e1900 */
[----:B------:R-:W-:Y:S02]  /*10b0*/  IADD3 R21, P3, PT, R21, R28, RZ ;  /* 0x0000001c15157210 */ /* 0x000fe40007f7e0ff */
[----:B------:R-:W-:Y:S02]  /*10c0*/  SEL R14, R14, RZ, P2 ;  /* 0x000000ff0e0e7207 */ /* 0x000fe40001000000 */
[CC--:B------:R-:W-:Y:S02]  /*10d0*/  SEL R29, R25.reuse, R24.reuse, !P2 ;  /* 0x00000018191d7207 */ /* 0x0c0fe40005000000 */
[----:B------:R-:W-:Y:S02]  /*10e0*/  SEL R26, R26, RZ, P4 ;  /* 0x000000ff1a1a7207 */ /* 0x000fe40002000000 */
[----:B------:R-:W-:-:S02]  /*10f0*/  SEL R28, R25, R24, !P4 ;  /* 0x00000018191c7207 */ /* 0x000fc40006000000 */
[----:B------:R-:W-:Y:S01]  /*1100*/  LEA.HI.X R3, R16, UR9, R3, 0x2, P5 ;  /* 0x0000000910037c11 */ /* 0x000fe2000a8f1403 */
[----:B------:R-:W-:Y:S01]  /*1110*/  IMAD.X R16, R14, 0x1, R29, P6 ;  /* 0x000000010e107824 */ /* 0x000fe200030e061d */
[----:B------:R-:W-:Y:S01]  /*1120*/  LOP3.LUT R29, R0, 0xc00, RZ, 0xfc, !PT ;  /* 0x00000c00001d7812 */ /* 0x000fe200078efcff */
[----:B------:R-:W-:Y:S01]  /*1130*/  IMAD.X R28, R26, 0x1, R28, P0 ;  /* 0x000000011a1c7824 */ /* 0x000fe200000e061c */
[----:B------:R-:W-:Y:S01]  /*1140*/  LEA R14, P0, R15, UR8, 0x2 ;  /* 0x000000080f0e7c11 */ /* 0x000fe2000f8010ff */
[----:B------:R-:W5:Y:S01]  /*1150*/  LDG.E R4, desc[UR10][R2.64] ;  /* 0x0000000a02047981 */ /* 0x000f62000c1e1900 */
[C---:B------:R-:W-:Y:S01]  /*1160*/  ISETP.GE.AND P4, PT, R29.reuse, UR5, PT ;  /* 0x000000051d007c0c */ /* 0x040fe2000bf86270 */
[----:B0-----:R-:W-:Y:S01]  /*1170*/  VIADD R12, R29, -UR5 ;  /* 0x800000051d0c7c36 */ /* 0x001fe20008000000 */
[----:B------:R-:W-:Y:S02]  /*1180*/  LEA.HI.X R15, R15, UR9, R16, 0x2, P0 ;  /* 0x000000090f0f7c11 */ /* 0x000fe400080f1410 */
[----:B------:R-:W-:-:S02]  /*1190*/  LEA R16, P0, R17, UR8, 0x2 ;  /* 0x0000000811107c11 */ /* 0x000fc4000f8010ff */
[----:B------:R-:W-:Y:S02]  /*11a0*/  SHF.R.S32.HI R27, RZ, 0x1f, R27 ;  /* 0x0000001fff1b7819 */ /* 0x000fe4000001141b */
[----:B------:R-:W-:Y:S01]  /*11b0*/  SEL R26, R29, R12, !P4 ;  /* 0x0000000c1d1a7207 */ /* 0x000fe20006000000 */
[----:B------:R0:W5:Y:S01]  /*11c0*/  LDG.E R3, desc[UR10][R14.64] ;  /* 0x0000000a0e037981 */ /* 0x000162000c1e1900 */
[----:B------:R-:W-:Y:S02]  /*11d0*/  LEA.HI.X R17, R17, UR9, R28, 0x2, P0 ;  /* 0x0000000911117c11 */ /* 0x000fe400080f141c */
[----:B------:R-:W-:Y:S02]  /*11e0*/  SEL R13, R23, R22, !P4 ;  /* 0x00000016170d7207 */ /* 0x000fe40006000000 */
[----:B------:R-:W-:Y:S01]  /*11f0*/  SHF.R.S32.HI R12, RZ, 0x1f, R12 ;  /* 0x0000001fff0c7819 */ /* 0x000fe2000001140c */
[----:B------:R1:W5:Y:S01]  /*1200*/  LDG.E R2, desc[UR10][R16.64] ;  /* 0x0000000a10027981 */ /* 0x000362000c1e1900 */
[----:B------:R-:W-:-:S02]  /*1210*/  SEL R27, R27, RZ, P1 ;  /* 0x000000ff1b1b7207 */ /* 0x000fc40000800000 */
[-C--:B------:R-:W-:Y:S02]  /*1220*/  SEL R28, R25, R24.reuse, !P1 ;  /* 0x00000018191c7207 */ /* 0x080fe40004800000 */
[----:B------:R-:W-:Y:S02]  /*1230*/  IADD3 R26, P2, PT, R26, R13, RZ ;  /* 0x0000000d1a1a7210 */ /* 0x000fe40007f5e0ff */
[----:B------:R-:W-:Y:S01]  /*1240*/  SEL R12, R12, RZ, P4 ;  /* 0x000000ff0c0c7207 */ /* 0x000fe20002000000 */
[----:B------:R-:W-:Y:S01]  /*1250*/  IMAD.X R28, R27, 0x1, R28, P3 ;  /* 0x000000011b1c7824 */ /* 0x000fe200018e061c */
[----:B------:R-:W-:Y:S01]  /*1260*/  SEL R29, R25, R24, !P4 ;  /* 0x00000018191d7207 */ /* 0x000fe20006000000 */
[----:B------:R-:W-:-:S04]  /*1270*/  VIADD R27, R0, 0xd00 ;  /* 0x00000d00001b7836 */ /* 0x000fc80000000000 */
[----:B------:R-:W-:Y:S01]  /*1280*/  IMAD.X R29, R12, 0x1, R29, P2 ;  /* 0x000000010c1d7824 */ /* 0x000fe200010e061d */
[----:B------:R-:W-:Y:S01]  /*1290*/  LEA R12, P0, R21, UR8, 0x2 ;  /* 0x00000008150c7c11 */ /* 0x000fe2000f8010ff */
[C---:B0-----:R-:W-:Y:S01]  /*12a0*/  VIADD R14, R27.reuse, -UR5 ;  /* 0x800000051b0e7c36 */ /* 0x041fe20008000000 */
[----:B------:R-:W-:Y:S02]  /*12b0*/  ISETP.GE.AND P2, PT, R27, UR5, PT ;  /* 0x000000051b007c0c */ /* 0x000fe4000bf46270 */
[----:B------:R-:W-:Y:S02]  /*12c0*/  LEA.HI.X R13, R21, UR9, R28, 0x2, P0 ;  /* 0x00000009150d7c11 */ /* 0x000fe400080f141c */
[----:B------:R-:W-:Y:S02]  /*12d0*/  SEL R27, R27, R14, !P2 ;  /* 0x0000000e1b1b7207 */ /* 0x000fe40005000000 */
[----:B------:R-:W-:Y:S02]  /*12e0*/  SHF.R.S32.HI R21, RZ, 0x1f, R14 ;  /* 0x0000001fff157819 */ /* 0x000fe4000001140e */
[----:B------:R-:W-:-:S02]  /*12f0*/  SEL R28, R23, R22, !P2 ;  /* 0x00000016171c7207 */ /* 0x000fc40005000000 */
[----:B-1----:R-:W-:Y:S02]  /*1300*/  SEL R17, R21, RZ, P2 ;  /* 0x000000ff15117207 */ /* 0x002fe40001000000 */
[----:B------:R-:W-:Y:S02]  /*1310*/  IADD3 R27, P1, PT, R27, R28, RZ ;  /* 0x0000001c1b1b7210 */ /* 0x000fe40007f3e0ff */
[----:B------:R-:W-:Y:S01]  /*1320*/  SEL R16, R25, R24, !P2 ;  /* 0x0000001819107207 */ /* 0x000fe20005000000 */
[----:B------:R-:W-:Y:S01]  /*1330*/  VIADD R28, R0, 0xe00 ;  /* 0x00000e00001c7836 */ /* 0x000fe20000000000 */
[C---:B------:R-:W-:Y:S01]  /*1340*/  LEA R14, P0, R26.reuse, UR8, 0x2 ;  /* 0x000000081a0e7c11 */ /* 0x040fe2000f8010ff */
[----:B------:R0:W5:Y:S02]  /*1350*/  LDG.E R21, desc[UR10][R12.64] ;  /* 0x0000000a0c157981 */ /* 0x000164000c1e1900 */
[----:B------:R-:W-:Y:S01]  /*1360*/  IMAD.X R17, R17, 0x1, R16, P1 ;  /* 0x0000000111117824 */ /* 0x000fe200008e0610 */
[----:B------:R-:W-:Y:S01]  /*1370*/  LEA.HI.X R15, R26, UR9, R29, 0x2, P0 ;  /* 0x000000091a0f7c11 */ /* 0x000fe200080f141d */
[----:B------:R-:W-:Y:S01]  /*1380*/  VIADD R29, R28, -UR5 ;  /* 0x800000051c1d7c36 */ /* 0x000fe20008000000 */
[----:B------:R-:W-:-:S02]  /*1390*/  LEA R16, P0, R27, UR8, 0x2 ;  /* 0x000000081b107c11 */ /* 0x000fc4000f8010ff */
[C---:B------:R-:W-:Y:S01]  /*13a0*/  ISETP.GE.AND P1, PT, R28.reuse, UR5, PT ;  /* 0x000000051c007c0c */ /* 0x040fe2000bf26270 */
[----:B------:R1:W5:Y:S01]  /*13b0*/  LDG.E R26, desc[UR10][R14.64] ;  /* 0x0000000a0e1a7981 */ /* 0x000362000c1e1900 */
[----:B------:R-:W-:Y:S02]  /*13c0*/  LEA.HI.X R17, R27, UR9, R17, 0x2, P0 ;  /* 0x000000091b117c11 */ /* 0x000fe400080f1411 */
[----:B------:R-:W-:Y:S02]  /*13d0*/  SEL R28, R28, R29, !P1 ;  /* 0x0000001d1c1c7207 */ /* 0x000fe40004800000 */
[----:B------:R-:W-:Y:S02]  /*13e0*/  SEL R27, R23, R22, !P1 ;  /* 0x00000016171b7207 */ /* 0x000fe40004800000 */
[----:B------:R-:W-:Y:S02]  /*13f0*/  SHF.R.S32.HI R29, RZ, 0x1f, R29 ;  /* 0x0000001fff1d7819 */ /* 0x000fe4000001141d */
[----:B0-----:R-:W-:-:S02]  /*1400*/  IADD3 R13, P0, PT, R28, R27, RZ ;  /* 0x0000001b1c0d7210 */ /* 0x001fc40007f1e0ff */
[----:B------:R-:W-:Y:S01]  /*1410*/  SEL R28, R29, RZ, P1 ;  /* 0x000000ff1d1c7207 */ /* 0x000fe20000800000 */
[----:B------:R-:W-:Y:S01]  /*1420*/  VIADD R29, R0, 0xf00 ;  /* 0x00000f00001d7836 */ /* 0x000fe20000000000 */
[----:B-1----:R-:W-:Y:S01]  /*1430*/  SEL R15, R25, R24, !P1 ;  /* 0x00000018190f7207 */ /* 0x002fe20004800000 */
[----:B------:R0:W5:Y:S02]  /*1440*/  LDG.E R27, desc[UR10][R16.64] ;  /* 0x0000000a101b7981 */ /* 0x000164000c1e1900 */
[C---:B------:R-:W-:Y:S01]  /*1450*/  VIADD R14, R29.reuse, -UR5 ;  /* 0x800000051d0e7c36 */ /* 0x040fe20008000000 */
[----:B------:R-:W-:Y:S01]  /*1460*/  ISETP.GE.AND P1, PT, R29, UR5, PT ;  /* 0x000000051d007c0c */ /* 0x000fe2000bf26270 */
[----:B------:R-:W-:Y:S01]  /*1470*/  IMAD.X R28, R28, 0x1, R15, P0 ;  /* 0x000000011c1c7824 */ /* 0x000fe200000e060f */
[----:B------:R-:W-:Y:S02]  /*1480*/  LEA R12, P0, R13, UR8, 0x2 ;  /* 0x000000080d0c7c11 */ /* 0x000fe4000f8010ff */
[----:B------:R-:W-:-:S02]  /*1490*/  SEL R15, R29, R14, !P1 ;  /* 0x0000000e1d0f7207 */ /* 0x000fc40004800000 */
[----:B------:R-:W-:Y:S02]  /*14a0*/  SHF.R.S32.HI R14, RZ, 0x1f, R14 ;  /* 0x0000001fff0e7819 */ /* 0x000fe4000001140e */
[----:B0-----:R-:W-:Y:S02]  /*14b0*/  SEL R16, R23, R22, !P1 ;  /* 0x0000001617107207 */ /* 0x001fe40004800000 */
[----:B------:R-:W-:Y:S02]  /*14c0*/  LEA.HI.X R13, R13, UR9, R28, 0x2, P0 ;  /* 0x000000090d0d7c11 */ /* 0x000fe400080f141c */
[----:B------:R-:W-:Y:S02]  /*14d0*/  IADD3 R15, P0, PT, R15, R16, RZ ;  /* 0x000000100f0f7210 */ /* 0x000fe40007f1e0ff */
[----:B------:R-:W-:Y:S02]  /*14e0*/  SEL R14, R14, RZ, P1 ;  /* 0x000000ff0e0e7207 */ /* 0x000fe40000800000 */
[----:B------:R-:W-:-:S05]  /*14f0*/  SEL R17, R25, R24, !P1 ;  /* 0x0000001819117207 */ /* 0x000fca0004800000 */
[----:B------:R-:W-:Y:S01]  /*1500*/  IMAD.X R16, R14, 0x1, R17, P0 ;  /* 0x000000010e107824 */ /* 0x000fe200000e0611 */
[C---:B------:R-:W-:Y:S02]  /*1510*/  LEA R14, P0, R15.reuse, UR8, 0x2 ;  /* 0x000000080f0e7c11 */ /* 0x040fe4000f8010ff */
[----:B------:R-:W-:Y:S02]  /*1520*/  LOP3.LUT R17, R0, 0x1000, RZ, 0xfc, !PT ;  /* 0x0000100000117812 */ /* 0x000fe400078efcff */
[----:B------:R-:W-:Y:S02]  /*1530*/  LEA.HI.X R15, R15, UR9, R16, 0x2, P0 ;  /* 0x000000090f0f7c11 */ /* 0x000fe400080f1410 */
[C---:B------:R-:W-:Y:S01]  /*1540*/  ISETP.GE.AND P1, PT, R17.reuse, UR5, PT ;  /* 0x0000000511007c0c */ /* 0x040fe2000bf26270 */
[----:B------:R-:W-:-:S03]  /*1550*/  VIADD R16, R17, -UR5 ;  /* 0x8000000511107c36 */ /* 0x000fc60008000000 */
[----:B------:R-:W-:Y:S02]  /*1560*/  SEL R22, R23, R22, !P1 ;  /* 0x0000001617167207 */ /* 0x000fe40004800000 */
[----:B------:R-:W-:Y:S01]  /*1570*/  SEL R17, R17, R16, !P1 ;  /* 0x0000001011117207 */ /* 0x000fe20004800000 */
[----:B------:R1:W5:Y:S01]  /*1580*/  LDG.E R23, desc[UR10][R14.64] ;  /* 0x0000000a0e177981 */ /* 0x000362000c1e1900 */
        /* <DEDUP_REMOVED lines=9> */
.L_x_207:
[----:B------:R-:W2:Y:S01]  /*1620*/  S2UR UR6, SR_CgaCtaId ;  /* 0x00000000000679c3 */ /* 0x000ea20000008800 */
[----:B------:R-:W-:Y:S01]  /*1630*/  UMOV UR4, 0x400 ;  /* 0x0000040000047882 */ /* 0x000fe20000000000 */
[----:B------:R-:W-:Y:S01]  /*1640*/  IMAD.IADD R20, R20, 0x1, -R19 ;  /* 0x0000000114147824 */ /* 0x000fe200078e0a13 */
[----:B--2---:R-:W-:-:S06]  /*1650*/  ULEA UR4, UR6, UR4, 0x18 ;  /* 0x0000000406047291 */ /* 0x004fcc000f8ec0ff */
[----:B01----:R-:W-:-:S05]  /*1660*/  LEA R13, R0, UR4, 0x2 ;  /* 0x00000004000d7c11 */ /* 0x003fca000f8e10ff */
[----:B-----5:R-:W-:Y:S04]  /*1670*/  STS [R13], R18 ;  /* 0x000000120d007388 */ /* 0x020fe80000000800 */
        /* <DEDUP_REMOVED lines=11> */
[----:B------:R-:W-:Y:S04]  /*1730*/  STS [R13+0x3000], R26 ;  /* 0x0030001a0d007388 */ /* 0x000fe80000000800 */
[----:B------:R-:W-:Y:S04]  /*1740*/  STS [R13+0x3400], R27 ;  /* 0x0034001b0d007388 */ /* 0x000fe80000000800 */
[----:B------:R-:W-:Y:S04]  /*1750*/  STS [R13+0x3800], R22 ;  /* 0x003800160d007388 */ /* 0x000fe80000000800 */
[----:B------:R-:W-:Y:S04]  /*1760*/  STS [R13+0x3c00], R23 ;  /* 0x003c00170d007388 */ /* 0x000fe80000000800 */
[----:B------:R1:W-:Y:S01]  /*1770*/  STS [R13+0x4000], R16 ;  /* 0x004000100d007388 */ /* 0x0003e20000000800 */
[----:B------:R-:W-:Y:S01]  /*1780*/  BAR.SYNC.DEFER_BLOCKING 0x0 ;  /* 0x0000000000007b1d */ /* 0x000fe20000010000 */
[----:B0-----:R-:W-:-:S07]  /*1790*/  IMAD R3, R0, 0x11, RZ ;  /* 0x0000001100037824 */ /* 0x001fce00078e02ff */
[----:B------:R-:W-:Y:S01]  /*17a0*/  PREEXIT ;  /* 0x000000000000782d */ /* 0x000fe20000000000 */
[----:B-1----:R-:W-:Y:S01]  /*17b0*/  VIADD R16, R20, UR5 ;  /* 0x0000000514107c36 */ /* 0x002fe20008000000 */
[----:B------:R-:W-:Y:S04]  /*17c0*/  BSSY.RECONVERGENT B0, `(.L_x_208) ;  /* 0x0000019000007945 */ /* 0x000fe80003800200 */
[----:B------:R-:W-:-:S04]  /*17d0*/  VIMNMX R3, PT, PT, R16, R3, PT ;  /* 0x0000000310037248 */ /* 0x000fc80003fe0100 */
[C---:B------:R-:W-:Y:S01]  /*17e0*/  ISETP.GE.AND P0, PT, R3.reuse, R20, PT ;  /* 0x000000140300720c */ /* 0x040fe20003f06270 */
[C---:B------:R-:W-:Y:S01]  /*17f0*/  IMAD.IADD R20, R3.reuse, 0x1, -R20 ;  /* 0x0000000103147824 */ /* 0x040fe200078e0a14 */
[----:B------:R-:W-:-:S04]  /*1800*/  VIMNMX R2, PT, PT, R3, UR5, PT ;  /* 0x0000000503027c48 */ /* 0x000fc8000bfe0100 */
[----:B------:R-:W-:-:S04]  /*1810*/  SEL R20, R20, RZ, P0 ;  /* 0x000000ff14147207 */ /* 0x000fc80000000000 */
[----:B------:R-:W-:-:S13]  /*1820*/  ISETP.GE.AND P0, PT, R20, R2, PT ;  /* 0x000000021400720c */ /* 0x000fda0003f06270 */
[----:B------:R-:W-:Y:S05]  /*1830*/  @P0 BRA `(.L_x_209) ;  /* 0x0000000000440947 */ /* 0x000fea0003800000 */
[----:B------:R-:W-:-:S07]  /*1840*/  VIADD R4, R3, UR5 ;  /* 0x0000000503047c36 */ /* 0x000fce0008000000 */
.L_x_210:
[----:B------:R-:W-:-:S05]  /*1850*/  IMAD.IADD R5, R2, 0x1, -R20 ;  /* 0x0000000102057824 */ /* 0x000fca00078e0a14 */
[----:B------:R-:W-:-:S04]  /*1860*/  LEA.HI R5, R5, R5, RZ, 0x1 ;  /* 0x0000000505057211 */ /* 0x000fc800078f08ff */
[----:B------:R-:W-:-:S04]  /*1870*/  LEA.HI.SX32 R5, R5, R20, 0x1f ;  /* 0x0000001405057211 */ /* 0x000fc800078ffaff */
[----:B------:R-:W-:Y:S02]  /*1880*/  LOP3.LUT R7, RZ, R5, RZ, 0x33, !PT ;  /* 0x00000005ff077212 */ /* 0x000fe400078e33ff */
[----:B------:R-:W-:-:S03]  /*1890*/  LEA R6, R5, UR4, 0x2 ;  /* 0x0000000405067c11 */ /* 0x000fc6000f8e10ff */
[----:B------:R-:W-:-:S03]  /*18a0*/  IMAD.IADD R7, R4, 0x1, R7 ;  /* 0x0000000104077824 */ /* 0x000fc600078e0207 */
[----:B------:R-:W0:Y:S02]  /*18b0*/  LDS R6, [R6] ;  /* 0x0000000006067984 */ /* 0x000e240000000800 */
[----:B------:R-:W-:-:S06]  /*18c0*/  LEA R7, R7, UR4, 0x2 ;  /* 0x0000000407077c11 */ /* 0x000fcc000f8e10ff */
        /* <DEDUP_REMOVED lines=8> */
.L_x_209:
[----:B------:R-:W-:Y:S05]  /*1950*/  BSYNC.RECONVERGENT B0 ;  /* 0x0000000000007941 */ /* 0x000fea0003800200 */
.L_x_208:
[----:B------:R-:W-:Y:S01]  /*1960*/  IADD3 R5, PT, PT, R3, UR5, -R20 ;  /* 0x0000000503057c10 */ /* 0x000fe2000fffe814 */
[----:B------:R-:W-:Y:S01]  /*1970*/  BSSY.RECONVERGENT B0, `(.L_x_211) ;  /* 0x000000d000007945 */ /* 0x000fe20003800200 */
[----:B------:R-:W-:Y:S02]  /*1980*/  LEA R7, R20, UR4, 0x2 ;  /* 0x0000000414077c11 */ /* 0x000fe4000f8e10ff */
[C---:B------:R-:W-:Y:S02]  /*1990*/  LEA R6, R5.reuse, UR4, 0x2 ;  /* 0x0000000405067c11 */ /* 0x040fe4000f8e10ff */
[----:B------:R-:W-:Y:S01]  /*19a0*/  ISETP.GE.AND P1, PT, R5, R16, PT ;  /* 0x000000100500720c */ /* 0x000fe20003f26270 */
[----:B------:R0:W1:Y:S01]  /*19b0*/  LDS R15, [R7] ;  /* 0x00000000070f7984 */ /* 0x0000620000000800 */
[----:B------:R-:W-:-:S03]  /*19c0*/  PLOP3.LUT P0, PT, PT, PT, PT, 0x8, 0x80 ;  /* 0x000000000080781c */ /* 0x000fc60003f0e170 */
[----:B------:R0:W2:Y:S08]  /*19d0*/  LDS R14, [R6] ;  /* 0x00000000060e7984 */ /* 0x0000b00000000800 */
[----:B0-----:R-:W-:Y:S05]  /*19e0*/  @P1 BRA `(.L_x_212) ;  /* 0x0000000000141947 */ /* 0x001fea0003800000 */
[----:B------:R-:W-:-:S13]  /*19f0*/  ISETP.GE.AND P0, PT, R20, UR5, PT ;  /* 0x0000000514007c0c */ /* 0x000fda000bf06270 */
[----:B-1----:R-:W-:Y:S02]  /*1a00*/  @!P0 IMAD R3, R15, R15, RZ ;  /* 0x0000000f0f038224 */ /* 0x002fe400078e02ff */
[----:B--2---:R-:W-:-:S03]  /*1a10*/  @!P0 IMAD R2, R14, R14, -0x1 ;  /* 0xffffffff0e028424 */ /* 0x004fc600078e020e */
[----:B------:R-:W-:-:S04]  /*1a20*/  @!P0 LOP3.LUT R3, R3, 0x2, RZ, 0xfc, !PT ;  /* 0x0000000203038812 */ /* 0x000fc800078efcff */
[----:B------:R-:W-:-:S13]  /*1a30*/  ISETP.LE.OR P0, PT, R2, R3, P0 ;  /* 0x000000030200720c */ /* 0x000fda0000703670 */
.L_x_212:
[----:B------:R-:W-:Y:S05]  /*1a40*/  BSYNC.RECONVERGENT B0 ;  /* 0x0000000000007941 */ /* 0x000fea0003800200 */
.L_x_211:
        /* <DEDUP_REMOVED lines=13> */
[----:B------:R-:W-:-:S13]  /*1b20*/  ISETP.GE.AND P0, PT, R2, UR5, PT ;  /* 0x0000000502007c0c */ /* 0x000fda000bf06270 */
[----:B--2---:R-:W-:Y:S02]  /*1b30*/  @!P0 IMAD R7, R15, R15, RZ ;  /* 0x0000000f0f078224 */ /* 0x004fe400078e02ff */
[----:B-1----:R-:W-:-:S03]  /*1b40*/  @!P0 IMAD R6, R14, R14, -0x1 ;  /* 0xffffffff0e068424 */ /* 0x002fc600078e020e */
[----:B------:R-:W-:-:S04]  /*1b50*/  @!P0 LOP3.LUT R7, R7, 0x2, RZ, 0xfc, !PT ;  /* 0x0000000207078812 */ /* 0x000fc800078efcff */
[----:B------:R-:W-:-:S13]  /*1b60*/  ISETP.LE.OR P0, PT, R6, R7, P0 ;  /* 0x000000070600720c */ /* 0x000fda0000703670 */
.L_x_214:
[----:B------:R-:W-:Y:S05]  /*1b70*/  BSYNC.RECONVERGENT B0 ;  /* 0x0000000000007941 */ /* 0x000fea0003800200 */
.L_x_213:
[----:B------:R-:W-:Y:S01]  /*1b80*/  @!P0 IMAD.MOV R5, RZ, RZ, R3 ;  /* 0x000000ffff058224 */ /* 0x000fe200078e0203 */
[----:B------:R-:W-:Y:S01]  /*1b90*/  BSSY.RECONVERGENT B0, `(.L_x_215) ;  /* 0x0000011000007945 */ /* 0x000fe20003800200 */
[----:B------:R-:W-:Y:S01]  /*1ba0*/  @P0 IMAD.MOV R4, RZ, RZ, R2 ;  /* 0x000000ffff040224 */ /* 0x000fe200078e0202 */
[----:B-12---:R-:W-:Y:S01]  /*1bb0*/  SEL R12, R14, R15, P0 ;  /* 0x0000000f0e0c7207 */ /* 0x006fe20000000000 */
[C---:B------:R-:W-:Y:S01]  /*1bc0*/  VIADD R7, R5.reuse, 0x1 ;  /* 0x0000000105077836 */ /* 0x040fe20000000000 */
[C---:B------:R-:W-:Y:S01]  /*1bd0*/  ISETP.GE.AND P1, PT, R5.reuse, R16, PT ;  /* 0x000000100500720c */ /* 0x040fe20003f26270 */
[C---:B------:R-:W-:Y:S01]  /*1be0*/  VIADD R6, R4.reuse, 0x1 ;  /* 0x0000000104067836 */ /* 0x040fe20000000000 */
[----:B------:R-:W-:Y:S02]  /*1bf0*/  @!P0 LEA R2, R4, UR4, 0x2 ;  /* 0x0000000404028c11 */ /* 0x000fe4000f8e10ff */
[----:B------:R-:W-:-:S03]  /*1c00*/  @P0 LEA R3, R5, UR4, 0x2 ;  /* 0x0000000405030c11 */ /* 0x000fc6000f8e10ff */
[----:B------:R0:W1:Y:S04]  /*1c10*/  @!P0 LDS R15, [R2] ;  /* 0x00000000020f8984 */ /* 0x0000680000000800 */
[----:B------:R0:W2:Y:S01]  /*1c20*/  @P0 LDS R14, [R3] ;  /* 0x00000000030e0984 */ /* 0x0000a20000000800 */
[----:B------:R-:W-:Y:S01]  /*1c30*/  PLOP3.LUT P0, PT, PT, PT, PT, 0x8, 0x80 ;  /* 0x000000000080781c */ /* 0x000fe20003f0e170 */
[----:B------:R-:W-:-:S12]  /*1c40*/  @P1 BRA `(.L_x_216) ;  /* 0x0000000000141947 */ /* 0x000fd80003800000 */
[----:B------:R-:W-:-:S13]  /*1c50*/  ISETP.GE.AND P0, PT, R4, UR5, PT ;  /* 0x0000000504007c0c */ /* 0x000fda000bf06270 */
[----:B01----:R-:W-:Y:S02]  /*1c60*/  @!P0 IMAD R3, R15, R15, RZ ;  /* 0x0000000f0f038224 */ /* 0x003fe400078e02ff */
[----:B--2---:R-:W-:-:S03]  /*1c70*/  @!P0 IMAD R2, R14, R14, -0x1 ;  /* 0xffffffff0e028424 */ /* 0x004fc600078e020e */
[----:B------:R-:W-:-:S04]  /*1c80*/  @!P0 LOP3.LUT R3, R3, 0x2, RZ, 0xfc, !PT ;  /* 0x0000000203038812 */ /* 0x000fc800078efcff */
[----:B------:R-:W-:-:S13]  /*1c90*/  ISETP.LE.OR P0, PT, R2, R3, P0 ;  /* 0x000000030200720c */ /* 0x000fda0000703670 */
.L_x_216:
[----:B------:R-:W-:Y:S05]  /*1ca0*/  BSYNC.RECONVERGENT B0 ;  /* 0x0000000000007941 */ /* 0x000fea0003800200 */
.L_x_215:
[----:B------:R-:W-:Y:S01]  /*1cb0*/  @!P0 IMAD.MOV R7, RZ, RZ, R5 ;  /* 0x000000ffff078224 */ /* 0x000fe200078e0205 */
[----:B------:R-:W-:Y:S01]  /*1cc0*/  BSSY.RECONVERGENT B0, `(.L_x_217) ;  /* 0x0000011000007945 */ /* 0x000fe20003800200 */
[----:B------:R-:W-:Y:S01]  /*1cd0*/  @P0 IMAD.MOV R6, RZ, RZ, R4 ;  /* 0x000000ffff060224 */ /* 0x000fe200078e0204 */
[----:B-12---:R-:W-:Y:S01]  /*1ce0*/  SEL R11, R14, R15, P0 ;  /* 0x0000000f0e0b7207 */ /* 0x006fe20000000000 */
[C---:B------:R-:W-:Y:S01]  /*1cf0*/  VIADD R5, R7.reuse, 0x1 ;  /* 0x0000000107057836 */ /* 0x040fe20000000000 */
[C---:B------:R-:W-:Y:S01]  /*1d00*/  ISETP.GE.AND P1, PT, R7.reuse, R16, PT ;  /* 0x000000100700720c */ /* 0x040fe20003f26270 */
[C---:B------:R-:W-:Y:S01]  /*1d10*/  VIADD R4, R6.reuse, 0x1 ;  /* 0x0000000106047836 */ /* 0x040fe20000000000 */
[----:B0-----:R-:W-:Y:S02]  /*1d20*/  @!P0 LEA R2, R6, UR4, 0x2 ;  /* 0x0000000406028c11 */ /* 0x001fe4000f8e10ff */
        /* <DEDUP_REMOVED lines=10> */
.L_x_218:
[----:B------:R-:W-:Y:S05]  /*1dd0*/  BSYNC.RECONVERGENT B0 ;  /* 0x0000000000007941 */ /* 0x000fea0003800200 */
.L_x_217:
        /* <DEDUP_REMOVED lines=18> */
.L_x_220:
[----:B------:R-:W-:Y:S05]  /*1f00*/  BSYNC.RECONVERGENT B0 ;  /* 0x0000000000007941 */ /* 0x000fea0003800200 */
.L_x_219:
        /* <DEDUP_REMOVED lines=18> */
.L_x_222:
[----:B------:R-:W-:Y:S05]  /*2030*/  BSYNC.RECONVERGENT B0 ;  /* 0x0000000000007941 */ /* 0x000fea0003800200 */
.L_x_221:
        /* <DEDUP_REMOVED lines=18> */
.L_x_224:
[----:B------:R-:W-:Y:S05]  /*2160*/  BSYNC.RECONVERGENT B0 ;  /* 0x0000000000007941 */ /* 0x000fea0003800200 */
.L_x_223:
        /* <DEDUP_REMOVED lines=18> */
.L_x_226:
[----:B------:R-:W-:Y:S05]  /*2290*/  BSYNC.RECONVERGENT B0 ;  /* 0x0000000000007941 */ /* 0x000fea0003800200 */
.L_x_225:
        /* <DEDUP_REMOVED lines=18> */
.L_x_228:
[----:B------:R-:W-:Y:S05]  /*23c0*/  BSYNC.RECONVERGENT B0 ;  /* 0x0000000000007941 */ /* 0x000fea0003800200 */
.L_x_227:
        /* <DEDUP_REMOVED lines=18> */
.L_x_230:
[----:B------:R-:W-:Y:S05]  /*24f0*/  BSYNC.RECONVERGENT B0 ;  /* 0x0000000000007941 */ /* 0x000fea0003800200 */
.L_x_229:
        /* <DEDUP_REMOVED lines=18> */
.L_x_232:
[----:B------:R-:W-:Y:S05]  /*2620*/  BSYNC.RECONVERGENT B0 ;  /* 0x0000000000007941 */ /* 0x000fea0003800200 */
.L_x_231:
[----:B------:R-:W-:Y:S01]  /*2630*/  @!P0 IMAD.MOV R21, RZ, RZ, R19 ;  /* 0x000000ffff158224 */ /* 0x000fe200078e0213 */
[----:B------:R-:W-:Y:S01]  /*2640*/  BSSY.RECONVERGENT B0, `(.L_x_233) ;  /* 0x0000011000007945 */ /* 0x000fe20003800200 */
[----:B------:R-:W-:Y:S01]  /*2650*/  @P0 IMAD.MOV R22, RZ, RZ, R20 ;  /* 0x000000ffff160224 */ /* 0x000fe200078e0214 */
[----:B012---:R-:W-:Y:S01]  /*2660*/  SEL R3, R14, R15, P0 ;  /* 0x0000000f0e037207 */ /* 0x007fe20000000000 */
        /* <DEDUP_REMOVED lines=14> */
.L_x_234:
[----:B------:R-:W-:Y:S05]  /*2750*/  BSYNC.RECONVERGENT B0 ;  /* 0x0000000000007941 */ /* 0x000fea0003800200 */
.L_x_233:
        /* <DEDUP_REMOVED lines=18> */
.L_x_236:
[----:B------:R-:W-:Y:S05]  /*2880*/  BSYNC.RECONVERGENT B0 ;  /* 0x0000000000007941 */ /* 0x000fea0003800200 */
.L_x_235:
[----:B------:R-:W-:Y:S01]  /*2890*/  @!P0 IMAD.MOV R19, RZ, RZ, R17 ;  /* 0x000000ffff138224 */ /* 0x000fe200078e0211 */
[----:B------:R-:W-:Y:S01]  /*28a0*/  BSSY.RECONVERGENT B0, `(.L_x_237) ;  /* 0x0000011000007945 */ /* 0x000fe20003800200 */
[----:B------:R-:W-:Y:S01]  /*28b0*/  @P0 IMAD.MOV R20, RZ, RZ, R18 ;  /* 0x000000ffff140224 */ /* 0x000fe200078e0212 */
[----:B-12---:R-:W-:Y:S01]  /*28c0*/  SEL R17, R14, R15, P0 ;  /* 0x0000000f0e117207 */ /* 0x006fe20000000000 */
[C---:B0-----:R-:W-:Y:S01]  /*28d0*/  VIADD R21, R19.reuse, 0x1 ;  /* 0x0000000113157836 */ /* 0x041fe20000000000 */
        /* <DEDUP_REMOVED lines=13> */
.L_x_238:
[----:B------:R-:W-:Y:S05]  /*29b0*/  BSYNC.RECONVERGENT B0 ;  /* 0x0000000000007941 */ /* 0x000fea0003800200 */
.L_x_237:
        /* <DEDUP_REMOVED lines=18> */
.L_x_240:
[----:B------:R-:W-:Y:S05]  /*2ae0*/  BSYNC.RECONVERGENT B0 ;  /* 0x0000000000007941 */ /* 0x000fea0003800200 */
.L_x_239:
[----:B------:R-:W-:Y:S01]  /*2af0*/  @!P0 IMAD.MOV R23, RZ, RZ, R21 ;  /* 0x000000ffff178224 */ /* 0x000fe200078e0215 */
[----:B------:R-:W-:Y:S01]  /*2b00*/  BSSY.RECONVERGENT B0, `(.L_x_241) ;  /* 0x0000010000007945 */ /* 0x000fe20003800200 */
[----:B------:R-:W-:Y:S01]  /*2b10*/  @P0 IMAD.MOV R20, RZ, RZ, R22 ;  /* 0x000000ffff140224 */ /* 0x000fe200078e0216 */
[----:B012---:R-:W-:Y:S02]  /*2b20*/  SEL R19, R14, R15, P0 ;  /* 0x0000000f0e137207 */ /* 0x007fe40000000000 */
        /* <DEDUP_REMOVED lines=13> */
.L_x_242:
[----:B------:R-:W-:Y:S05]  /*2c00*/  BSYNC.RECONVERGENT B0 ;  /* 0x0000000000007941 */ /* 0x000fea0003800200 */
.L_x_241:
[----:B------:R-:W-:Y:S01]  /*2c10*/  @P0 IMAD.MOV R21, RZ, RZ, R20 ;  /* 0x000000ffff150224 */ /* 0x000fe200078e0214 */
[----:B-12---:R-:W-:Y:S01]  /*2c20*/  SEL R20, R14, R15, P0 ;  /* 0x0000000f0e147207 */ /* 0x006fe20000000000 */
[----:B------:R-:W-:Y:S01]  /*2c30*/  VIADD R25, R23, 0x1 ;  /* 0x0000000117197836 */ /* 0x000fe20000000000 */
[----:B------:R-:W-:Y:S01]  /*2c40*/  BSSY.RECONVERGENT B0, `(.L_x_243) ;  /* 0x0000010000007945 */ /* 0x000fe20003800200 */
[----:B------:R-:W-:Y:S01]  /*2c50*/  @!P0 IMAD.MOV R25, RZ, RZ, R23 ;  /* 0x000000ffff198224 */ /* 0x000fe200078e0217 */
[----:B0-----:R-:W-:-:S04]  /*2c60*/  @!P0 LEA R22, R21, UR4, 0x2 ;  /* 0x0000000415168c11 */ /* 0x001fc8000f8e10ff */
[C---:B------:R-:W-:Y:S01]  /*2c70*/  ISETP.GE.AND P1, PT, R25.reuse, R16, PT ;  /* 0x000000101900720c */ /* 0x040fe20003f26270 */
[----:B------:R-:W0:Y:S01]  /*2c80*/  @!P0 LDS R15, [R22] ;  /* 0x00000000160f8984 */ /* 0x000e220000000800 */
[----:B------:R-:W-:-:S05]  /*2c90*/  @P0 LEA R25, R25, UR4, 0x2 ;  /* 0x0000000419190c11 */ /* 0x000fca000f8e10ff */
[----:B------:R1:W2:Y:S01]  /*2ca0*/  @P0 LDS R14, [R25] ;  /* 0x00000000190e0984 */ /* 0x0002a20000000800 */
[----:B0-----:R-:W-:-:S05]  /*2cb0*/  IMAD.MOV.U32 R16, RZ, RZ, R15 ;  /* 0x000000ffff107224 */ /* 0x001fca00078e000f */
[----:B-1----:R-:W-:Y:S05]  /*2cc0*/  @P1 BRA `(.L_x_244) ;  /* 0x00000000001c1947 */ /* 0x002fea0003800000 */
[----:B------:R-:W-:-:S13]  /*2cd0*/  ISETP.GE.AND P1, PT, R21, UR5, PT ;  /* 0x0000000515007c0c */ /* 0x000fda000bf26270 */
[----:B------:R-:W-:Y:S02]  /*2ce0*/  @!P1 IMAD R21, R15, R15, RZ ;  /* 0x0000000f0f159224 */ /* 0x000fe400078e02ff */
[----:B--2---:R-:W-:-:S03]  /*2cf0*/  @!P1 IMAD R16, R14, R14, -0x1 ;  /* 0xffffffff0e109424 */ /* 0x004fc600078e020e */
[----:B------:R-:W-:-:S04]  /*2d00*/  @!P1 LOP3.LUT R21, R21, 0x2, RZ, 0xfc, !PT ;  /* 0x0000000215159812 */ /* 0x000fc800078efcff */
[----:B------:R-:W-:Y:S01]  /*2d10*/  @!P1 ISETP.GT.AND P0, PT, R16, R21, PT ;  /* 0x000000151000920c */ /* 0x000fe20003f04270 */
[----:B------:R-:W-:-:S03]  /*2d20*/  IMAD.MOV.U32 R16, RZ, RZ, R14 ;  /* 0x000000ffff107224 */ /* 0x000fc600078e000e */
[----:B------:R-:W-:-:S09]  /*2d30*/  @!P1 SEL R16, R15, R14, P0 ;  /* 0x0000000e0f109207 */ /* 0x000fd20000000000 */
.L_x_244:
[----:B------:R-:W-:Y:S05]  /*2d40*/  BSYNC.RECONVERGENT B0 ;  /* 0x0000000000007941 */ /* 0x000fea0003800200 */
.L_x_243:
[----:B------:R-:W-:Y:S01]  /*2d50*/  BAR.SYNC.DEFER_BLOCKING 0x0 ;  /* 0x0000000000007b1d */ /* 0x000fe20000010000 */
[----:B------:R-:W-:-:S05]  /*2d60*/  UIMAD UR5, UR7, 0x1100, URZ ;  /* 0x00001100070578a4 */ /* 0x000fca000f8e02ff */
[----:B------:R-:W-:Y:S07]  /*2d70*/  BRA.U !UP0, `(.L_x_245) ;  /* 0x0000000508107547 */ /* 0x000fee000b800000 */
[----:B------:R-:W0:Y:S01]  /*2d80*/  S2R R21, SR_LANEID ;  /* 0x0000000000157919 */ /* 0x000e220000000000 */
[----:B--2---:R-:W-:Y:S01]  /*2d90*/  SHF.R.U32.HI R14, RZ, 0x5, R0 ;  /* 0x00000005ff0e7819 */ /* 0x004fe20000011600 */
[----:B------:R-:W1:Y:S04]  /*2da0*/  LDCU.64 UR6, c[0x0][0x3a0] ;  /* 0x00007400ff0677ac */ /* 0x000e680008000a00 */
[----:B0-----:R-:W-:-:S04]  /*2db0*/  IMAD R14, R14, 0x20, R21 ;  /* 0x000000200e0e7824 */ /* 0x001fc800078e0215 */
[----:B------:R-:W-:-:S05]  /*2dc0*/  IMAD R14, R14, 0x11, RZ ;  /* 0x000000110e0e7824 */ /* 0x000fca00078e02ff */
[----:B------:R-:W-:Y:S01]  /*2dd0*/  LEA R15, R14, UR4, 0x2 ;  /* 0x000000040e0f7c11 */ /* 0x000fe2000f8e10ff */
[----:B------:R-:W-:-:S04]  /*2de0*/  IMAD R14, R21, -0x10, R14 ;  /* 0xfffffff0150e7824 */ /* 0x000fc800078e020e */
[----:B------:R-:W-:Y:S01]  /*2df0*/  STS [R15], R13 ;  /* 0x0000000d0f007388 */ /* 0x000fe20000000800 */
[----:B------:R-:W-:-:S03]  /*2e00*/  LEA R14, R14, UR4, 0x2 ;  /* 0x000000040e0e7c11 */ /* 0x000fc6000f8e10ff */
[----:B------:R0:W-:Y:S04]  /*2e10*/  STS [R15+0x4], R12 ;  /* 0x0000040c0f007388 */ /* 0x0001e80000000800 */
[----:B------:R-:W-:Y:S04]  /*2e20*/  STS [R15+0x8], R11 ;  /* 0x0000080b0f007388 */ /* 0x000fe80000000800 */
[----:B------:R2:W-:Y:S01]  /*2e30*/  STS [R15+0xc], R10 ;  /* 0x00000c0a0f007388 */ /* 0x0005e20000000800 */
[----:B0-----:R-:W-:-:S03]  /*2e40*/  LOP3.LUT R12, R0, 0x3e0, RZ, 0xc0, !PT ;  /* 0x000003e0000c7812 */ /* 0x001fc600078ec0ff */
[----:B------:R-:W-:Y:S04]  /*2e50*/  STS [R15+0x10], R9 ;  /* 0x000010090f007388 */ /* 0x000fe80000000800 */
[----:B------:R-:W-:Y:S01]  /*2e60*/  STS [R15+0x14], R8 ;  /* 0x000014080f007388 */ /* 0x000fe20000000800 */
[----:B--2---:R-:W-:-:S03]  /*2e70*/  LOP3.LUT R10, R0, 0x1f, RZ, 0xc0, !PT ;  /* 0x0000001f000a7812 */ /* 0x004fc600078ec0ff */
[----:B------:R-:W-:Y:S02]  /*2e80*/  STS [R15+0x18], R7 ;  /* 0x000018070f007388 */ /* 0x000fe40000000800 */
[----:B------:R-:W-:Y:S02]  /*2e90*/  IMAD R10, R12, 0x11, R10 ;  /* 0x000000110c0a7824 */ /* 0x000fe400078e020a */
[----:B------:R-:W-:Y:S04]  /*2ea0*/  STS [R15+0x1c], R6 ;  /* 0x00001c060f007388 */ /* 0x000fe80000000800 */
[----:B------:R-:W-:Y:S01]  /*2eb0*/  STS [R15+0x20], R5 ;  /* 0x000020050f007388 */ /* 0x000fe20000000800 */
[----:B------:R-:W-:-:S03]  /*2ec0*/  IADD3 R10, P0, PT, R10, UR5, RZ ;  /* 0x000000050a0a7c10 */ /* 0x000fc6000ff1e0ff */
[----:B------:R-:W-:Y:S04]  /*2ed0*/  STS [R15+0x24], R4 ;  /* 0x000024040f007388 */ /* 0x000fe80000000800 */
[----:B------:R0:W-:Y:S04]  /*2ee0*/  STS [R15+0x28], R3 ;  /* 0x000028030f007388 */ /* 0x0001e80000000800 */
[----:B------:R1:W-:Y:S04]  /*2ef0*/  STS [R15+0x2c], R2 ;  /* 0x00002c020f007388 */ /* 0x0003e80000000800 */
[----:B------:R-:W-:Y:S01]  /*2f00*/  STS [R15+0x30], R17 ;  /* 0x000030110f007388 */ /* 0x000fe20000000800 */
[----:B0-----:R-:W-:-:S03]  /*2f10*/  IMAD.X R3, RZ, RZ, RZ, P0 ;  /* 0x000000ffff037224 */ /* 0x001fc600000e06ff */
[----:B------:R-:W-:Y:S01]  /*2f20*/  STS [R15+0x34], R18 ;  /* 0x000034120f007388 */ /* 0x000fe20000000800 */
[----:B-1----:R-:W-:-:S03]  /*2f30*/  LEA R2, P0, R10, UR6, 0x2 ;  /* 0x000000060a027c11 */ /* 0x002fc6000f8010ff */
[----:B------:R-:W-:Y:S01]  /*2f40*/  STS [R15+0x38], R19 ;  /* 0x000038130f007388 */ /* 0x000fe20000000800 */
[----:B------:R-:W-:-:S03]  /*2f50*/  LEA.HI.X R3, R10, UR7, R3, 0x2, P0 ;  /* 0x000000070a037c11 */ /* 0x000fc600080f1403 */
        /* <DEDUP_REMOVED lines=38> */
.L_x_245:
[----:B--2---:R-:W0:Y:S01]  /*31c0*/  S2R R14, SR_LANEID ;  /* 0x00000000000e7919 */ /* 0x004e220000000000 */
[----:B------:R-:W-:Y:S01]  /*31d0*/  SHF.R.U32.HI R15, RZ, 0x5, R0 ;  /* 0x00000005ff0f7819 */ /* 0x000fe20000011600 */
[----:B------:R-:W1:Y:S04]  /*31e0*/  LDCU.64 UR6, c[0x0][0x388] ;  /* 0x00007100ff0677ac */ /* 0x000e680008000a00 */
[----:B0-----:R-:W-:-:S04]  /*31f0*/  IMAD R15, R15, 0x20, R14 ;  /* 0x000000200f0f7824 */ /* 0x001fc800078e020e */
[----:B------:R-:W-:-:S04]  /*3200*/  IMAD R15, R15, 0x11, RZ ;  /* 0x000000110f0f7824 */ /* 0x000fc800078e02ff */
[----:B------:R-:W-:Y:S01]  /*3210*/  IMAD R14, R14, -0x10, R15 ;  /* 0xfffffff00e0e7824 */ /* 0x000fe200078e020f */
[----:B------:R-:W-:-:S04]  /*3220*/  LEA R21, R15, UR4, 0x2 ;  /* 0x000000040f157c11 */ /* 0x000fc8000f8e10ff */
[----:B------:R-:W-:Y:S01]  /*3230*/  LEA R14, R14, UR4, 0x2 ;  /* 0x000000040e0e7c11 */ /* 0x000fe2000f8e10ff */
[----:B------:R-:W-:Y:S04]  /*3240*/  STS [R21], R13 ;  /* 0x0000000d15007388 */ /* 0x000fe80000000800 */
[----:B------:R0:W-:Y:S04]  /*3250*/  STS [R21+0x4], R12 ;  /* 0x0000040c15007388 */ /* 0x0001e80000000800 */
[----:B------:R-:W-:Y:S04]  /*3260*/  STS [R21+0x8], R11 ;  /* 0x0000080b15007388 */ /* 0x000fe80000000800 */
[----:B------:R-:W-:Y:S01]  /*3270*/  STS [R21+0xc], R10 ;  /* 0x00000c0a15007388 */ /* 0x000fe20000000800 */
[----:B0-----:R-:W-:-:S03]  /*3280*/  LOP3.LUT R12, R0, 0x3e0, RZ, 0xc0, !PT ;  /* 0x000003e0000c7812 */ /* 0x001fc600078ec0ff */
[----:B------:R-:W-:Y:S01]  /*3290*/  STS [R21+0x10], R9 ;  /* 0x0000100915007388 */ /* 0x000fe20000000800 */
[----:B------:R-:W-:-:S03]  /*32a0*/  LOP3.LUT R0, R0, 0x1f, RZ, 0xc0, !PT ;  /* 0x0000001f00007812 */ /* 0x000fc600078ec0ff */
[----:B------:R-:W-:Y:S02]  /*32b0*/  STS [R21+0x14], R8 ;  /* 0x0000140815007388 */ /* 0x000fe40000000800 */
[----:B------:R-:W-:Y:S02]  /*32c0*/  VIADD R0, R0, UR5 ;  /* 0x0000000500007c36 */ /* 0x000fe40008000000 */
[----:B------:R-:W-:Y:S04]  /*32d0*/  STS [R21+0x18], R7 ;  /* 0x0000180715007388 */ /* 0x000fe80000000800 */
[----:B------:R-:W-:Y:S04]  /*32e0*/  STS [R21+0x1c], R6 ;  /* 0x00001c0615007388 */ /* 0x000fe80000000800 */
[----:B------:R-:W-:Y:S04]  /*32f0*/  STS [R21+0x20], R5 ;  /* 0x0000200515007388 */ /* 0x000fe80000000800 */
[----:B------:R-:W-:Y:S04]  /*3300*/  STS [R21+0x24], R4 ;  /* 0x0000240415007388 */ /* 0x000fe80000000800 */
[----:B------:R0:W-:Y:S04]  /*3310*/  STS [R21+0x28], R3 ;  /* 0x0000280315007388 */ /* 0x0001e80000000800 */
[----:B------:R1:W-:Y:S04]  /*3320*/  STS [R21+0x2c], R2 ;  /* 0x00002c0215007388 */ /* 0x0003e80000000800 */
[----:B------:R-:W-:Y:S01]  /*3330*/  STS [R21+0x30], R17 ;  /* 0x0000301115007388 */ /* 0x000fe20000000800 */
[----:B0-----:R-:W-:-:S03]  /*3340*/  IMAD R3, R12, 0x11, RZ ;  /* 0x000000110c037824 */ /* 0x001fc600078e02ff */
[----:B------:R-:W-:Y:S02]  /*3350*/  STS [R21+0x34], R18 ;  /* 0x0000341215007388 */ /* 0x000fe40000000800 */
[----:B------:R-:W-:Y:S02]  /*3360*/  IADD3 R0, P0, PT, R3, R0, RZ ;  /* 0x0000000003007210 */ /* 0x000fe40007f1e0ff */
[----:B------:R-:W-:Y:S04]  /*3370*/  STS [R21+0x38], R19 ;  /* 0x0000381315007388 */ /* 0x000fe80000000800 */
[----:B------:R-:W-:Y:S01]  /*3380*/  STS [R21+0x3c], R20 ;  /* 0x00003c1415007388 */ /* 0x000fe20000000800 */
[----:B------:R-:W-:Y:S01]  /*3390*/  IMAD.X R3, RZ, RZ, RZ, P0 ;  /* 0x000000ffff037224 */ /* 0x000fe200000e06ff */
[----:B-1----:R-:W-:-:S02]  /*33a0*/  LEA R2, P0, R0, UR6, 0x2 ;  /* 0x0000000600027c11 */ /* 0x002fc4000f8010ff */
[----:B------:R-:W-:Y:S01]  /*33b0*/  STS [R21+0x40], R16 ;  /* 0x0000401015007388 */ /* 0x000fe20000000800 */
[----:B------:R-:W-:-:S03]  /*33c0*/  NOP ;  /* 0x0000000000007918 */ /* 0x000fc60000000000 */
[----:B------:R-:W0:Y:S01]  /*33d0*/  LDS R5, [R14] ;  /* 0x000000000e057984 */ /* 0x000e220000000800 */
[----:B------:R-:W-:-:S03]  /*33e0*/  LEA.HI.X R3, R0, UR7, R3, 0x2, P0 ;  /* 0x0000000700037c11 */ /* 0x000fc600080f1403 */
        /* <DEDUP_REMOVED lines=34> */
.L_x_205:
[----:B------:R-:W0:Y:S01]  /*3610*/  LDCU.64 UR4, c[0x0][0x3b8] ;  /* 0x00007700ff0477ac */ /* 0x000e220008000a00 */
[----:B------:R-:W1:Y:S08]  /*3620*/  LDC R5, c[0x0][0x3c0] ;  /* 0x0000f000ff057b82 */ /* 0x000e700000000800 */
[----:B------:R-:W3:Y:S01]  /*3630*/  LDC R10, c[0x0][0x398] ;  /* 0x0000e600ff0a7b82 */ /* 0x000ee20000000800 */
[----:B0-----:R-:W-:-:S06]  /*3640*/  UIMAD.WIDE.U32 UR4, UR7, 0x4, UR4 ;  /* 0x00000004070478a5 */ /* 0x001fcc000f8e0004 */
[----:B------:R-:W-:Y:S02]  /*3650*/  IMAD.U32 R2, RZ, RZ, UR4 ;  /* 0x00000004ff027e24 */ /* 0x000fe4000f8e00ff */
[----:B------:R-:W-:Y:S02]  /*3660*/  IMAD.U32 R3, RZ, RZ, UR5 ;  /* 0x00000005ff037e24 */ /* 0x000fe4000f8e00ff */
[--C-:B-1----:R-:W-:Y:S01]  /*3670*/  IMAD.MOV R7, RZ, RZ, -R5.reuse ;  /* 0x000000ffff077224 */ /* 0x102fe200078e0a05 */
[----:B------:R-:W0:Y:S02]  /*3680*/  LDCU.U8 UR4, c[0x0][0x380] ;  /* 0x00007000ff0477ac */ /* 0x000e240008000000 */
[----:B------:R-:W4:Y:S04]  /*3690*/  LDG.E R6, desc[UR10][R2.64+0x4] ;  /* 0x0000040a02067981 */ /* 0x000f28000c1e1900 */
[----:B------:R1:W5:Y:S01]  /*36a0*/  LDG.E R4, desc[UR10][R2.64] ;  /* 0x0000000a02047981 */ /* 0x000362000c1e1900 */
[----:B------:R-:W-:Y:S01]  /*36b0*/  LOP3.LUT R27, R7, UR7, RZ, 0xc0, !PT ;  /* 0x00000007071b7c12 */ /* 0x000fe2000f8ec0ff */
[----:B------:R-:W-:Y:S01]  /*36c0*/  BSSY.RECONVERGENT B0, `(.L_x_246) ;  /* 0x00001b2000007945 */ /* 0x000fe20003800200 */
[----:B------:R-:W-:Y:S01]  /*36d0*/  SHF.R.U32.HI R5, RZ, 0x1, R5 ;  /* 0x00000001ff057819 */ /* 0x000fe20000011605 */
[----:B------:R-:W-:Y:S01]  /*36e0*/  ACQBULK ;  /* 0x000000000000782e */ /* 0x000fe20000000000 */
[C---:B------:R-:W-:Y:S01]  /*36f0*/  IADD3 R8, PT, PT, -R27.reuse, UR7, RZ ;  /* 0x000000071b087c10 */ /* 0x040fe2000fffe1ff */
[----:B------:R-:W-:Y:S01]  /*3700*/  IMAD R27, R27, 0x1100, RZ ;  /* 0x000011001b1b7824 */ /* 0x000fe200078e02ff */
[----:B------:R-:W-:Y:S01]  /*3710*/  LOP3.LUT R7, R7, UR7, RZ, 0xfc, !PT ;  /* 0x0000000707077c12 */ /* 0x000fe2000f8efcff */
[----:B------:R-:W-:-:S02]  /*3720*/  IMAD R5, R5, 0x1100, RZ ;  /* 0x0000110005057824 */ /* 0x000fc400078e02ff */
[----:B------:R-:W-:Y:S01]  /*3730*/  IMAD R8, R8, 0x1100, RZ ;  /* 0x0000110008087824 */ /* 0x000fe200078e02ff */
[----:B------:R-:W-:Y:S01]  /*3740*/  ISETP.NE.AND P0, PT, R7, -0x1, PT ;  /* 0xffffffff0700780c */ /* 0x000fe20003f05270 */
[--C-:B---3--:R-:W-:Y:S01]  /*3750*/  IMAD.IADD R10, R10, 0x1, -R27.reuse ;  /* 0x000000010a0a7824 */ /* 0x108fe200078e0a1b */
[----:B0-----:R-:W-:Y:S02]  /*3760*/  UPRMT UR4, UR4, 0x8880, URZ ;  /* 0x0000888004047896 */ /* 0x001fe400080000ff */
[----:B-1----:R-:W-:Y:S02]  /*3770*/  VIMNMX.U32 R2, PT, PT, R8, -0x1101, !PT ;  /* 0xffffeeff08027848 */ /* 0x002fe40007fe0000 */
[----:B------:R-:W-:Y:S02]  /*3780*/  UISETP.NE.AND UP0, UPT, UR4, URZ, UPT ;  /* 0x000000ff0400728c */ /* 0x000fe4000bf05270 */
[----:B------:R-:W-:Y:S01]  /*3790*/  LOP3.LUT R2, RZ, R2, RZ, 0x33, !PT ;  /* 0x00000002ff027212 */ /* 0x000fe200078e33ff */
[--C-:B----4-:R-:W-:Y:S01]  /*37a0*/  IMAD.IADD R25, R6, 0x1, -R27.reuse ;  /* 0x0000000106197824 */ /* 0x110fe200078e0a1b */
[----:B------:R-:W-:Y:S01]  /*37b0*/  VIMNMX.U32 R6, PT, PT, R5, R10, !PT ;  /* 0x0000000a05067248 */ /* 0x000fe20007fe0000 */
[----:B-----5:R-:W-:-:S03]  /*37c0*/  IMAD.IADD R4, R4, 0x1, -R27 ;  /* 0x0000000104047824 */ /* 0x020fc600078e0a1b */
[----:B------:R-:W-:Y:S01]  /*37d0*/  IADD3 R2, PT, PT, -R25, R8, R2 ;  /* 0x0000000819027210 */ /* 0x000fe20007ffe102 */
[----:B------:R-:W-:Y:S01]  /*37e0*/  IMAD.IADD R23, R6, 0x1, -R5 ;  /* 0x0000000106177824 */ /* 0x000fe200078e0a05 */
[C---:B------:R-:W-:Y:S02]  /*37f0*/  @!P0 VIMNMX.U32 R25, PT, PT, R5.reuse, R10, PT ;  /* 0x0000000a05198248 */ /* 0x040fe40003fe0000 */
[----:B------:R-:W-:Y:S02]  /*3800*/  SEL R2, R5, R2, !P0 ;  /* 0x0000000205027207 */ /* 0x000fe40004000000 */
[----:B------:R-:W-:Y:S01]  /*3810*/  VIADDMNMX.U32 R24, R8, -R4, R23, PT ;  /* 0x8000000408187246 */ /* 0x000fe20003800017 */
[----:B------:R-:W-:Y:S01]  /*3820*/  IMAD.IADD R25, R25, 0x1, -R4 ;  /* 0x0000000119197824 */ /* 0x000fe200078e0a04 */
[----:B------:R-:W-:-:S05]  /*3830*/  VIMNMX.U32 R23, PT, PT, R23, R2, PT ;  /* 0x0000000217177248 */ /* 0x000fca0003fe0000 */
[----:B------:R-:W-:Y:S01]  /*3840*/  IMAD.IADD R23, R23, 0x1, -R24 ;  /* 0x0000000117177824 */ /* 0x000fe200078e0a18 */
[----:B------:R-:W-:Y:S06]  /*3850*/  BRA.U !UP0, `(.L_x_247) ;  /* 0x0000000908507547 */ /* 0x000fec000b800000 */
[----:B------:R-:W-:Y:S01]  /*3860*/  IMAD.IADD R2, R25, 0x1, R23 ;  /* 0x0000000119027824 */ /* 0x000fe200078e0217 */
[----:B------:R-:W0:Y:S01]  /*3870*/  LDCU.64 UR4, c[0x0][0x388] ;  /* 0x00007100ff0477ac */ /* 0x000e220008000a00 */
[----:B------:R-:W-:Y:S01]  /*3880*/  IADD3 R3, P0, P1, R24, R27, R5 ;  /* 0x0000001b18037210 */ /* 0x000fe2000791e005 */
[----:B------:R-:W-:Y:S02]  /*3890*/  BSSY.RECONVERGENT B1, `(.L_x_248) ;  /* 0x0000012000017945 */ /* 0x000fe40003800200 */
[----:B------:R-:W-:Y:S01]  /*38a0*/  R2UR UR6, R2 ;  /* 0x00000000020672ca */ /* 0x000fe200000e0000 */
[C---:B--2---:R-:W-:Y:S01]  /*38b0*/  IMAD.IADD R2, R0.reuse, 0x1, -R25 ;  /* 0x0000000100027824 */ /* 0x044fe200078e0a19 */
[----:B------:R-:W-:Y:S02]  /*38c0*/  IADD3.X R5, PT, PT, RZ, RZ, RZ, P0, P1 ;  /* 0x000000ffff057210 */ /* 0x000fe400007e24ff */
[----:B------:R-:W-:Y:S02]  /*38d0*/  IADD3 R4, P0, P1, R0, R4, R27 ;  /* 0x0000000400047210 */ /* 0x000fe4000791e01b */
[----:B------:R-:W-:-:S04]  /*38e0*/  IADD3 R3, P2, PT, R2, R3, RZ ;  /* 0x0000000302037210 */ /* 0x000fc80007f5e0ff */
[----:B------:R-:W-:Y:S02]  /*38f0*/  LEA.HI.X.SX32 R2, R2, R5, 0x1, P2 ;  /* 0x0000000502027211 */ /* 0x000fe400010f0eff */
[----:B------:R-:W-:Y:S02]  /*3900*/  IADD3.X R5, PT, PT, RZ, RZ, RZ, P0, P1 ;  /* 0x000000ffff057210 */ /* 0x000fe400007e24ff */
[----:B------:R-:W-:Y:S02]  /*3910*/  ISETP.GE.AND P0, PT, R0, UR6, PT ;  /* 0x0000000600007c0c */ /* 0x000fe4000bf06270 */
[C---:B0-----:R-:W-:Y:S02]  /*3920*/  LEA R12, P1, R4.reuse, UR4, 0x2 ;  /* 0x00000004040c7c11 */ /* 0x041fe4000f8210ff */
[----:B------:R-:W-:Y:S02]  /*3930*/  LEA R14, P2, R3, UR4, 0x2 ;  /* 0x00000004030e7c11 */ /* 0x000fe4000f8410ff */
[----:B------:R-:W-:-:S02]  /*3940*/  LEA.HI.X R13, R4, UR5, R5, 0x2, P1 ;  /* 0x00000005040d7c11 */ /* 0x000fc400088f1405 */
[----:B------:R-:W-:Y:S01]  /*3950*/  LEA.HI.X R15, R3, UR5, R2, 0x2, P2 ;  /* 0x00000005030f7c11 */ /* 0x000fe200090f1402 */
[----:B------:R-:W-:-:S04]  /*3960*/  VIADD R2, R0, 0x100 ;  /* 0x0000010000027836 */ /* 0x000fc80000000000 */
[----:B------:R-:W-:Y:S05]  /*3970*/  @P0 BRA `(.L_x_249) ;  /* 0x00000000000c0947 */ /* 0x000fea0003800000 */
[----:B------:R-:W-:-:S13]  /*3980*/  ISETP.GE.AND P0, PT, R0, R25, PT ;  /* 0x000000190000720c */ /* 0x000fda0003f06270 */
[----:B------:R0:W5:Y:S04]  /*3990*/  @!P0 LDG.E R22, desc[UR10][R12.64] ;  /* 0x0000000a0c168981 */ /* 0x000168000c1e1900 */
[----:B------:R0:W5:Y:S02]  /*39a0*/  @P0 LDG.E R22, desc[UR10][R14.64] ;  /* 0x0000000a0e160981 */ /* 0x000164000c1e1900 */
.L_x_249:
[----:B------:R-:W-:Y:S05]  /*39b0*/  BSYNC.RECONVERGENT B1 ;  /* 0x0000000000017941 */ /* 0x000fea0003800200 */
.L_x_248:
[----:B------:R-:W-:Y:S01]  /*39c0*/  ISETP.GE.AND P0, PT, R2, UR6, PT ;  /* 0x0000000602007c0c */ /* 0x000fe2000bf06270 */
[----:B------:R-:W-:Y:S01]  /*39d0*/  VIADD R4, R0, 0x200 ;  /* 0x0000020000047836 */ /* 0x000fe20000000000 */
[----:B------:R-:W-:Y:S04]  /*39e0*/  BSSY.RECONVERGENT B1, `(.L_x_250) ;  /* 0x0000006000017945 */ /* 0x000fe80003800200 */
[----:B------:R-:W-:-:S07]  /*39f0*/  ISETP.GE.AND P1, PT, R4, UR6, PT ;  /* 0x0000000604007c0c */ /* 0x000fce000bf26270 */
[----:B------:R-:W-:Y:S06]  /*3a00*/  @P0 BRA `(.L_x_251) ;  /* 0x00000000000c0947 */ /* 0x000fec0003800000 */
[----:B------:R-:W-:-:S13]  /*3a10*/  ISETP.GE.AND P0, PT, R2, R25, PT ;  /* 0x000000190200720c */ /* 0x000fda0003f06270 */
[----:B------:R1:W5:Y:S04]  /*3a20*/  @P0 LDG.E R21, desc[UR10][R14.64+0x400] ;  /* 0x0004000a0e150981 */ /* 0x000368000c1e1900 */
[----:B------:R1:W5:Y:S02]  /*3a30*/  @!P0 LDG.E R21, desc[UR10][R12.64+0x400] ;  /* 0x0004000a0c158981 */ /* 0x000364000c1e1900 */
.L_x_251:
[----:B------:R-:W-:Y:S05]  /*3a40*/  BSYNC.RECONVERGENT B1 ;  /* 0x0000000000017941 */ /* 0x000fea0003800200 */
.L_x_250:
[----:B------:R-:W-:Y:S04]  /*3a50*/  BSSY.RECONVERGENT B1, `(.L_x_252) ;  /* 0x0000005000017945 */ /* 0x000fe80003800200 */
[----:B------:R-:W-:Y:S05]  /*3a60*/  @P1 BRA `(.L_x_253) ;  /* 0x00000000000c1947 */ /* 0x000fea0003800000 */
[----:B------:R-:W-:-:S13]  /*3a70*/  ISETP.GE.AND P0, PT, R4, R25, PT ;  /* 0x000000190400720c */ /* 0x000fda0003f06270 */
[----:B------:R2:W5:Y:S04]  /*3a80*/  @P0 LDG.E R20, desc[UR10][R14.64+0x800] ;  /* 0x0008000a0e140981 */ /* 0x000568000c1e1900 */
[----:B------:R2:W5:Y:S02]  /*3a90*/  @!P0 LDG.E R20, desc[UR10][R12.64+0x800] ;  /* 0x0008000a0c148981 */ /* 0x000564000c1e1900 */
.L_x_253:
[----:B------:R-:W-:Y:S05]  /*3aa0*/  BSYNC.RECONVERGENT B1 ;  /* 0x0000000000017941 */ /* 0x000fea0003800200 */
.L_x_252:
[C---:B------:R-:W-:Y:S01]  /*3ab0*/  VIADD R2, R0.reuse, 0x300 ;  /* 0x0000030000027836 */ /* 0x040fe20000000000 */
[----:B------:R-:W-:Y:S01]  /*3ac0*/  LOP3.LUT R4, R0, 0x400, RZ, 0xfc, !PT ;  /* 0x0000040000047812 */ /* 0x000fe200078efcff */
[----:B------:R-:W-:Y:S03]  /*3ad0*/  BSSY.RECONVERGENT B1, `(.L_x_254) ;  /* 0x0000007000017945 */ /* 0x000fe60003800200 */
[----:B------:R-:W-:Y:S02]  /*3ae0*/  ISETP.GE.AND P0, PT, R2, UR6, PT ;  /* 0x0000000602007c0c */ /* 0x000fe4000bf06270 */
[----:B------:R-:W-:-:S11]  /*3af0*/  ISETP.GE.AND P1, PT, R4, UR6, PT ;  /* 0x0000000604007c0c */ /* 0x000fd6000bf26270 */
[----:B------:R-:W-:Y:S05]  /*3b00*/  @P0 BRA `(.L_x_255) ;  /* 0x00000000000c0947 */ /* 0x000fea0003800000 */
[----:B------:R-:W-:-:S13]  /*3b10*/  ISETP.GE.AND P0, PT, R2, R25, PT ;  /* 0x000000190200720c */ /* 0x000fda0003f06270 */
[----:B------:R3:W5:Y:S04]  /*3b20*/  @P0 LDG.E R19, desc[UR10][R14.64+0xc00] ;  /* 0x000c000a0e130981 */ /* 0x000768000c1e1900 */
[----:B------:R3:W5:Y:S02]  /*3b30*/  @!P0 LDG.E R19, desc[UR10][R12.64+0xc00] ;  /* 0x000c000a0c138981 */ /* 0x000764000c1e1900 */
.L_x_255:
[----:B------:R-:W-:Y:S05]  /*3b40*/  BSYNC.RECONVERGENT B1 ;  /* 0x0000000000017941 */ /* 0x000fea0003800200 */
.L_x_254:
[----:B------:R-:W-:Y:S04]  /*3b50*/  BSSY.RECONVERGENT B1, `(.L_x_256) ;  /* 0x0000005000017945 */ /* 0x000fe80003800200 */
[----:B------:R-:W-:Y:S05]  /*3b60*/  @P1 BRA `(.L_x_257) ;  /* 0x00000000000c1947 */ /* 0x000fea0003800000 */
[----:B------:R-:W-:-:S13]  /*3b70*/  ISETP.GE.AND P0, PT, R4, R25, PT ;  /* 0x000000190400720c */ /* 0x000fda0003f06270 */
[----:B------:R4:W5:Y:S04]  /*3b80*/  @P0 LDG.E R18, desc[UR10][R14.64+0x1000] ;  /* 0x0010000a0e120981 */ /* 0x000968000c1e1900 */
[----:B------:R4:W5:Y:S02]  /*3b90*/  @!P0 LDG.E R18, desc[UR10][R12.64+0x1000] ;  /* 0x0010000a0c128981 */ /* 0x000964000c1e1900 */
.L_x_257:
[----:B------:R-:W-:Y:S05]  /*3ba0*/  BSYNC.RECONVERGENT B1 ;  /* 0x0000000000017941 */ /* 0x000fea0003800200 */
.L_x_256:
[C---:B------:R-:W-:Y:S01]  /*3bb0*/  VIADD R2, R0.reuse, 0x500 ;  /* 0x0000050000027836 */ /* 0x040fe20000000000 */
[----:B------:R-:W-:Y:S01]  /*3bc0*/  BSSY.RECONVERGENT B1, `(.L_x_258) ;  /* 0x0000008000017945 */ /* 0x000fe20003800200 */
[----:B------:R-:W-:-:S03]  /*3bd0*/  VIADD R4, R0, 0x600 ;  /* 0x0000060000047836 */ /* 0x000fc60000000000 */
[----:B------:R-:W-:Y:S02]  /*3be0*/  ISETP.GE.AND P0, PT, R2, UR6, PT ;  /* 0x0000000602007c0c */ /* 0x000fe4000bf06270 */
[----:B------:R-:W-:-:S11]  /*3bf0*/  ISETP.GE.AND P1, PT, R4, UR6, PT ;  /* 0x0000000604007c0c */ /* 0x000fd6000bf26270 */
[----:B------:R-:W-:Y:S05]  /*3c00*/  @P0 BRA `(.L_x_259) ;  /* 0x00000000000c0947 */ /* 0x000fea0003800000 */
[----:B------:R-:W-:-:S13]  /*3c10*/  ISETP.GE.AND P0, PT, R2, R25, PT ;  /* 0x000000190200720c */ /* 0x000fda0003f06270 */
[----:B------:R0:W5:Y:S04]  /*3c20*/  @P0 LDG.E R17, desc[UR10][R14.64+0x1400] ;  /* 0x0014000a0e110981 */ /* 0x000168000c1e1900 */
[----:B------:R0:W5:Y:S02]  /*3c30*/  @!P0 LDG.E R17, desc[UR10][R12.64+0x1400] ;  /* 0x0014000a0c118981 */ /* 0x000164000c1e1900 */
.L_x_259:
[----:B------:R-:W-:Y:S05]  /*3c40*/  BSYNC.RECONVERGENT B1 ;  /* 0x0000000000017941 */ /* 0x000fea0003800200 */
.L_x_258:
[----:B------:R-:W-:Y:S04]  /*3c50*/  BSSY.RECONVERGENT B1, `(.L_x_260) ;  /* 0x0000005000017945 */ /* 0x000fe80003800200 */
[----:B------:R-:W-:Y:S05]  /*3c60*/  @P1 BRA `(.L_x_261) ;  /* 0x00000000000c1947 */ /* 0x000fea0003800000 */
[----:B------:R-:W-:-:S13]  /*3c70*/  ISETP.GE.AND P0, PT, R4, R25, PT ;  /* 0x000000190400720c */ /* 0x000fda0003f06270 */
[----:B------:R0:W5:Y:S04]  /*3c80*/  @P0 LDG.E R16, desc[UR10][R14.64+0x1800] ;  /* 0x0018000a0e100981 */ /* 0x000168000c1e1900 */
[----:B------:R0:W5:Y:S02]  /*3c90*/  @!P0 LDG.E R16, desc[UR10][R12.64+0x1800] ;  /* 0x0018000a0c108981 */ /* 0x000164000c1e1900 */
.L_x_261:
[----:B------:R-:W-:Y:S05]  /*3ca0*/  BSYNC.RECONVERGENT B1 ;  /* 0x0000000000017941 */ /* 0x000fea0003800200 */
.L_x_260:
        /* <DEDUP_REMOVED lines=9> */
.L_x_263:
[----:B------:R-:W-:Y:S05]  /*3d40*/  BSYNC.RECONVERGENT B1 ;  /* 0x0000000000017941 */ /* 0x000fea0003800200 */
.L_x_262:
[----:B------:R-:W-:Y:S04]  /*3d50*/  BSSY.RECONVERGENT B1, `(.L_x_264) ;  /* 0x0000005000017945 */ /* 0x000fe80003800200 */
[----:B------:R-:W-:Y:S05]  /*3d60*/  @P1 BRA `(.L_x_265) ;  /* 0x00000000000c1947 */ /* 0x000fea0003800000 */
[----:B------:R-:W-:-:S13]  /*3d70*/  ISETP.GE.AND P0, PT, R4, R25, PT ;  /* 0x000000190400720c */ /* 0x000fda0003f06270 */
[----:B------:R0:W5:Y:S04]  /*3d80*/  @P0 LDG.E R3, desc[UR10][R14.64+0x2000] ;  /* 0x0020000a0e030981 */ /* 0x000168000c1e1900 */
[----:B------:R0:W5:Y:S02]  /*3d90*/  @!P0 LDG.E R3, desc[UR10][R12.64+0x2000] ;  /* 0x0020000a0c038981 */ /* 0x000164000c1e1900 */
.L_x_265:
[----:B------:R-:W-:Y:S05]  /*3da0*/  BSYNC.RECONVERGENT B1 ;  /* 0x0000000000017941 */ /* 0x000fea0003800200 */
.L_x_264:
        /* <DEDUP_REMOVED lines=9> */
.L_x_267:
[----:B------:R-:W-:Y:S05]  /*3e40*/  BSYNC.RECONVERGENT B1 ;  /* 0x0000000000017941 */ /* 0x000fea0003800200 */
.L_x_266:
[----:B------:R-:W-:Y:S04]  /*3e50*/  BSSY.RECONVERGENT B1, `(.L_x_268) ;  /* 0x0000005000017945 */ /* 0x000fe80003800200 */
[----:B------:R-:W-:Y:S05]  /*3e60*/  @P1 BRA `(.L_x_269) ;  /* 0x00000000000c1947 */ /* 0x000fea0003800000 */
[----:B------:R-:W-:-:S13]  /*3e70*/  ISETP.GE.AND P0, PT, R6, R25, PT ;  /* 0x000000190600720c */ /* 0x000fda0003f06270 */
[----:B------:R0:W5:Y:S04]  /*3e80*/  @P0 LDG.E R5, desc[UR10][R14.64+0x2800] ;  /* 0x0028000a0e050981 */ /* 0x000168000c1e1900 */
[----:B------:R0:W5:Y:S02]  /*3e90*/  @!P0 LDG.E R5, desc[UR10][R12.64+0x2800] ;  /* 0x0028000a0c058981 */ /* 0x000164000c1e1900 */
.L_x_269:
[----:B------:R-:W-:Y:S05]  /*3ea0*/  BSYNC.RECONVERGENT B1 ;  /* 0x0000000000017941 */ /* 0x000fea0003800200 */
.L_x_268:
        /* <DEDUP_REMOVED lines=9> */
.L_x_271:
[----:B------:R-:W-:Y:S05]  /*3f40*/  BSYNC.RECONVERGENT B1 ;  /* 0x0000000000017941 */ /* 0x000fea0003800200 */
.L_x_270:
[----:B------:R-:W-:Y:S04]  /*3f50*/  BSSY.RECONVERGENT B1, `(.L_x_272) ;  /* 0x0000005000017945 */ /* 0x000fe80003800200 */
[----:B------:R-:W-:Y:S05]  /*3f60*/  @P1 BRA `(.L_x_273) ;  /* 0x00000000000c1947 */ /* 0x000fea0003800000 */
[----:B------:R-:W-:-:S13]  /*3f70*/  ISETP.GE.AND P0, PT, R8, R25, PT ;  /* 0x000000190800720c */ /* 0x000fda0003f06270 */
[----:B------:R0:W5:Y:S04]  /*3f80*/  @P0 LDG.E R7, desc[UR10][R14.64+0x3000] ;  /* 0x0030000a0e070981 */ /* 0x000168000c1e1900 */
[----:B------:R0:W5:Y:S02]  /*3f90*/  @!P0 LDG.E R7, desc[UR10][R12.64+0x3000] ;  /* 0x0030000a0c078981 */ /* 0x000164000c1e1900 */
.L_x_273:
[----:B------:R-:W-:Y:S05]  /*3fa0*/  BSYNC.RECONVERGENT B1 ;  /* 0x0000000000017941 */ /* 0x000fea0003800200 */
.L_x_272:
        /* <DEDUP_REMOVED lines=9> */
.L_x_275:
[----:B------:R-:W-:Y:S05]  /*4040*/  BSYNC.RECONVERGENT B1 ;  /* 0x0000000000017941 */ /* 0x000fea0003800200 */
.L_x_274:
[----:B------:R-:W-:Y:S04]  /*4050*/  BSSY.RECONVERGENT B1, `(.L_x_276) ;  /* 0x0000005000017945 */ /* 0x000fe80003800200 */
[----:B------:R-:W-:Y:S05]  /*4060*/  @P1 BRA `(.L_x_277) ;  /* 0x00000000000c1947 */ /* 0x000fea0003800000 */
[----:B------:R-:W-:-:S13]  /*4070*/  ISETP.GE.AND P0, PT, R10, R25, PT ;  /* 0x000000190a00720c */ /* 0x000fda0003f06270 */
[----:B------:R0:W5:Y:S04]  /*4080*/  @P0 LDG.E R9, desc[UR10][R14.64+0x3800] ;  /* 0x0038000a0e090981 */ /* 0x000168000c1e1900 */
[----:B------:R0:W5:Y:S02]  /*4090*/  @!P0 LDG.E R9, desc[UR10][R12.64+0x3800] ;  /* 0x0038000a0c098981 */ /* 0x000164000c1e1900 */
.L_x_277:
[----:B------:R-:W-:Y:S05]  /*40a0*/  BSYNC.RECONVERGENT B1 ;  /* 0x0000000000017941 */ /* 0x000fea0003800200 */
.L_x_276:
        /* <DEDUP_REMOVED lines=9> */
.L_x_279:
[----:B------:R-:W-:Y:S05]  /*4140*/  BSYNC.RECONVERGENT B1 ;  /* 0x0000000000017941 */ /* 0x000fea0003800200 */
.L_x_278:
[----:B------:R-:W-:Y:S05]  /*4150*/  @P1 BRA `(.L_x_280) ;  /* 0x0000001000201947 */ /* 0x000fea0003800000 */
[----:B------:R-:W-:-:S13]  /*4160*/  ISETP.GE.AND P0, PT, R24, R25, PT ;  /* 0x000000191800720c */ /* 0x000fda0003f06270 */
[----:B------:R0:W5:Y:S04]  /*4170*/  @P0 LDG.E R11, desc[UR10][R14.64+0x4000] ;  /* 0x0040000a0e0b0981 */ /* 0x000168000c1e1900 */
[----:B------:R0:W5:Y:S01]  /*4180*/  @!P0 LDG.E R11, desc[UR10][R12.64+0x4000] ;  /* 0x0040000a0c0b8981 */ /* 0x000162000c1e1900 */
[----:B------:R-:W-:Y:S05]  /*4190*/  BRA `(.L_x_280) ;  /* 0x0000001000107947 */ /* 0x000fea0003800000 */
.L_x_247:
[----:B------:R-:W-:Y:S01]  /*41a0*/  IMAD.IADD R12, R25, 0x1, R23 ;  /* 0x00000001190c7824 */ /* 0x000fe200078e0217 */
[----:B------:R-:W-:Y:S01]  /*41b0*/  IADD3 R24, P2, P3, R24, R27, R5 ;  /* 0x0000001b18187210 */ /* 0x000fe20007b5e005 */
[----:B--2---:R-:W-:Y:S01]  /*41c0*/  VIADD R26, R0, 0x100 ;  /* 0x00000100001a7836 */ /* 0x004fe20000000000 */
[----:B------:R-:W-:Y:S02]  /*41d0*/  IADD3 R27, P0, PT, R27, R4, RZ ;  /* 0x000000041b1b7210 */ /* 0x000fe40007f1e0ff */
[----:B------:R-:W-:-:S13]  /*41e0*/  R2UR UR6, R12 ;  /* 0x000000000c0672ca */ /* 0x000fda00000e0000 */
[----:B------:R-:W-:-:S13]  /*41f0*/  ISETP.GE.AND P4, PT, R26, UR6, PT ;  /* 0x000000061a007c0c */ /* 0x000fda000bf86270 */
[C---:B------:R-:W-:Y:S01]  /*4200*/  @!P4 IMAD.IADD R12, R26.reuse, 0x1, -R25 ;  /* 0x000000011a0cc824 */ /* 0x040fe200078e0a19 */
[----:B------:R-:W-:-:S04]  /*4210*/  @!P4 ISETP.GE.AND P5, PT, R26, R25, PT ;  /* 0x000000191a00c20c */ /* 0x000fc80003fa6270 */
[----:B------:R-:W-:Y:S02]  /*4220*/  @!P4 SEL R26, R26, R12, !P5 ;  /* 0x0000000c1a1ac207 */ /* 0x000fe40006800000 */
[----:B------:R-:W-:Y:S02]  /*4230*/  @!P4 SEL R13, R27, R24, !P5 ;  /* 0x000000181b0dc207 */ /* 0x000fe40006800000 */
[----:B------:R-:W-:Y:S02]  /*4240*/  @!P4 SHF.R.S32.HI R14, RZ, 0x1f, R12 ;  /* 0x0000001fff0ec819 */ /* 0x000fe4000001140c */
[----:B------:R-:W-:Y:S01]  /*4250*/  @!P4 IADD3 R26, P1, PT, R26, R13, RZ ;  /* 0x0000000d1a1ac210 */ /* 0x000fe20007f3e0ff */
[----:B------:R-:W-:Y:S01]  /*4260*/  IMAD.X R13, RZ, RZ, RZ, P0 ;  /* 0x000000ffff0d7224 */ /* 0x000fe200000e06ff */
[----:B------:R-:W-:Y:S02]  /*4270*/  IADD3.X R12, PT, PT, RZ, RZ, RZ, P2, P3 ;  /* 0x000000ffff0c7210 */ /* 0x000fe400017e64ff */
[----:B------:R-:W-:-:S02]  /*4280*/  @!P4 SEL R14, R14, RZ, P5 ;  /* 0x000000ff0e0ec207 */ /* 0x000fc40002800000 */
[----:B------:R-:W-:-:S05]  /*4290*/  @!P4 SEL R15, R13, R12, !P5 ;  /* 0x0000000c0d0fc207 */ /* 0x000fca0006800000 */
[----:B------:R-:W-:Y:S02]  /*42a0*/  @!P4 IMAD.X R28, R14, 0x1, R15, P1 ;  /* 0x000000010e1cc824 */ /* 0x000fe400008e060f */
[----:B------:R-:W0:Y:S02]  /*42b0*/  @!P4 LDC.64 R14, c[0x0][0x3a0] ;  /* 0x0000e800ff0ecb82 */ /* 0x000e240000000a00 */
[----:B0-----:R-:W-:-:S04]  /*42c0*/  @!P4 LEA R14, P0, R26, R14, 0x2 ;  /* 0x0000000e1a0ec211 */ /* 0x001fc800078010ff */
[----:B------:R-:W-:Y:S01]  /*42d0*/  @!P4 LEA.HI.X R15, R26, R15, R28, 0x2, P0 ;  /* 0x0000000f1a0fc211 */ /* 0x000fe200000f141c */
[----:B------:R-:W-:-:S04]  /*42e0*/  VIADD R28, R0, 0x200 ;  /* 0x00000200001c7836 */ /* 0x000fc80000000000 */
[----:B------:R0:W5:Y:S01]  /*42f0*/  @!P4 LDG.E R21, desc[UR10][R14.64] ;  /* 0x0000000a0e15c981 */ /* 0x000162000c1e1900 */
[----:B------:R-:W-:-:S13]  /*4300*/  ISETP.GE.AND P1, PT, R28, UR6, PT ;  /* 0x000000061c007c0c */ /* 0x000fda000bf26270 */
[----:B0-----:R-:W0:Y:S01]  /*4310*/  @!P1 LDC.64 R14, c[0x0][0x3a0] ;  /* 0x0000e800ff0e9b82 */ /* 0x001e220000000a00 */
[C---:B------:R-:W-:Y:S01]  /*4320*/  @!P1 IMAD.IADD R26, R28.reuse, 0x1, -R25 ;  /* 0x000000011c1a9824 */ /* 0x040fe200078e0a19 */
[----:B------:R-:W-:-:S04]  /*4330*/  @!P1 ISETP.GE.AND P2, PT, R28, R25, PT ;  /* 0x000000191c00920c */ /* 0x000fc80003f46270 */
[----:B------:R-:W-:Y:S02]  /*4340*/  @!P1 SEL R29, R28, R26, !P2 ;  /* 0x0000001a1c1d9207 */ /* 0x000fe40005000000 */
[----:B------:R-:W-:Y:S02]  /*4350*/  @!P1 SHF.R.S32.HI R28, RZ, 0x1f, R26 ;  /* 0x0000001fff1c9819 */ /* 0x000fe4000001141a */
[----:B------:R-:W-:Y:S02]  /*4360*/  @!P1 SEL R26, R27, R24, !P2 ;  /* 0x000000181b1a9207 */ /* 0x000fe40005000000 */
[----:B------:R-:W-:Y:S02]  /*4370*/  @!P1 SEL R28, R28, RZ, P2 ;  /* 0x000000ff1c1c9207 */ /* 0x000fe40001000000 */
[----:B------:R-:W-:Y:S02]  /*4380*/  @!P1 IADD3 R26, P0, PT, R29, R26, RZ ;  /* 0x0000001a1d1a9210 */ /* 0x000fe40007f1e0ff */
[----:B------:R-:W-:-:S05]  /*4390*/  @!P1 SEL R29, R13, R12, !P2 ;  /* 0x0000000c0d1d9207 */ /* 0x000fca0005000000 */
[----:B------:R-:W-:Y:S01]  /*43a0*/  @!P1 IMAD.X R28, R28, 0x1, R29, P0 ;  /* 0x000000011c1c9824 */ /* 0x000fe200000e061d */
        /* <DEDUP_REMOVED lines=16> */
[----:B------:R-:W-:Y:S02]  /*44b0*/  @!P1 LEA.HI.X R15, R26, R15, R28, 0x2, P0 ;  /* 0x0000000f1a0f9211 */ /* 0x000fe400000f141c */
[----:B------:R-:W-:-:S03]  /*44c0*/  LOP3.LUT R28, R0, 0x400, RZ, 0xfc, !PT ;  /* 0x00000400001c7812 */ /* 0x000fc600078efcff */
        /* <DEDUP_REMOVED lines=175> */
[----:B------:R-:W-:-:S02]  /*4fc0*/  @!P1 SEL R29, R13, R12, !P2 ;  /* 0x0000000c0d1d9207 */ /* 0x000fc40005000000 */
[----:B------:R-:W-:-:S03]  /*4fd0*/  ISETP.GE.AND P2, PT, R0, UR6, PT ;  /* 0x0000000600007c0c */ /* 0x000fc6000bf46270 */
[----:B------:R-:W-:Y:S01]  /*4fe0*/  @!P1 IMAD.X R28, R28, 0x1, R29, P0 ;  /* 0x000000011c1c9824 */ /* 0x000fe200000e061d */
[----:B0-----:R-:W-:-:S04]  /*4ff0*/  @!P1 LEA R14, P0, R26, R14, 0x2 ;  /* 0x0000000e1a0e9211 */ /* 0x001fc800078010ff */
[----:B------:R-:W-:-:S05]  /*5000*/  @!P1 LEA.HI.X R15, R26, R15, R28, 0x2, P0 ;  /* 0x0000000f1a0f9211 */ /* 0x000fca00000f141c */
[----:B------:R0:W5:Y:S01]  /*5010*/  @!P1 LDG.E R10, desc[UR10][R14.64] ;  /* 0x0000000a0e0a9981 */ /* 0x000162000c1e1900 */
[C---:B------:R-:W-:Y:S01]  /*5020*/  @!P2 IMAD.IADD R29, R0.reuse, 0x1, -R25 ;  /* 0x00000001001da824 */ /* 0x040fe200078e0a19 */
[----:B------:R-:W-:-:S04]  /*5030*/  @!P2 ISETP.GE.AND P0, PT, R0, R25, PT ;  /* 0x000000190000a20c */ /* 0x000fc80003f06270 */
[----:B------:R-:W-:Y:S02]  /*5040*/  @!P2 SHF.R.S32.HI R28, RZ, 0x1f, R29 ;  /* 0x0000001fff1ca819 */ /* 0x000fe4000001141d */
[----:B------:R-:W-:Y:S01]  /*5050*/  @!P2 SEL R26, R0, R29, !P0 ;  /* 0x0000001d001aa207 */ /* 0x000fe20004000000 */
[----:B0-----:R-:W0:Y:S01]  /*5060*/  @!P2 LDC.64 R14, c[0x0][0x3a0] ;  /* 0x0000e800ff0eab82 */ /* 0x001e220000000a00 */
        /* <DEDUP_REMOVED lines=11> */
[----:B------:R-:W-:-:S04]  /*5120*/  @!P1 ISETP.GE.AND P2, PT, R26, R25, PT ;  /* 0x000000191a00920c */ /* 0x000fc80003f46270 */
[----:B------:R-:W-:Y:S01]  /*5130*/  @!P1 SEL R12, R13, R12, !P2 ;  /* 0x0000000c0d0c9207 */ /* 0x000fe20005000000 */
[----:B------:R-:W-:Y:S01]  /*5140*/  @!P1 IMAD.IADD R13, R26, 0x1, -R25 ;  /* 0x000000011a0d9824 */ /* 0x000fe200078e0a19 */
[----:B------:R-:W-:-:S04]  /*5150*/  @!P1 SEL R24, R27, R24, !P2 ;  /* 0x000000181b189207 */ /* 0x000fc80005000000 */
[----:B------:R-:W-:Y:S02]  /*5160*/  @!P1 SEL R27, R26, R13, !P2 ;  /* 0x0000000d1a1b9207 */ /* 0x000fe40005000000 */
[----:B------:R-:W-:Y:S02]  /*5170*/  @!P1 SHF.R.S32.HI R13, RZ, 0x1f, R13 ;  /* 0x0000001fff0d9819 */ /* 0x000fe4000001140d */
[----:B------:R-:W-:Y:S02]  /*5180*/  @!P1 IADD3 R24, P0, PT, R27, R24, RZ ;  /* 0x000000181b189210 */ /* 0x000fe40007f1e0ff */
[----:B------:R-:W-:-:S05]  /*5190*/  @!P1 SEL R13, R13, RZ, P2 ;  /* 0x000000ff0d0d9207 */ /* 0x000fca0001000000 */
[----:B------:R-:W-:Y:S01]  /*51a0*/  @!P1 IMAD.X R12, R13, 0x1, R12, P0 ;  /* 0x000000010d0c9824 */ /* 0x000fe200000e060c */
[----:B0-----:R-:W-:-:S04]  /*51b0*/  @!P1 LEA R14, P0, R24, R14, 0x2 ;  /* 0x0000000e180e9211 */ /* 0x001fc800078010ff */
[----:B------:R-:W-:-:S05]  /*51c0*/  @!P1 LEA.HI.X R15, R24, R15, R12, 0x2, P0 ;  /* 0x0000000f180f9211 */ /* 0x000fca00000f140c */
[----:B------:R0:W5:Y:S04]  /*51d0*/  @!P1 LDG.E R11, desc[UR10][R14.64] ;  /* 0x0000000a0e0b9981 */ /* 0x000168000c1e1900 */
.L_x_280:
[----:B------:R-:W-:Y:S05]  /*51e0*/  BSYNC.RECONVERGENT B0 ;  /* 0x0000000000007941 */ /* 0x000fea0003800200 */
.L_x_246:
[----:B------:R-:W1:Y:S01]  /*51f0*/  S2UR UR5, SR_CgaCtaId ;  /* 0x00000000000579c3 */ /* 0x000e620000008800 */
[----:B------:R-:W-:Y:S02]  /*5200*/  UMOV UR4, 0x400 ;  /* 0x0000040000047882 */ /* 0x000fe40000000000 */
[----:B-1----:R-:W-:-:S06]  /*5210*/  ULEA UR4, UR5, UR4, 0x18 ;  /* 0x0000000405047291 */ /* 0x002fcc000f8ec0ff */
[----:B0-234-:R-:W-:-:S05]  /*5220*/  LEA R13, R0, UR4, 0x2 ;  /* 0x00000004000d7c11 */ /* 0x01dfca000f8e10ff */
[----:B-----5:R-:W-:Y:S04]  /*5230*/  STS [R13], R22 ;  /* 0x000000160d007388 */ /* 0x020fe80000000800 */
[----:B------:R-:W-:Y:S04]  /*5240*/  STS [R13+0x400], R21 ;  /* 0x000400150d007388 */ /* 0x000fe80000000800 */
[----:B------:R-:W-:Y:S04]  /*5250*/  STS [R13+0x800], R20 ;  /* 0x000800140d007388 */ /* 0x000fe80000000800 */
        /* <DEDUP_REMOVED lines=18> */
[----:B------:R-:W-:-:S04]  /*5380*/  VIMNMX R2, PT, PT, R2, UR6, PT ;  /* 0x0000000602027c48 */ /* 0x000fc8000bfe0100 */
[C---:B------:R-:W-:Y:S01]  /*5390*/  ISETP.GE.AND P0, PT, R2.reuse, R23, PT ;  /* 0x000000170200720c */ /* 0x040fe20003f06270 */
[----:B------:R-:W-:Y:S01]  /*53a0*/  IMAD.IADD R23, R2, 0x1, -R23 ;  /* 0x0000000102177824 */ /* 0x000fe200078e0a17 */
[----:B-1----:R-:W-:-:S04]  /*53b0*/  VIMNMX R3, PT, PT, R25, R2, PT ;  /* 0x0000000219037248 */ /* 0x002fc80003fe0100 */
[----:B--2---:R-:W-:-:S04]  /*53c0*/  SEL R4, R23, RZ, P0 ;  /* 0x000000ff17047207 */ /* 0x004fc80000000000 */
[----:B------:R-:W-:-:S13]  /*53d0*/  ISETP.GE.AND P0, PT, R4, R3, PT ;  /* 0x000000030400720c */ /* 0x000fda0003f06270 */
[----:B---3--:R-:W-:Y:S05]  /*53e0*/  @P0 BRA `(.L_x_282) ;  /* 0x0000000000440947 */ /* 0x008fea0003800000 */
[----:B------:R-:W-:-:S07]  /*53f0*/  IMAD.IADD R5, R25, 0x1, R2 ;  /* 0x0000000119057824 */ /* 0x000fce00078e0202 */
.L_x_283:
        /* <DEDUP_REMOVED lines=16> */
.L_x_282:
[----:B------:R-:W-:Y:S05]  /*5500*/  BSYNC.RECONVERGENT B0 ;  /* 0x0000000000007941 */ /* 0x000fea0003800200 */
.L_x_281:
[----:B------:R-:W-:Y:S01]  /*5510*/  IADD3 R5, PT, PT, R25, R2, -R4 ;  /* 0x0000000219057210 */ /* 0x000fe20007ffe804 */
[----:B------:R-:W-:Y:S01]  /*5520*/  BSSY.RECONVERGENT B0, `(.L_x_284) ;  /* 0x000000d000007945 */ /* 0x000fe20003800200 */
[----:B------:R-:W-:Y:S02]  /*5530*/  LEA R8, R4, UR4, 0x2 ;  /* 0x0000000404087c11 */ /* 0x000fe4000f8e10ff */
[C---:B------:R-:W-:Y:S02]  /*5540*/  LEA R7, R5.reuse, UR4, 0x2 ;  /* 0x0000000405077c11 */ /* 0x040fe4000f8e10ff */
[----:B------:R-:W-:Y:S01]  /*5550*/  ISETP.GE.AND P1, PT, R5, UR6, PT ;  /* 0x0000000605007c0c */ /* 0x000fe2000bf26270 */
[----:B------:R0:W1:Y:S01]  /*5560*/  LDS R15, [R8] ;  /* 0x00000000080f7984 */ /* 0x0000620000000800 */
[----:B------:R-:W-:-:S03]  /*5570*/  PLOP3.LUT P0, PT, PT, PT, PT, 0x8, 0x80 ;  /* 0x000000000080781c */ /* 0x000fc60003f0e170 */
[----:B------:R0:W2:Y:S08]  /*5580*/  LDS R14, [R7] ;  /* 0x00000000070e7984 */ /* 0x0000b00000000800 */
[----:B0-----:R-:W-:Y:S05]  /*5590*/  @P1 BRA `(.L_x_285) ;  /* 0x0000000000141947 */ /* 0x001fea0003800000 */
[----:B------:R-:W-:-:S13]  /*55a0*/  ISETP.GE.AND P0, PT, R4, R25, PT ;  /* 0x000000190400720c */ /* 0x000fda0003f06270 */
[----:B-1----:R-:W-:Y:S02]  /*55b0*/  @!P0 IMAD R3, R15, R15, RZ ;  /* 0x0000000f0f038224 */ /* 0x002fe400078e02ff */
[----:B--2---:R-:W-:-:S03]  /*55c0*/  @!P0 IMAD R2, R14, R14, -0x1 ;  /* 0xffffffff0e028424 */ /* 0x004fc600078e020e */
[----:B------:R-:W-:-:S04]  /*55d0*/  @!P0 LOP3.LUT R3, R3, 0x2, RZ, 0xfc, !PT ;  /* 0x0000000203038812 */ /* 0x000fc800078efcff */
[----:B------:R-:W-:-:S13]  /*55e0*/  ISETP.LE.OR P0, PT, R2, R3, P0 ;  /* 0x000000030200720c */ /* 0x000fda0000703670 */
.L_x_285:
[----:B------:R-:W-:Y:S05]  /*55f0*/  BSYNC.RECONVERGENT B0 ;  /* 0x0000000000007941 */ /* 0x000fea0003800200 */
.L_x_284:
[----:B------:R-:W-:Y:S01]  /*5600*/  VIADD R2, R5, 0x1 ;  /* 0x0000000105027836 */ /* 0x000fe20000000000 */
[----:B------:R-:W-:Y:S01]  /*5610*/  BSSY.RECONVERGENT B0, `(.L_x_286) ;  /* 0x0000011000007945 */ /* 0x000fe20003800200 */
[----:B------:R-:W-:Y:S01]  /*5620*/  @!P0 IMAD.MOV R2, RZ, RZ, R5 ;  /* 0x000000ffff028224 */ /* 0x000fe200078e0205 */
[----:B-12---:R-:W-:Y:S01]  /*5630*/  SEL R13, R14, R15, P0 ;  /* 0x0000000f0e0d7207 */ /* 0x006fe20000000000 */
[----:B------:R-:W-:Y:S01]  /*5640*/  VIADD R6, R4, 0x1 ;  /* 0x0000000104067836 */ /* 0x000fe20000000000 */
[----:B------:R0:W1:Y:S01]  /*5650*/  @P0 LDS R14, [R7+0x4] ;  /* 0x00000400070e0984 */ /* 0x0000620000000800 */
[----:B------:R-:W-:Y:S01]  /*5660*/  @P0 IMAD.MOV R6, RZ, RZ, R4 ;  /* 0x000000ffff060224 */ /* 0x000fe200078e0204 */
[C---:B------:R-:W-:Y:S01]  /*5670*/  ISETP.GE.AND P1, PT, R2.reuse, UR6, PT ;  /* 0x0000000602007c0c */ /* 0x040fe2000bf26270 */
        /* <DEDUP_REMOVED lines=10> */
.L_x_287:
[----:B------:R-:W-:Y:S05]  /*5720*/  BSYNC.RECONVERGENT B0 ;  /* 0x0000000000007941 */ /* 0x000fea0003800200 */
.L_x_286:
[----:B------:R-:W-:Y:S01]  /*5730*/  @!P0 IMAD.MOV R3, RZ, RZ, R2 ;  /* 0x000000ffff038224 */ /* 0x000fe200078e0202 */
[----:B------:R-:W-:Y:S01]  /*5740*/  BSSY.RECONVERGENT B0, `(.L_x_288) ;  /* 0x0000011000007945 */ /* 0x000fe20003800200 */
[----:B------:R-:W-:Y:S01]  /*5750*/  @P0 IMAD.MOV R4, RZ, RZ, R6 ;  /* 0x000000ffff040224 */ /* 0x000fe200078e0206 */
[----:B-12---:R-:W-:Y:S01]  /*5760*/  SEL R12, R14, R15, P0 ;  /* 0x0000000f0e0c7207 */ /* 0x006fe20000000000 */
[C---:B------:R-:W-:Y:S01]  /*5770*/  VIADD R6, R3.reuse, 0x1 ;  /* 0x0000000103067836 */ /* 0x040fe20000000000 */
[C---:B------:R-:W-:Y:S01]  /*5780*/  ISETP.GE.AND P1, PT, R3.reuse, UR6, PT ;  /* 0x0000000603007c0c */ /* 0x040fe2000bf26270 */
[C---:B------:R-:W-:Y:S01]  /*5790*/  VIADD R8, R4.reuse, 0x1 ;  /* 0x0000000104087836 */ /* 0x040fe20000000000 */
[----:B------:R-:W-:Y:S02]  /*57a0*/  @!P0 LEA R2, R4, UR4, 0x2 ;  /* 0x0000000404028c11 */ /* 0x000fe4000f8e10ff */
[----:B------:R-:W-:-:S03]  /*57b0*/  @P0 LEA R5, R3, UR4, 0x2 ;  /* 0x0000000403050c11 */ /* 0x000fc6000f8e10ff */
[----:B------:R0:W1:Y:S04]  /*57c0*/  @!P0 LDS R15, [R2] ;  /* 0x00000000020f8984 */ /* 0x0000680000000800 */
[----:B------:R0:W2:Y:S01]  /*57d0*/  @P0 LDS R14, [R5] ;  /* 0x00000000050e0984 */ /* 0x0000a20000000800 */
[----:B------:R-:W-:Y:S01]  /*57e0*/  PLOP3.LUT P0, PT, PT, PT, PT, 0x8, 0x80 ;  /* 0x000000000080781c */ /* 0x000fe20003f0e170 */
[----:B------:R-:W-:-:S12]  /*57f0*/  @P1 BRA `(.L_x_289) ;  /* 0x0000000000141947 */ /* 0x000fd80003800000 */
[----:B------:R-:W-:-:S13]  /*5800*/  ISETP.GE.AND P0, PT, R4, R25, PT ;  /* 0x000000190400720c */ /* 0x000fda0003f06270 */
[----:B01----:R-:W-:Y:S02]  /*5810*/  @!P0 IMAD R5, R15, R15, RZ ;  /* 0x0000000f0f058224 */ /* 0x003fe400078e02ff */
[----:B--2---:R-:W-:-:S03]  /*5820*/  @!P0 IMAD R2, R14, R14, -0x1 ;  /* 0xffffffff0e028424 */ /* 0x004fc600078e020e */
[----:B------:R-:W-:-:S04]  /*5830*/  @!P0 LOP3.LUT R5, R5, 0x2, RZ, 0xfc, !PT ;  /* 0x0000000205058812 */ /* 0x000fc800078efcff */
[----:B------:R-:W-:-:S13]  /*5840*/  ISETP.LE.OR P0, PT, R2, R5, P0 ;  /* 0x000000050200720c */ /* 0x000fda0000703670 */
.L_x_289:
[----:B------:R-:W-:Y:S05]  /*5850*/  BSYNC.RECONVERGENT B0 ;  /* 0x0000000000007941 */ /* 0x000fea0003800200 */
.L_x_288:
[----:B------:R-:W-:Y:S01]  /*5860*/  @!P0 IMAD.MOV R6, RZ, RZ, R3 ;  /* 0x000000ffff068224 */ /* 0x000fe200078e0203 */
[----:B------:R-:W-:Y:S01]  /*5870*/  BSSY.RECONVERGENT B0, `(.L_x_290) ;  /* 0x0000011000007945 */ /* 0x000fe20003800200 */
[----:B------:R-:W-:Y:S01]  /*5880*/  @P0 IMAD.MOV R8, RZ, RZ, R4 ;  /* 0x000000ffff080224 */ /* 0x000fe200078e0204 */
[----:B-12---:R-:W-:Y:S01]  /*5890*/  SEL R11, R14, R15, P0 ;  /* 0x0000000f0e0b7207 */ /* 0x006fe20000000000 */
[C---:B------:R-:W-:Y:S01]  /*58a0*/  VIADD R4, R6.reuse, 0x1 ;  /* 0x0000000106047836 */ /* 0x040fe20000000000 */
[----:B------:R-:W-:Y:S01]  /*58b0*/  ISETP.GE.AND P1, PT, R6, UR6, PT ;  /* 0x0000000606007c0c */ /* 0x000fe2000bf26270 */
[C---:B------:R-:W-:Y:S01]  /*58c0*/  VIADD R16, R8.reuse, 0x1 ;  /* 0x0000000108107836 */ /* 0x040fe20000000000 */
[----:B0-----:R-:W-:Y:S02]  /*58d0*/  @!P0 LEA R2, R8, UR4, 0x2 ;  /* 0x0000000408028c11 */ /* 0x001fe4000f8e10ff */
        /* <DEDUP_REMOVED lines=10> */
.L_x_291:
[----:B------:R-:W-:Y:S05]  /*5980*/  BSYNC.RECONVERGENT B0 ;  /* 0x0000000000007941 */ /* 0x000fea0003800200 */
.L_x_290:
        /* <DEDUP_REMOVED lines=18> */
.L_x_293:
[----:B------:R-:W-:Y:S05]  /*5ab0*/  BSYNC.RECONVERGENT B0 ;  /* 0x0000000000007941 */ /* 0x000fea0003800200 */
.L_x_292:
[----:B------:R-:W-:Y:S01]  /*5ac0*/  @!P0 IMAD.MOV R5, RZ, RZ, R4 ;  /* 0x000000ffff058224 */ /* 0x000fe200078e0204 */
[----:B------:R-:W-:Y:S01]  /*5ad0*/  BSSY.RECONVERGENT B0, `(.L_x_294) ;  /* 0x0000011000007945 */ /* 0x000fe20003800200 */
[----:B------:R-:W-:Y:S01]  /*5ae0*/  @P0 IMAD.MOV R6, RZ, RZ, R16 ;  /* 0x000000ffff060224 */ /* 0x000fe200078e0210 */
[----:B-12---:R-:W-:Y:S01]  /*5af0*/  SEL R9, R14, R15, P0 ;  /* 0x0000000f0e097207 */ /* 0x006fe20000000000 */
[C---:B------:R-:W-:Y:S01]  /*5b00*/  VIADD R4, R5.reuse, 0x1 ;  /* 0x0000000105047836 */ /* 0x040fe20000000000 */
[C---:B------:R-:W-:Y:S01]  /*5b10*/  ISETP.GE.AND P1, PT, R5.reuse, UR6, PT ;  /* 0x0000000605007c0c */ /* 0x040fe2000bf26270 */
        /* <DEDUP_REMOVED lines=12> */
.L_x_295:
[----:B------:R-:W-:Y:S05]  /*5be0*/  BSYNC.RECONVERGENT B0 ;  /* 0x0000000000007941 */ /* 0x000fea0003800200 */
.L_x_294:
        /* <DEDUP_REMOVED lines=18> */
.L_x_297:
[----:B------:R-:W-:Y:S05]  /*5d10*/  BSYNC.RECONVERGENT B0 ;  /* 0x0000000000007941 */ /* 0x000fea0003800200 */
.L_x_296:
        /* <DEDUP_REMOVED lines=18> */
.L_x_299:
[----:B------:R-:W-:Y:S05]  /*5e40*/  BSYNC.RECONVERGENT B0 ;  /* 0x0000000000007941 */ /* 0x000fea0003800200 */
.L_x_298:
        /* <DEDUP_REMOVED lines=18> */
.L_x_301:
[----:B------:R-:W-:Y:S05]  /*5f70*/  BSYNC.RECONVERGENT B0 ;  /* 0x0000000000007941 */ /* 0x000fea0003800200 */
.L_x_300:
        /* <DEDUP_REMOVED lines=18> */
.L_x_303:
[----:B------:R-:W-:Y:S05]  /*60a0*/  BSYNC.RECONVERGENT B0 ;  /* 0x0000000000007941 */ /* 0x000fea0003800200 */
.L_x_302:
        /* <DEDUP_REMOVED lines=18> */
.L_x_305:
[----:B------:R-:W-:Y:S05]  /*61d0*/  BSYNC.RECONVERGENT B0 ;  /* 0x0000000000007941 */ /* 0x000fea0003800200 */
.L_x_304:
[----:B------:R-:W-:Y:S01]  /*61e0*/  @!P0 IMAD.MOV R17, RZ, RZ, R16 ;  /* 0x000000ffff118224 */ /* 0x000fe200078e0210 */
[----:B------:R-:W-:Y:S01]  /*61f0*/  BSSY.RECONVERGENT B0, `(.L_x_306) ;  /* 0x0000011000007945 */ /* 0x000fe20003800200 */
[----:B------:R-:W-:Y:S01]  /*6200*/  @P0 IMAD.MOV R22, RZ, RZ, R20 ;  /* 0x000000ffff160224 */ /* 0x000fe200078e0214 */
[----:B012---:R-:W-:Y:S01]  /*6210*/  SEL R3, R14, R15, P0 ;  /* 0x0000000f0e037207 */ /* 0x007fe20000000000 */
        /* <DEDUP_REMOVED lines=14> */
.L_x_307:
[----:B------:R-:W-:Y:S05]  /*6300*/  BSYNC.RECONVERGENT B0 ;  /* 0x0000000000007941 */ /* 0x000fea0003800200 */
.L_x_306:
[----:B------:R-:W-:Y:S01]  /*6310*/  @!P0 IMAD.MOV R16, RZ, RZ, R17 ;  /* 0x000000ffff108224 */ /* 0x000fe200078e0211 */
[----:B------:R-:W-:Y:S01]  /*6320*/  BSSY.RECONVERGENT B0, `(.L_x_308) ;  /* 0x0000011000007945 */ /* 0x000fe20003800200 */
[----:B------:R-:W-:Y:S01]  /*6330*/  @P0 IMAD.MOV R18, RZ, RZ, R22 ;  /* 0x000000ffff120224 */ /* 0x000fe200078e0216 */
[----:B012---:R-:W-:Y:S01]  /*6340*/  SEL R2, R14, R15, P0 ;  /* 0x0000000f0e027207 */ /* 0x007fe20000000000 */
[C---:B------:R-:W-:Y:S01]  /*6350*/  VIADD R17, R16.reuse, 0x1 ;  /* 0x0000000110117836 */ /* 0x040fe20000000000 */
[----:B------:R-:W-:Y:S01]  /*6360*/  ISETP.GE.AND P1, PT, R16, UR6, PT ;  /* 0x0000000610007c0c */ /* 0x000fe2000bf26270 */
        /* <DEDUP_REMOVED lines=12> */
.L_x_309:
[----:B------:R-:W-:Y:S05]  /*6430*/  BSYNC.RECONVERGENT B0 ;  /* 0x0000000000007941 */ /* 0x000fea0003800200 */
.L_x_308:
        /* <DEDUP_REMOVED lines=18> */
.L_x_311:
[----:B------:R-:W-:Y:S05]  /*6560*/  BSYNC.RECONVERGENT B0 ;  /* 0x0000000000007941 */ /* 0x000fea0003800200 */
.L_x_310:
[----:B------:R-:W-:Y:S01]  /*6570*/  @!P0 IMAD.MOV R18, RZ, RZ, R17 ;  /* 0x000000ffff128224 */ /* 0x000fe200078e0211 */
[----:B------:R-:W-:Y:S01]  /*6580*/  BSSY.RECONVERGENT B0, `(.L_x_312) ;  /* 0x0000011000007945 */ /* 0x000fe20003800200 */
[----:B------:R-:W-:Y:S01]  /*6590*/  @P0 IMAD.MOV R22, RZ, RZ, R20 ;  /* 0x000000ffff160224 */ /* 0x000fe200078e0214 */
[----:B-12---:R-:W-:Y:S01]  /*65a0*/  SEL R17, R14, R15, P0 ;  /* 0x0000000f0e117207 */ /* 0x006fe20000000000 */
[C---:B0-----:R-:W-:Y:S01]  /*65b0*/  VIADD R19, R18.reuse, 0x1 ;  /* 0x0000000112137836 */ /* 0x041fe20000000000 */
        /* <DEDUP_REMOVED lines=13> */
.L_x_313:
[----:B------:R-:W-:Y:S05]  /*6690*/  BSYNC.RECONVERGENT B0 ;  /* 0x0000000000007941 */ /* 0x000fea0003800200 */
.L_x_312:
[----:B------:R-:W-:Y:S01]  /*66a0*/  @!P0 IMAD.MOV R19, RZ, RZ, R18 ;  /* 0x000000ffff138224 */ /* 0x000fe200078e0212 */
[----:B------:R-:W-:Y:S01]  /*66b0*/  BSSY.RECONVERGENT B0, `(.L_x_314) ;  /* 0x0000010000007945 */ /* 0x000fe20003800200 */
[----:B------:R-:W-:Y:S01]  /*66c0*/  @P0 IMAD.MOV R20, RZ, RZ, R22 ;  /* 0x000000ffff140224 */ /* 0x000fe200078e0216 */
[----:B-12---:R-:W-:Y:S02]  /*66d0*/  SEL R18, R14, R15, P0 ;  /* 0x0000000f0e127207 */ /* 0x006fe40000000000 */
        /* <DEDUP_REMOVED lines=13> */
.L_x_315:
[----:B------:R-:W-:Y:S05]  /*67b0*/  BSYNC.RECONVERGENT B0 ;  /* 0x0000000000007941 */ /* 0x000fea0003800200 */
.L_x_314:
[----:B------:R-:W-:Y:S01]  /*67c0*/  @P0 IMAD.MOV R22, RZ, RZ, R20 ;  /* 0x000000ffff160224 */ /* 0x000fe200078e0214 */
[----:B-12---:R-:W-:Y:S01]  /*67d0*/  SEL R20, R14, R15, P0 ;  /* 0x0000000f0e147207 */ /* 0x006fe20000000000 */
[----:B0-----:R-:W-:Y:S01]  /*67e0*/  VIADD R21, R19, 0x1 ;  /* 0x0000000113157836 */ /* 0x001fe20000000000 */
[----:B------:R-:W-:Y:S01]  /*67f0*/  BSSY.RECONVERGENT B0, `(.L_x_316) ;  /* 0x0000010000007945 */ /* 0x000fe20003800200 */
[----:B------:R-:W-:Y:S01]  /*6800*/  @!P0 IMAD.MOV R21, RZ, RZ, R19 ;  /* 0x000000ffff158224 */ /* 0x000fe200078e0213 */
[----:B------:R-:W-:-:S04]  /*6810*/  @!P0 LEA R23, R22, UR4, 0x2 ;  /* 0x0000000416178c11 */ /* 0x000fc8000f8e10ff */
[C---:B------:R-:W-:Y:S01]  /*6820*/  ISETP.GE.AND P1, PT, R21.reuse, UR6, PT ;  /* 0x0000000615007c0c */ /* 0x040fe2000bf26270 */
[----:B------:R-:W0:Y:S01]  /*6830*/  @!P0 LDS R15, [R23] ;  /* 0x00000000170f8984 */ /* 0x000e220000000800 */
[----:B------:R-:W-:-:S05]  /*6840*/  @P0 LEA R21, R21, UR4, 0x2 ;  /* 0x0000000415150c11 */ /* 0x000fca000f8e10ff */
[----:B------:R1:W2:Y:S01]  /*6850*/  @P0 LDS R14, [R21] ;  /* 0x00000000150e0984 */ /* 0x0002a20000000800 */
[----:B0-----:R-:W-:-:S05]  /*6860*/  IMAD.MOV.U32 R19, RZ, RZ, R15 ;  /* 0x000000ffff137224 */ /* 0x001fca00078e000f */
        /* <DEDUP_REMOVED lines=8> */
.L_x_317:
[----:B------:R-:W-:Y:S05]  /*68f0*/  BSYNC.RECONVERGENT B0 ;  /* 0x0000000000007941 */ /* 0x000fea0003800200 */
.L_x_316:
[----:B------:R-:W-:Y:S01]  /*6900*/  BAR.SYNC.DEFER_BLOCKING 0x0 ;  /* 0x0000000000007b1d */ /* 0x000fe20000010000 */
[----:B------:R-:W-:-:S05]  /*6910*/  UIMAD UR7, UR7, 0x1100, URZ ;  /* 0x00001100070778a4 */ /* 0x000fca000f8e02ff */
[----:B------:R-:W-:Y:S07]  /*6920*/  BRA.U !UP0, `(.L_x_318) ;  /* 0x0000000508ac7547 */ /* 0x000fee000b800000 */
[----:B--2---:R-:W0:Y:S01]  /*6930*/  S2R R14, SR_LANEID ;  /* 0x00000000000e7919 */ /* 0x004e220000000000 */
[----:B------:R-:W-:Y:S01]  /*6940*/  SHF.R.U32.HI R15, RZ, 0x5, R0 ;  /* 0x00000005ff0f7819 */ /* 0x000fe20000011600 */
[----:B------:R-:W-:Y:S01]  /*6950*/  IMAD.U32 R22, RZ, RZ, UR6 ;  /* 0x00000006ff167e24 */ /* 0x000fe2000f8e00ff */
[----:B------:R-:W-:Y:S01]  /*6960*/  ISETP.NE.AND P0, PT, R0, RZ, PT ;  /* 0x000000ff0000720c */ /* 0x000fe20003f05270 */
[----:B------:R-:W1:Y:S02]  /*6970*/  LDCU.64 UR8, c[0x0][0x3a0] ;  /* 0x00007400ff0877ac */ /* 0x000e640008000a00 */
[----:B0-----:R-:W-:-:S04]  /*6980*/  IMAD R15, R15, 0x20, R14 ;  /* 0x000000200f0f7824 */ /* 0x001fc800078e020e */
[----:B------:R-:W-:-:S04]  /*6990*/  IMAD R15, R15, 0x11, RZ ;  /* 0x000000110f0f7824 */ /* 0x000fc800078e02ff */
[----:B------:R-:W-:Y:S01]  /*69a0*/  IMAD R14, R14, -0x10, R15 ;  /* 0xfffffff00e0e7824 */ /* 0x000fe200078e020f */
[----:B------:R-:W-:-:S04]  /*69b0*/  LEA R21, R15, UR4, 0x2 ;  /* 0x000000040f157c11 */ /* 0x000fc8000f8e10ff */
[----:B------:R-:W-:Y:S01]  /*69c0*/  LEA R14, R14, UR4, 0x2 ;  /* 0x000000040e0e7c11 */ /* 0x000fe2000f8e10ff */
        /* <DEDUP_REMOVED lines=12> */
[----:B------:R2:W-:Y:S01]  /*6a90*/  STS [R21+0x30], R16 ;  /* 0x0000301015007388 */ /* 0x0005e20000000800 */
[----:B0-----:R-:W-:-:S03]  /*6aa0*/  LOP3.LUT R3, R0, 0x3e0, RZ, 0xc0, !PT ;  /* 0x000003e000037812 */ /* 0x001fc600078ec0ff */
[----:B------:R-:W-:Y:S01]  /*6ab0*/  STS [R21+0x34], R17 ;  /* 0x0000341115007388 */ /* 0x000fe20000000800 */
[----:B------:R-:W-:-:S03]  /*6ac0*/  LOP3.LUT R0, R0, 0x1f, RZ, 0xc0, !PT ;  /* 0x0000001f00007812 */ /* 0x000fc600078ec0ff */
[----:B------:R-:W-:Y:S02]  /*6ad0*/  STS [R21+0x38], R18 ;  /* 0x0000381215007388 */ /* 0x000fe40000000800 */
[----:B------:R-:W-:Y:S02]  /*6ae0*/  IMAD R0, R3, 0x11, R0 ;  /* 0x0000001103007824 */ /* 0x000fe400078e0200 */
[----:B------:R0:W-:Y:S02]  /*6af0*/  STS [R21+0x3c], R20 ;  /* 0x00003c1415007388 */ /* 0x0001e40000000800 */
[----:B--2---:R-:W-:Y:S02]  /*6b00*/  VIADD R16, R0, 0x40 ;  /* 0x0000004000107836 */ /* 0x004fe40000000000 */
[----:B------:R-:W-:Y:S01]  /*6b10*/  STS [R21+0x40], R19 ;  /* 0x0000401315007388 */ /* 0x000fe20000000800 */
[----:B------:R-:W-:-:S03]  /*6b20*/  NOP ;  /* 0x0000000000007918 */ /* 0x000fc60000000000 */
[----:B------:R-:W-:Y:S01]  /*6b30*/  LDS R12, [R14] ;  /* 0x000000000e0c7984 */ /* 0x000fe20000000800 */
[----:B0-----:R-:W-:-:S03]  /*6b40*/  VIADD R20, R0, 0xc0 ;  /* 0x000000c000147836 */ /* 0x001fc60000000000 */
        /* <DEDUP_REMOVED lines=16> */
[----:B------:R-:W-:Y:S01]  /*6c50*/  @!P0 STS [UR4+0x4400], R22 ;  /* 0x00440016ff008988 */ /* 0x000fe20008000804 */
[----:B------:R-:W-:Y:S01]  /*6c60*/  BAR.SYNC.DEFER_BLOCKING 0x0 ;  /* 0x0000000000007b1d */ /* 0x000fe20000010000 */
[C---:B------:R-:W-:Y:S01]  /*6c70*/  IADD3 R3, P0, PT, R0.reuse, UR7, RZ ;  /* 0x0000000700037c10 */ /* 0x040fe2000ff1e0ff */
[----:B0-----:R-:W-:-:S04]  /*6c80*/  VIADD R14, R0, 0x20 ;  /* 0x00000020000e7836 */ /* 0x001fc80000000000 */
[----:B------:R-:W-:Y:S01]  /*6c90*/  IMAD.X R18, RZ, RZ, RZ, P0 ;  /* 0x000000ffff127224 */ /* 0x000fe200000e06ff */
[----:B-1----:R-:W-:-:S04]  /*6ca0*/  LEA R2, P0, R3, UR8, 0x2 ;  /* 0x0000000803027c11 */ /* 0x002fc8000f8010ff */
[----:B------:R-:W-:Y:S01]  /*6cb0*/  LEA.HI.X R3, R3, UR9, R18, 0x2, P0 ;  /* 0x0000000903037c11 */ /* 0x000fe200080f1412 */
[C---:B------:R-:W-:Y:S01]  /*6cc0*/  VIADD R18, R0.reuse, 0xa0 ;  /* 0x000000a000127836 */ /* 0x040fe20000000000 */
[----:B------:R-:W0:Y:S02]  /*6cd0*/  LDS R4, [UR4+0x4400] ;  /* 0x00440004ff047984 */ /* 0x000e240008000800 */
[-C--:B0-----:R-:W-:Y:S02]  /*6ce0*/  ISETP.GE.AND P2, PT, R0, R4.reuse, PT ;  /* 0x000000040000720c */ /* 0x081fe40003f46270 */
[-C--:B------:R-:W-:Y:S01]  /*6cf0*/  ISETP.GE.AND P1, PT, R14, R4.reuse, PT ;  /* 0x000000040e00720c */ /* 0x080fe20003f26270 */
[----:B------:R-:W-:Y:S01]  /*6d00*/  VIADD R14, R0, 0x60 ;  /* 0x00000060000e7836 */ /* 0x000fe20000000000 */
[-C--:B------:R-:W-:Y:S01]  /*6d10*/  ISETP.GE.AND P0, PT, R16, R4.reuse, PT ;  /* 0x000000041000720c */ /* 0x080fe20003f06270 */
[----:B------:R-:W-:Y:S01]  /*6d20*/  VIADD R16, R0, 0x80 ;  /* 0x0000008000107836 */ /* 0x000fe20000000000 */
[----:B------:R-:W-:-:S02]  /*6d30*/  ISETP.GE.AND P5, PT, R18, R4, PT ;  /* 0x000000041200720c */ /* 0x000fc40003fa6270 */
[-C--:B------:R-:W-:Y:S01]  /*6d40*/  ISETP.GE.AND P4, PT, R14, R4.reuse, PT ;  /* 0x000000040e00720c */ /* 0x080fe20003f86270 */
[----:B------:R-:W-:Y:S01]  /*6d50*/  VIADD R14, R0, 0xe0 ;  /* 0x000000e0000e7836 */ /* 0x000fe20000000000 */
[-C--:B------:R-:W-:Y:S01]  /*6d60*/  ISETP.GE.AND P6, PT, R16, R4.reuse, PT ;  /* 0x000000041000720c */ /* 0x080fe20003fc6270 */
[----:B------:R-:W-:Y:S01]  /*6d70*/  VIADD R16, R0, 0x100 ;  /* 0x0000010000107836 */ /* 0x000fe20000000000 */
[-C--:B------:R-:W-:Y:S01]  /*6d80*/  ISETP.GE.AND P3, PT, R20, R4.reuse, PT ;  /* 0x000000041400720c */ /* 0x080fe20003f66270 */
        /* <DEDUP_REMOVED lines=8> */
[C---:B------:R-:W-:Y:S02]  /*6e10*/  VIADD R14, R0.reuse, 0x160 ;  /* 0x00000160000e7836 */ /* 0x040fe40000000000 */
[----:B------:R3:W-:Y:S01]  /*6e20*/  @!P4 STG.E desc[UR10][R2.64+0x180], R6 ;  /* 0x000180060200c986 */ /* 0x0007e2000c10190a */
[----:B0-----:R-:W-:Y:S01]  /*6e30*/  VIADD R12, R0, 0x180 ;  /* 0x00000180000c7836 */ /* 0x001fe20000000000 */
[----:B------:R-:W-:Y:S01]  /*6e40*/  ISETP.GE.AND P4, PT, R16, R4, PT ;  /* 0x000000041000720c */ /* 0x000fe20003f86270 */
[C---:B-1----:R-:W-:Y:S01]  /*6e50*/  VIADD R10, R0.reuse, 0x1a0 ;  /* 0x000001a0000a7836 */ /* 0x042fe20000000000 */
[----:B------:R0:W-:Y:S01]  /*6e60*/  @!P2 STG.E desc[UR10][R2.64+0x380], R21 ;  /* 0x000380150200a986 */ /* 0x0001e2000c10190a */
[----:B--2---:R-:W-:-:S03]  /*6e70*/  VIADD R8, R0, 0x1c0 ;  /* 0x000001c000087836 */ /* 0x004fc60000000000 */
[----:B------:R1:W-:Y:S01]  /*6e80*/  @!P6 STG.E desc[UR10][R2.64+0x200], R29 ;  /* 0x0002001d0200e986 */ /* 0x0003e2000c10190a */
[-C--:B------:R-:W-:Y:S01]  /*6e90*/  ISETP.GE.AND P6, PT, R14, R4.reuse, PT ;  /* 0x000000040e00720c */ /* 0x080fe20003fc6270 */
[----:B---3--:R-:W-:Y:S02]  /*6ea0*/  VIADD R6, R0, 0x1e0 ;  /* 0x000001e000067836 */ /* 0x008fe40000000000 */
[----:B------:R1:W-:Y:S01]  /*6eb0*/  @!P5 STG.E desc[UR10][R2.64+0x280], R27 ;  /* 0x0002801b0200d986 */ /* 0x0003e2000c10190a */
[-C--:B------:R-:W-:Y:S02]  /*6ec0*/  ISETP.GE.AND P5, PT, R12, R4.reuse, PT ;  /* 0x000000040c00720c */ /* 0x080fe40003fa6270 */
[-C--:B------:R-:W-:Y:S01]  /*6ed0*/  ISETP.GE.AND P2, PT, R8, R4.reuse, PT ;  /* 0x000000040800720c */ /* 0x080fe20003f46270 */
[----:B0-----:R-:W-:Y:S01]  /*6ee0*/  VIADD R21, R0, 0x200 ;  /* 0x0000020000157836 */ /* 0x001fe20000000000 */
        /* <DEDUP_REMOVED lines=15> */
.L_x_318:
        /* <DEDUP_REMOVED lines=22> */
[----:B------:R3:W-:Y:S01]  /*7140*/  STS [R21+0x30], R16 ;  /* 0x0000301015007388 */ /* 0x0007e20000000800 */
[----:B0-----:R-:W-:-:S03]  /*7150*/  LOP3.LUT R3, R0, 0x3e0, RZ, 0xc0, !PT ;  /* 0x000003e000037812 */ /* 0x001fc600078ec0ff */
[----:B------:R-:W-:Y:S01]  /*7160*/  STS [R21+0x34], R17 ;  /* 0x0000341115007388 */ /* 0x000fe20000000800 */
[----:B--2---:R-:W-:Y:S01]  /*7170*/  LOP3.LUT R2, R0, 0x1f, RZ, 0xc0, !PT ;  /* 0x0000001f00027812 */ /* 0x004fe200078ec0ff */
[----:B------:R-:W-:Y:S02]  /*7180*/  IMAD R3, R3, 0x11, RZ ;  /* 0x0000001103037824 */ /* 0x000fe400078e02ff */
[----:B------:R-:W-:Y:S02]  /*7190*/  STS [R21+0x38], R18 ;  /* 0x0000381215007388 */ /* 0x000fe40000000800 */
[----:B------:R-:W-:Y:S02]  /*71a0*/  VIADD R2, R2, UR7 ;  /* 0x0000000702027c36 */ /* 0x000fe40008000000 */
[----:B------:R0:W-:Y:S01]  /*71b0*/  STS [R21+0x3c], R20 ;  /* 0x00003c1415007388 */ /* 0x0001e20000000800 */
[----:B------:R-:W-:-:S03]  /*71c0*/  LOP3.LUT R0, R3, 0x1f, R0, 0xf8, !PT ;  /* 0x0000001f03007812 */ /* 0x000fc600078ef800 */
[----:B------:R-:W-:Y:S01]  /*71d0*/  STS [R21+0x40], R19 ;  /* 0x0000401315007388 */ /* 0x000fe20000000800 */
[----:B------:R-:W-:-:S03]  /*71e0*/  NOP ;  /* 0x0000000000007918 */ /* 0x000fc60000000000 */
[----:B------:R-:W-:Y:S01]  /*71f0*/  LDS R12, [R14] ;  /* 0x000000000e0c7984 */ /* 0x000fe20000000800 */
[C---:B---3--:R-:W-:Y:S02]  /*7200*/  VIADD R16, R0.reuse, 0x40 ;  /* 0x0000004000107836 */ /* 0x048fe40000000000 */
[C---:B0-----:R-:W-:Y:S01]  /*7210*/  VIADD R20, R0.reuse, 0xc0 ;  /* 0x000000c000147836 */ /* 0x041fe20000000000 */
        /* <DEDUP_REMOVED lines=18> */
[----:B0-----:R-:W-:Y:S01]  /*7340*/  VIADD R14, R0, 0x20 ;  /* 0x00000020000e7836 */ /* 0x001fe20000000000 */
[----:B------:R-:W-:-:S05]  /*7350*/  IADD3 R18, P0, PT, R3, R2, RZ ;  /* 0x0000000203127210 */ /* 0x000fca0007f1e0ff */
        /* <DEDUP_REMOVED lines=27> */
[-C--:B------:R-:W-:Y:S02]  /*7510*/  ISETP.GE.AND P5, PT, R16, R4.reuse, PT ;  /* 0x000000041000720c */ /* 0x080fe40003fa6270 */
[----:B------:R0:W-:Y:S01]  /*7520*/  @!P0 STG.E desc[UR10][R2.64+0x280], R27 ;  /* 0x0002801b02008986 */ /* 0x0001e2000c10190a */
[----:B-1----:R-:W-:Y:S01]  /*7530*/  VIADD R10, R0, 0x1a0 ;  /* 0x000001a0000a7836 */ /* 0x002fe20000000000 */
[-C--:B------:R-:W-:Y:S01]  /*7540*/  ISETP.GE.AND P0, PT, R12, R4.reuse, PT ;  /* 0x000000040c00720c */ /* 0x080fe20003f06270 */
[----:B--2---:R-:W-:Y:S01]  /*7550*/  VIADD R8, R0, 0x1c0 ;  /* 0x000001c000087836 */ /* 0x004fe20000000000 */
[----:B------:R1:W-:Y:S01]  /*7560*/  @!P6 STG.E desc[UR10][R2.64+0x200], R29 ;  /* 0x0002001d0200e986 */ /* 0x0003e2000c10190a */
[----:B------:R-:W-:Y:S01]  /*7570*/  ISETP.GE.AND P6, PT, R14, R4, PT ;  /* 0x000000040e00720c */ /* 0x000fe20003fc6270 */
[----:B---3--:R-:W-:-:S02]  /*7580*/  VIADD R6, R0, 0x1e0 ;  /* 0x000001e000067836 */ /* 0x008fc40000000000 */
[----:B------:R1:W-:Y:S01]  /*7590*/  @!P1 STG.E desc[UR10][R2.64+0x300], R25 ;  /* 0x0003001902009986 */ /* 0x0003e2000c10190a */
[-C--:B------:R-:W-:Y:S01]  /*75a0*/  ISETP.GE.AND P1, PT, R10, R4.reuse, PT ;  /* 0x000000040a00720c */ /* 0x080fe20003f26270 */
[----:B0-----:R-:W-:Y:S02]  /*75b0*/  VIADD R27, R0, 0x200 ;  /* 0x00000200001b7836 */ /* 0x001fe40000000000 */
        /* <DEDUP_REMOVED lines=15> */
.L_x_319:
        /* <DEDUP_REMOVED lines=13> */
.L_x_414:


//--------------------- .text._ZN3cub18CUB_300001_SM_10006detail10merge_sort30DeviceMergeSortPartitionKernelIN6thrust24THRUST_300001_SM_1000_NS6detail15normal_iteratorINS5_10device_ptrIiEEEEj17IntegerComparatoriEEvbT_PT2_T0_SF_PSF_T1_SF_i --------------------------
	.section	.text._ZN3cub18CUB_300001_SM_10006detail10merge_sort30DeviceMergeSortPartitionKernelIN6thrust24THRUST_300001_SM_1000_NS6detail15normal_iteratorINS5_10device_ptrIiEEEEj17IntegerComparatoriEEvbT_PT2_T0_SF_PSF_T1_SF_i,"ax",@progbits
	.align	128
        .global         _ZN3cub18CUB_300001_SM_10006detail10merge_sort30DeviceMergeSortPartitionKernelIN6thrust24THRUST_300001_SM_1000_NS6detail15normal_iteratorINS5_10device_ptrIiEEEEj17IntegerComparatoriEEvbT_PT2_T0_SF_PSF_T1_SF_i
        .type           _ZN3cub18CUB_300001_SM_10006detail10merge_sort30DeviceMergeSortPartitionKernelIN6thrust24THRUST_300001_SM_1000_NS6detail15normal_iteratorINS5_10device_ptrIiEEEEj17IntegerComparatoriEEvbT_PT2_T0_SF_PSF_T1_SF_i,@function
        .size           _ZN3cub18CUB_300001_SM_10006detail10merge_sort30DeviceMergeSortPartitionKernelIN6thrust24THRUST_300001_SM_1000_NS6detail15normal_iteratorINS5_10device_ptrIiEEEEj17IntegerComparatoriEEvbT_PT2_T0_SF_PSF_T1_SF_i,(.L_x_415 - _ZN3cub18CUB_300001_SM_10006detail10merge_sort30DeviceMergeSortPartitionKernelIN6thrust24THRUST_300001_SM_1000_NS6detail15normal_iteratorINS5_10device_ptrIiEEEEj17IntegerComparatoriEEvbT_PT2_T0_SF_PSF_T1_SF_i)
        .other          _ZN3cub18CUB_300001_SM_10006detail10merge_sort30DeviceMergeSortPartitionKernelIN6thrust24THRUST_300001_SM_1000_NS6detail15normal_iteratorINS5_10device_ptrIiEEEEj17IntegerComparatoriEEvbT_PT2_T0_SF_PSF_T1_SF_i,@"STO_CUDA_ENTRY STV_DEFAULT"
_ZN3cub18CUB_300001_SM_10006detail10merge_sort30DeviceMergeSortPartitionKernelIN6thrust24THRUST_300001_SM_1000_NS6detail15normal_iteratorINS5_10device_ptrIiEEEEj17IntegerComparatoriEEvbT_PT2_T0_SF_PSF_T1_SF_i:
.text._ZN3cub18CUB_300001_SM_10006detail10merge_sort30DeviceMergeSortPartitionKernelIN6thrust24THRUST_300001_SM_1000_NS6detail15normal_iteratorINS5_10device_ptrIiEEEEj17IntegerComparatoriEEvbT_PT2_T0_SF_PSF_T1_SF_i:
[----:B------:R-:W-:Y:S01]  /*0000*/  LDC R1, c[0x0][0x37c] ;  /* 0x0000df00ff017b82 */ /* 0x000fe20000000800 */
[----:B------:R-:W0:Y:S01]  /*0010*/  S2R R0, SR_CTAID.X ;  /* 0x0000000000007919 */ /* 0x000e220000002500 */
[----:B------:R-:W0:Y:S01]  /*0020*/  LDCU UR4, c[0x0][0x360] ;  /* 0x00006c00ff0477ac */ /* 0x000e220008000800 */
[----:B------:R-:W0:Y:S01]  /*0030*/  S2R R3, SR_TID.X ;  /* 0x0000000000037919 */ /* 0x000e220000002100 */
[----:B------:R-:W1:Y:S01]  /*0040*/  LDCU UR6, c[0x0][0x39c] ;  /* 0x00007380ff0677ac */ /* 0x000e620008000800 */
[----:B0-----:R-:W-:-:S05]  /*0050*/  IMAD R0, R0, UR4, R3 ;  /* 0x0000000400007c24 */ /* 0x001fca000f8e0203 */
[----:B-1----:R-:W-:-:S13]  /*0060*/  ISETP.GE.U32.AND P0, PT, R0, UR6, PT ;  /* 0x0000000600007c0c */ /* 0x002fda000bf06070 */
[----:B------:R-:W-:Y:S05]  /*0070*/  @P0 EXIT ;  /* 0x000000000000094d */ /* 0x000fea0003800000 */
[----:B------:R-:W0:Y:S01]  /*0080*/  LDCU UR5, c[0x0][0x3ac] ;  /* 0x00007580ff0577ac */ /* 0x000e220008000800 */
[----:B------:R-:W-:Y:S01]  /*0090*/  VIADD R2, R0, 0x1 ;  /* 0x0000000100027836 */ /* 0x000fe20000000000 */
[----:B------:R-:W-:Y:S01]  /*00a0*/  ACQBULK ;  /* 0x000000000000782e */ /* 0x000fe20000000000 */
[----:B------:R-:W1:Y:S03]  /*00b0*/  LDCU UR7, c[0x0][0x3b0] ;  /* 0x00007600ff0777ac */ /* 0x000e660008000800 */
[----:B------:R-:W-:Y:S01]  /*00c0*/  ISETP.NE.AND P0, PT, R2, UR6, PT ;  /* 0x0000000602007c0c */ /* 0x000fe2000bf05270 */
[----:B------:R-:W2:Y:S01]  /*00d0*/  LDCU UR10, c[0x0][0x398] ;  /* 0x00007300ff0a77ac */ /* 0x000ea20008000800 */
[----:B------:R-:W3:Y:S01]  /*00e0*/  LDCU.64 UR8, c[0x0][0x358] ;  /* 0x00006b00ff0877ac */ /* 0x000ee20008000a00 */
[----:B0-----:R-:W-:-:S10]  /*00f0*/  UIADD3 UR4, UPT, UPT, -UR5, URZ, URZ ;  /* 0x000000ff05047290 */ /* 0x001fd4000fffe1ff */
[----:B------:R-:W0:Y:S01]  /*0100*/  @!P0 LDC.64 R4, c[0x0][0x3a0] ;  /* 0x0000e800ff048b82 */ /* 0x000e220000000a00 */
[----:B------:R-:W-:Y:S01]  /*0110*/  LOP3.LUT R2, R0, UR4, RZ, 0xc0, !PT ;  /* 0x0000000400027c12 */ /* 0x000fe2000f8ec0ff */
[----:B------:R-:W-:-:S04]  /*0120*/  USHF.R.U32.HI UR4, URZ, 0x1, UR5 ;  /* 0x00000001ff047899 */ /* 0x000fc80008011605 */
[----:B-1----:R-:W-:Y:S01]  /*0130*/  IMAD R3, R2, UR7, RZ ;  /* 0x0000000702037c24 */ /* 0x002fe2000f8e02ff */
[----:B------:R-:W-:-:S04]  /*0140*/  UIMAD UR4, UR4, UR7, URZ ;  /* 0x00000007040472a4 */ /* 0x000fc8000f8e02ff */
[----:B------:R-:W-:-:S04]  /*0150*/  LOP3.LUT R2, RZ, R3, RZ, 0x33, !PT ;  /* 0x00000003ff027212 */ /* 0x000fc800078e33ff */
[----:B------:R-:W-:-:S04]  /*0160*/  VIMNMX.U32 R2, PT, PT, R2, UR4, PT ;  /* 0x0000000402027c48 */ /* 0x000fc8000bfe0000 */
[----:B--2---:R-:W-:Y:S01]  /*0170*/  VIADDMNMX.U32 R2, R2, R3, UR10, PT ;  /* 0x0000000a02027e46 */ /* 0x004fe2000b800003 */
[----:B0-----:R-:W-:Y:S01]  /*0180*/  @!P0 IMAD.WIDE.U32 R4, R0, 0x4, R4 ;  /* 0x0000000400048825 */ /* 0x001fe200078e0004 */
[----:B------:R-:W-:Y:S02]  /*0190*/  VIMNMX.U32 R3, PT, PT, R3, UR10, PT ;  /* 0x0000000a03037c48 */ /* 0x000fe4000bfe0000 */
[----:B------:R-:W-:Y:S02]  /*01a0*/  LOP3.LUT R6, RZ, R2, RZ, 0x33, !PT ;  /* 0x00000002ff067212 */ /* 0x000fe400078e33ff */
[----:B---3--:R0:W-:Y:S02]  /*01b0*/  @!P0 STG.E desc[UR8][R4.64], R2 ;  /* 0x0000000204008986 */ /* 0x0081e4000c101908 */
[----:B------:R-:W-:-:S04]  /*01c0*/  VIMNMX.U32 R7, PT, PT, R6, UR4, PT ;  /* 0x0000000406077c48 */ /* 0x000fc8000bfe0000 */
[----:B------:R-:W-:Y:S01]  /*01d0*/  VIADDMNMX.U32 R7, R7, R2, UR10, PT ;  /* 0x0000000a07077e46 */ /* 0x000fe2000b800002 */
[----:B------:R-:W-:Y:S06]  /*01e0*/  @!P0 EXIT ;  /* 0x000000000000894d */ /* 0x000fec0003800000 */
[----:B------:R-:W1:Y:S01]  /*01f0*/  LDCU.U8 UR6, c[0x0][0x380] ;  /* 0x00007000ff0677ac */ /* 0x000e620008000000 */
[----:B------:R-:W-:Y:S01]  /*0200*/  BSSY.RECONVERGENT B0, `(.L_x_320) ;  /* 0x0000044000007945 */ /* 0x000fe20003800200 */
[----:B------:R-:W-:-:S06]  /*0210*/  UIADD3 UR4, UPT, UPT, UR5, -0x1, URZ ;  /* 0xffffffff05047890 */ /* 0x000fcc000fffe0ff */
[----:B0-----:R-:W-:-:S05]  /*0220*/  LOP3.LUT R4, R0, UR4, RZ, 0xc0, !PT ;  /* 0x0000000400047c12 */ /* 0x001fca000f8ec0ff */
[----:B------:R-:W-:Y:S01]  /*0230*/  IMAD R4, R4, UR7, RZ ;  /* 0x0000000704047c24 */ /* 0x000fe2000f8e02ff */
[----:B-1----:R-:W-:-:S04]  /*0240*/  UPRMT UR6, UR6, 0x8880, URZ ;  /* 0x0000888006067896 */ /* 0x002fc800080000ff */
[----:B------:R-:W-:-:S03]  /*0250*/  VIADDMNMX.U32 R4, R7, -R3, R4, PT ;  /* 0x8000000307047246 */ /* 0x000fc60003800004 */
[----:B------:R-:W-:Y:S02]  /*0260*/  UMOV UR4, UR6 ;  /* 0x0000000600047c82 */ /* 0x000fe40008000000 */
[----:B------:R-:W-:-:S09]  /*0270*/  UISETP.NE.AND UP0, UPT, UR4, URZ, UPT ;  /* 0x000000ff0400728c */ /* 0x000fd2000bf05270 */
[----:B------:R-:W-:Y:S05]  /*0280*/  BRA.U !UP0, `(.L_x_321) ;  /* 0x00000001087c7547 */ /* 0x000fea000b800000 */
[----:B------:R-:W-:Y:S01]  /*0290*/  IMAD.IADD R7, R7, 0x1, -R2 ;  /* 0x0000000107077824 */ /* 0x000fe200078e0a02 */
[----:B------:R-:W-:Y:S01]  /*02a0*/  VIADDMNMX.U32 R5, R2, -R3, R4, PT ;  /* 0x8000000302057246 */ /* 0x000fe20003800004 */
[----:B------:R-:W0:Y:S01]  /*02b0*/  LDCU.64 UR4, c[0x0][0x388] ;  /* 0x00007100ff0477ac */ /* 0x000e220008000a00 */
[----:B------:R-:W-:Y:S02]  /*02c0*/  BSSY.RECONVERGENT B1, `(.L_x_322) ;  /* 0x000001a000017945 */ /* 0x000fe40003800200 */
[----:B------:R-:W-:-:S05]  /*02d0*/  VIMNMX.U32 R6, PT, PT, R4, R7, !PT ;  /* 0x0000000704067248 */ /* 0x000fca0007fe0000 */
[----:B------:R-:W-:-:S05]  /*02e0*/  IMAD.IADD R6, R6, 0x1, -R7 ;  /* 0x0000000106067824 */ /* 0x000fca00078e0a07 */
[----:B------:R-:W-:-:S13]  /*02f0*/  ISETP.GE.U32.AND P0, PT, R6, R5, PT ;  /* 0x000000050600720c */ /* 0x000fda0003f06070 */
[----:B0-----:R-:W-:Y:S05]  /*0300*/  @P0 BRA `(.L_x_323) ;  /* 0x0000000000540947 */ /* 0x001fea0003800000 */
.L_x_324:
[----:B------:R-:W-:-:S05]  /*0310*/  IMAD.IADD R7, R5, 0x1, -R6 ;  /* 0x0000000105077824 */ /* 0x000fca00078e0a06 */
[----:B------:R-:W-:-:S04]  /*0320*/  LEA.HI R12, R7, R6, RZ, 0x1f ;  /* 0x00000006070c7211 */ /* 0x000fc800078ff8ff */
[-C--:B------:R-:W-:Y:S02]  /*0330*/  LOP3.LUT R7, RZ, R12.reuse, RZ, 0x33, !PT ;  /* 0x0000000cff077212 */ /* 0x080fe400078e33ff */
[----:B------:R-:W-:-:S03]  /*0340*/  IADD3 R9, P1, PT, R3, R12, RZ ;  /* 0x0000000c03097210 */ /* 0x000fc60007f3e0ff */
[----:B------:R-:W-:Y:S02]  /*0350*/  IMAD.IADD R7, R4, 0x1, R7 ;  /* 0x0000000104077824 */ /* 0x000fe400078e0207 */
[----:B------:R-:W-:Y:S01]  /*0360*/  IMAD.X R16, RZ, RZ, RZ, P1 ;  /* 0x000000ffff107224 */ /* 0x000fe200008e06ff */
[C---:B------:R-:W-:Y:S02]  /*0370*/  LEA R8, P1, R9.reuse, UR4, 0x2 ;  /* 0x0000000409087c11 */ /* 0x040fe4000f8210ff */
[----:B------:R-:W-:Y:S02]  /*0380*/  IADD3 R7, P0, PT, R2, R7, RZ ;  /* 0x0000000702077210 */ /* 0x000fe40007f1e0ff */
[----:B------:R-:W-:-:S03]  /*0390*/  LEA.HI.X R9, R9, UR5, R16, 0x2, P1 ;  /* 0x0000000509097c11 */ /* 0x000fc600088f1410 */
[----:B------:R-:W-:Y:S01]  /*03a0*/  IMAD.X R14, RZ, RZ, RZ, P0 ;  /* 0x000000ffff0e7224 */ /* 0x000fe200000e06ff */
[C---:B------:R-:W-:Y:S01]  /*03b0*/  LEA R10, P0, R7.reuse, UR4, 0x2 ;  /* 0x00000004070a7c11 */ /* 0x040fe2000f8010ff */
[----:B------:R-:W2:Y:S03]  /*03c0*/  LDG.E R8, desc[UR8][R8.64] ;  /* 0x0000000808087981 */ /* 0x000ea6000c1e1900 */
[----:B------:R-:W-:-:S05]  /*03d0*/  LEA.HI.X R11, R7, UR5, R14, 0x2, P0 ;  /* 0x00000005070b7c11 */ /* 0x000fca00080f140e */
[----:B------:R-:W3:Y:S01]  /*03e0*/  LDG.E R10, desc[UR8][R10.64] ;  /* 0x000000080a0a7981 */ /* 0x000ee2000c1e1900 */
[----:B--2---:R-:W-:Y:S02]  /*03f0*/  IMAD R14, R8, R8, 0x2 ;  /* 0x00000002080e7424 */ /* 0x004fe400078e0208 */
[----:B---3--:R-:W-:-:S05]  /*0400*/  IMAD R7, R10, R10, -0x1 ;  /* 0xffffffff0a077424 */ /* 0x008fca00078e020a */
[----:B------:R-:W-:-:S04]  /*0410*/  ISETP.GT.AND P0, PT, R7, R14, PT ;  /* 0x0000000e0700720c */ /* 0x000fc80003f04270 */
[----:B------:R-:W-:-:S09]  /*0420*/  SEL R5, R5, R12, P0 ;  /* 0x0000000c05057207 */ /* 0x000fd20000000000 */
[----:B------:R-:W-:-:S05]  /*0430*/  @P0 VIADD R6, R12, 0x1 ;  /* 0x000000010c060836 */ /* 0x000fca0000000000 */
[----:B------:R-:W-:-:S13]  /*0440*/  ISETP.GE.U32.AND P0, PT, R6, R5, PT ;  /* 0x000000050600720c */ /* 0x000fda0003f06070 */
[----:B------:R-:W-:Y:S05]  /*0450*/  @!P0 BRA `(.L_x_324) ;  /* 0xfffffffc00ac8947 */ /* 0x000fea000383ffff */
.L_x_323:
[----:B------:R-:W-:Y:S05]  /*0460*/  BSYNC.RECONVERGENT B1 ;  /* 0x0000000000017941 */ /* 0x000fea0003800200 */
.L_x_322:
[----:B------:R-:W-:Y:S05]  /*0470*/  BRA `(.L_x_325) ;  /* 0x0000000000707947 */ /* 0x000fea0003800000 */
.L_x_321:
[----:B------:R-:W-:Y:S01]  /*0480*/  IMAD.IADD R7, R7, 0x1, -R2 ;  /* 0x0000000107077824 */ /* 0x000fe200078e0a02 */
[----:B------:R-:W-:Y:S01]  /*0490*/  VIADDMNMX.U32 R5, R2, -R3, R4, PT ;  /* 0x8000000302057246 */ /* 0x000fe20003800004 */
[----:B------:R-:W0:Y:S03]  /*04a0*/  LDCU.64 UR4, c[0x0][0x390] ;  /* 0x00007200ff0477ac */ /* 0x000e260008000a00 */
[----:B------:R-:W-:-:S05]  /*04b0*/  VIMNMX.U32 R6, PT, PT, R4, R7, !PT ;  /* 0x0000000704067248 */ /* 0x000fca0007fe0000 */
[----:B------:R-:W-:-:S05]  /*04c0*/  IMAD.IADD R6, R6, 0x1, -R7 ;  /* 0x0000000106067824 */ /* 0x000fca00078e0a07 */
[----:B------:R-:W-:-:S13]  /*04d0*/  ISETP.GE.U32.AND P0, PT, R6, R5, PT ;  /* 0x000000050600720c */ /* 0x000fda0003f06070 */
[----:B0-----:R-:W-:Y:S05]  /*04e0*/  @P0 BRA `(.L_x_325) ;  /* 0x0000000000540947 */ /* 0x001fea0003800000 */
.L_x_326:
        /* <DEDUP_REMOVED lines=21> */
.L_x_325:
[----:B------:R-:W-:Y:S05]  /*0640*/  BSYNC.RECONVERGENT B0 ;  /* 0x0000000000007941 */ /* 0x000fea0003800200 */
.L_x_320:
[----:B------:R-:W0:Y:S01]  /*0650*/  LDC.64 R4, c[0x0][0x3a0] ;  /* 0x0000e800ff047b82 */ /* 0x000e220000000a00 */
[----:B------:R-:W-:Y:S02]  /*0660*/  IMAD.IADD R3, R3, 0x1, R6 ;  /* 0x0000000103037824 */ /* 0x000fe400078e0206 */
[----:B0-----:R-:W-:-:S05]  /*0670*/  IMAD.WIDE.U32 R4, R0, 0x4, R4 ;  /* 0x0000000400047825 */ /* 0x001fca00078e0004 */
[----:B------:R-:W-:Y:S01]  /*0680*/  STG.E desc[UR8][R4.64], R3 ;  /* 0x0000000304007986 */ /* 0x000fe2000c101908 */
[----:B------:R-:W-:Y:S05]  /*0690*/  EXIT ;  /* 0x000000000000794d */ /* 0x000fea0003800000 */
.L_x_327:
        /* <DEDUP_REMOVED lines=14> */
.L_x_415:


//--------------------- .text._ZN3cub18CUB_300001_SM_10006detail10merge_sort30DeviceMergeSortBlockSortKernelINS2_10policy_hubIN6thrust24THRUST_300001_SM_1000_NS6detail15normal_iteratorINS6_10device_ptrIiEEEEE9Policy600ESB_PNS0_8NullTypeESB_SF_j17IntegerComparatoriSE_EEvbT0_T1_T2_T3_T4_PT6_PT7_T5_NS1_7vsmem_tE --------------------------
	.section	.text._ZN3cub18CUB_300001_SM_10006detail10merge_sort30DeviceMergeSortBlockSortKernelINS2_10policy_hubIN6thrust24THRUST_300001_SM_1000_NS6detail15normal_iteratorINS6_10device_ptrIiEEEEE9Policy600ESB_PNS0_8NullTypeESB_SF_j17IntegerComparatoriSE_EEvbT0_T1_T2_T3_T4_PT6_PT7_T5_NS1_7vsmem_tE,"ax",@progbits
	.align	128
        .global         _ZN3cub18CUB_300001_SM_10006detail10merge_sort30DeviceMergeSortBlockSortKernelINS2_10policy_hubIN6thrust24THRUST_300001_SM_1000_NS6detail15normal_iteratorINS6_10device_ptrIiEEEEE9Policy600ESB_PNS0_8NullTypeESB_SF_j17IntegerComparatoriSE_EEvbT0_T1_T2_T3_T4_PT6_PT7_T5_NS1_7vsmem_tE
        .type           _ZN3cub18CUB_300001_SM_10006detail10merge_sort30DeviceMergeSortBlockSortKernelINS2_10policy_hubIN6thrust24THRUST_300001_SM_1000_NS6detail15normal_iteratorINS6_10device_ptrIiEEEEE9Policy600ESB_PNS0_8NullTypeESB_SF_j17IntegerComparatoriSE_EEvbT0_T1_T2_T3_T4_PT6_PT7_T5_NS1_7vsmem_tE,@function
        .size           _ZN3cub18CUB_300001_SM_10006detail10merge_sort30DeviceMergeSortBlockSortKernelINS2_10policy_hubIN6thrust24THRUST_300001_SM_1000_NS6detail15normal_iteratorINS6_10device_ptrIiEEEEE9Policy600ESB_PNS0_8NullTypeESB_SF_j17IntegerComparatoriSE_EEvbT0_T1_T2_T3_T4_PT6_PT7_T5_NS1_7vsmem_tE,(.L_x_416 - _ZN3cub18CUB_300001_SM_10006detail10merge_sort30DeviceMergeSortBlockSortKernelINS2_10policy_hubIN6thrust24THRUST_300001_SM_1000_NS6detail15normal_iteratorINS6_10device_ptrIiEEEEE9Policy600ESB_PNS0_8NullTypeESB_SF_j17IntegerComparatoriSE_EEvbT0_T1_T2_T3_T4_PT6_PT7_T5_NS1_7vsmem_tE)
        .other          _ZN3cub18CUB_300001_SM_10006detail10merge_sort30DeviceMergeSortBlockSortKernelINS2_10policy_hubIN6thrust24THRUST_300001_SM_1000_NS6detail15normal_iteratorINS6_10device_ptrIiEEEEE9Policy600ESB_PNS0_8NullTypeESB_SF_j17IntegerComparatoriSE_EEvbT0_T1_T2_T3_T4_PT6_PT7_T5_NS1_7vsmem_tE,@"STO_CUDA_ENTRY STV_DEFAULT"
_ZN3cub18CUB_300001_SM_10006detail10merge_sort30DeviceMergeSortBlockSortKernelINS2_10policy_hubIN6thrust24THRUST_300001_SM_1000_NS6detail15normal_iteratorINS6_10device_ptrIiEEEEE9Policy600ESB_PNS0_8NullTypeESB_SF_j17IntegerComparatoriSE_EEvbT0_T1_T2_T3_T4_PT6_PT7_T5_NS1_7vsmem_tE:
.text._ZN3cub18CUB_300001_SM_10006detail10merge_sort30DeviceMergeSortBlockSortKernelINS2_10policy_hubIN6thrust24THRUST_300001_SM_1000_NS6detail15normal_iteratorINS6_10device_ptrIiEEEEE9Policy600ESB_PNS0_8NullTypeESB_SF_j17IntegerComparatoriSE_EEvbT0_T1_T2_T3_T4_PT6_PT7_T5_NS1_7vsmem_tE:
[----:B------:R-:W-:Y:S01]  /*0000*/  LDC R1, c[0x0][0x37c] ;  /* 0x0000df00ff017b82 */ /* 0x000fe20000000800 */
[----:B------:R-:W0:Y:S01]  /*0010*/  S2R R0, SR_CTAID.X ;  /* 0x0000000000007919 */ /* 0x000e220000002500 */
[----:B------:R-:W1:Y:S01]  /*0020*/  LDCU UR4, c[0x0][0x370] ;  /* 0x00006e00ff0477ac */ /* 0x000e620008000800 */
[----:B------:R-:W2:Y:S01]  /*0030*/  LDCU.64 UR6, c[0x0][0x358] ;  /* 0x00006b00ff0677ac */ /* 0x000ea20008000a00 */
[----:B-1----:R-:W-:-:S06]  /*0040*/  UIADD3 UR4, UPT, UPT, UR4, -0x1, URZ ;  /* 0xffffffff04047890 */ /* 0x002fcc000fffe0ff */
[C---:B0-----:R-:W-:Y:S01]  /*0050*/  ISETP.GE.U32.AND P0, PT, R0.reuse, UR4, PT ;  /* 0x0000000400007c0c */ /* 0x041fe2000bf06070 */
[----:B------:R-:W-:-:S12]  /*0060*/  IMAD R0, R0, 0x1100, RZ ;  /* 0x0000110000007824 */ /* 0x000fd800078e02ff */
[----:B--2---:R-:W-:Y:S05]  /*0070*/  @P0 BRA `(.L_x_328) ;  /* 0x0000004c00b40947 */ /* 0x004fea0003800000 */
[----:B------:R-:W0:Y:S01]  /*0080*/  S2R R2, SR_TID.X ;  /* 0x0000000000027919 */ /* 0x000e220000002100 */
[----:B------:R-:W1:Y:S01]  /*0090*/  LDCU.64 UR4, c[0x0][0x388] ;  /* 0x00007100ff0477ac */ /* 0x000e620008000a00 */
[----:B------:R-:W-:Y:S01]  /*00a0*/  ACQBULK ;  /* 0x000000000000782e */ /* 0x000fe20000000000 */
[----:B0-----:R-:W-:-:S05]  /*00b0*/  LOP3.LUT R3, R2, 0x3e0, RZ, 0xc0, !PT ;  /* 0x000003e002037812 */ /* 0x001fca00078ec0ff */
[----:B------:R-:W-:-:S05]  /*00c0*/  IMAD R3, R3, 0x11, RZ ;  /* 0x0000001103037824 */ /* 0x000fca00078e02ff */
[----:B------:R-:W-:-:S04]  /*00d0*/  LOP3.LUT R5, R3, 0x1f, R2, 0xf8, !PT ;  /* 0x0000001f03057812 */ /* 0x000fc800078ef802 */
[----:B------:R-:W-:-:S05]  /*00e0*/  IADD3 R5, P0, PT, R0, R5, RZ ;  /* 0x0000000500057210 */ /* 0x000fca0007f1e0ff */
[----:B------:R-:W-:Y:S02]  /*00f0*/  IMAD.X R6, RZ, RZ, RZ, P0 ;  /* 0x000000ffff067224 */ /* 0x000fe400000e06ff */
        /* <DEDUP_REMOVED lines=23> */
[----:B------:R-:W1:Y:S01]  /*0270*/  S2R R14, SR_CgaCtaId ;  /* 0x00000000000e7919 */ /* 0x000e620000008800 */
[----:B------:R-:W1:Y:S01]  /*0280*/  S2R R18, SR_LANEID ;  /* 0x0000000000127919 */ /* 0x000e620000000000 */
[----:B0-----:R-:W-:Y:S02]  /*0290*/  LOP3.LUT R9, R2, 0x1f, RZ, 0xc0, !PT ;  /* 0x0000001f02097812 */ /* 0x001fe400078ec0ff */
[----:B-1----:R-:W-:Y:S01]  /*02a0*/  LEA R7, R14, R7, 0x18 ;  /* 0x000000070e077211 */ /* 0x002fe200078ec0ff */
[----:B------:R-:W-:-:S04]  /*02b0*/  IMAD R6, R6, 0x220, R18 ;  /* 0x0000022006067824 */ /* 0x000fc800078e0212 */
[----:B------:R-:W-:-:S04]  /*02c0*/  IMAD R6, R6, 0x4, R7 ;  /* 0x0000000406067824 */ /* 0x000fc800078e0207 */
[----:B------:R-:W-:Y:S01]  /*02d0*/  IMAD R8, R18, 0x40, R6 ;  /* 0x0000004012087824 */ /* 0x000fe200078e0206 */
[----:B--2---:R-:W-:Y:S04]  /*02e0*/  STS [R6], R11 ;  /* 0x0000000b06007388 */ /* 0x004fe80000000800 */
[----:B---3--:R-:W-:Y:S04]  /*02f0*/  STS [R6+0x80], R13 ;  /* 0x0000800d06007388 */ /* 0x008fe80000000800 */
[----:B----4-:R-:W-:Y:S04]  /*0300*/  STS [R6+0x100], R15 ;  /* 0x0001000f06007388 */ /* 0x010fe80000000800 */
        /* <DEDUP_REMOVED lines=26> */
[----:B------:R-:W-:Y:S04]  /*04b0*/  LDS R28, [R8+0x2c] ;  /* 0x00002c00081c7984 */ /* 0x000fe80000000800 */
[----:B------:R-:W-:Y:S04]  /*04c0*/  LDS R27, [R8+0x30] ;  /* 0x00003000081b7984 */ /* 0x000fe80000000800 */
[----:B------:R-:W-:Y:S04]  /*04d0*/  LDS R24, [R8+0x34] ;  /* 0x0000340008187984 */ /* 0x000fe80000000800 */
[----:B------:R-:W5:Y:S04]  /*04e0*/  LDS R16, [R8+0x38] ;  /* 0x0000380008107984 */ /* 0x000f680000000800 */
        /* <DEDUP_REMOVED lines=18> */
[----:B-----5:R-:W-:Y:S02]  /*0610*/  IMAD R33, R16, R16, 0x2 ;  /* 0x0000000210217424 */ /* 0x020fe400078e0210 */
[----:B------:R-:W-:Y:S01]  /*0620*/  IMAD R31, R24, R24, -0x1 ;  /* 0xffffffff181f7424 */ /* 0x000fe200078e0218 */
[----:B------:R-:W-:Y:S01]  /*0630*/  ISETP.GT.AND P3, PT, R19, R26, PT ;  /* 0x0000001a1300720c */ /* 0x000fe20003f64270 */
[----:B------:R-:W-:Y:S01]  /*0640*/  IMAD R26, R25, R25, -0x1 ;  /* 0xffffffff191a7424 */ /* 0x000fe200078e0219 */
[----:B------:R-:W-:Y:S01]  /*0650*/  SEL R19, R22, R21, P6 ;  /* 0x0000001516137207 */ /* 0x000fe20003000000 */
[----:B------:R-:W-:Y:S01]  /*0660*/  IMAD R32, R27, R27, 0x2 ;  /* 0x000000021b207424 */ /* 0x000fe200078e021b */
[----:B------:R-:W-:Y:S01]  /*0670*/  SEL R22, R21, R22, P6 ;  /* 0x0000001615167207 */ /* 0x000fe20003000000 */
[----:B------:R-:W-:Y:S01]  /*0680*/  IMAD R29, R28, R28, -0x1 ;  /* 0xffffffff1c1d7424 */ /* 0x000fe200078e021c */
[----:B------:R-:W-:Y:S01]  /*0690*/  ISETP.GT.AND P6, PT, R26, R33, PT ;  /* 0x000000211a00720c */ /* 0x000fe20003fc4270 */
[----:B------:R-:W-:Y:S01]  /*06a0*/  IMAD R30, R23, R23, 0x2 ;  /* 0x00000002171e7424 */ /* 0x000fe200078e0217 */
[----:B------:R-:W-:-:S02]  /*06b0*/  SEL R26, R18, R11, P5 ;  /* 0x0000000b121a7207 */ /* 0x000fc40002800000 */
[----:B------:R-:W-:Y:S02]  /*06c0*/  SEL R18, R11, R18, P5 ;  /* 0x000000120b127207 */ /* 0x000fe40002800000 */
[----:B------:R-:W-:Y:S02]  /*06d0*/  ISETP.GT.AND P0, PT, R31, R32, PT ;  /* 0x000000201f00720c */ /* 0x000fe40003f04270 */
        /* <DEDUP_REMOVED lines=17> */
[----:B------:R-:W-:Y:S01]  /*07f0*/  SEL R15, R14, R15, P1 ;  /* 0x0000000f0e0f7207 */ /* 0x000fe20000800000 */
        /* <DEDUP_REMOVED lines=12> */
[----:B------:R-:W-:Y:S01]  /*08c0*/  ISETP.GT.AND P3, PT, R28, R31, PT ;  /* 0x0000001f1c00720c */ /* 0x000fe20003f64270 */
[----:B------:R-:W-:Y:S01]  /*08d0*/  IMAD R28, R23, R23, -0x1 ;  /* 0xffffffff171c7424 */ /* 0x000fe200078e0217 */
[----:B------:R-:W-:Y:S01]  /*08e0*/  SEL R22, R29, R22, P2 ;  /* 0x000000161d167207 */ /* 0x000fe20001000000 */
[----:B------:R-:W-:Y:S01]  /*08f0*/  IMAD R31, R20, R20, 0x2 ;  /* 0x00000002141f7424 */ /* 0x000fe200078e0214 */
[----:B------:R-:W-:Y:S01]  /*0900*/  ISETP.GT.AND P2, PT, R25, R30, PT ;  /* 0x0000001e1900720c */ /* 0x000fe20003f44270 */
[----:B------:R-:W-:Y:S01]  /*0910*/  IMAD R30, R15, R15, 0x2 ;  /* 0x000000020f1e7424 */ /* 0x000fe200078e020f */
[----:B------:R-:W-:Y:S01]  /*0920*/  SEL R25, R18, R19, P0 ;  /* 0x0000001312197207 */ /* 0x000fe20000000000 */
[----:B------:R-:W-:Y:S01]  /*0930*/  IMAD R29, R22, R22, -0x1 ;  /* 0xffffffff161d7424 */ /* 0x000fe200078e0216 */
[----:B------:R-:W-:Y:S01]  /*0940*/  ISETP.GT.AND P5, PT, R28, R31, PT ;  /* 0x0000001f1c00720c */ /* 0x000fe20003fa4270 */
[----:B------:R-:W-:Y:S01]  /*0950*/  IMAD R28, R16, R16, -0x1 ;  /* 0xffffffff101c7424 */ /* 0x000fe200078e0210 */
[----:B------:R-:W-:Y:S01]  /*0960*/  SEL R19, R19, R18, P0 ;  /* 0x0000001213137207 */ /* 0x000fe20000000000 */
[----:B------:R-:W-:Y:S01]  /*0970*/  IMAD R31, R13, R13, 0x2 ;  /* 0x000000020d1f7424 */ /* 0x000fe200078e020d */
[----:B------:R-:W-:Y:S01]  /*0980*/  SEL R18, R17, R26, P3 ;  /* 0x0000001a11127207 */ /* 0x000fe20001800000 */
[----:B------:R-:W-:Y:S01]  /*0990*/  IMAD R32, R14, R14, 0x2 ;  /* 0x000000020e207424 */ /* 0x000fe200078e020e */
[----:B------:R-:W-:-:S02]  /*09a0*/  SEL R26, R26, R17, P3 ;  /* 0x000000111a1a7207 */ /* 0x000fc40001800000 */
[----:B------:R-:W-:Y:S02]  /*09b0*/  SEL R17, R12, R11, P4 ;  /* 0x0000000b0c117207 */ /* 0x000fe40002000000 */
[----:B------:R-:W-:Y:S02]  /*09c0*/  SEL R11, R11, R12, P4 ;  /* 0x0000000c0b0b7207 */ /* 0x000fe40002000000 */
[----:B------:R-:W-:Y:S02]  /*09d0*/  SEL R12, R24, R21, P6 ;  /* 0x00000015180c7207 */ /* 0x000fe40003000000 */
[----:B------:R-:W-:Y:S01]  /*09e0*/  ISETP.GT.AND P1, PT, R28, R31, PT ;  /* 0x0000001f1c00720c */ /* 0x000fe20003f24270 */
[----:B------:R-:W-:Y:S01]  /*09f0*/  IMAD R31, R19, R19, -0x1 ;  /* 0xffffffff131f7424 */ /* 0x000fe200078e0213 */
[----:B------:R-:W-:Y:S01]  /*0a00*/  SEL R21, R21, R24, P6 ;  /* 0x0000001815157207 */ /* 0x000fe20003000000 */
[----:B------:R-:W-:Y:S01]  /*0a10*/  IMAD R24, R26, R26, -0x1 ;  /* 0xffffffff1a187424 */ /* 0x000fe200078e021a */
[----:B------:R-:W-:Y:S01]  /*0a20*/  ISETP.GT.AND P0, PT, R29, R30, PT ;  /* 0x0000001e1d00720c */ /* 0x000fe20003f04270 */
[----:B------:R-:W-:Y:S01]  /*0a30*/  IMAD R29, R25, R25, 0x2 ;  /* 0x00000002191d7424 */ /* 0x000fe200078e0219 */
[----:B------:R-:W-:Y:S01]  /*0a40*/  SEL R28, R23, R20, P5 ;  /* 0x00000014171c7207 */ /* 0x000fe20002800000 */
[----:B------:R-:W-:Y:S01]  /*0a50*/  IMAD R30, R11, R11, -0x1 ;  /* 0xffffffff0b1e7424 */ /* 0x000fe200078e020b */
[----:B------:R-:W-:-:S02]  /*0a60*/  SEL R20, R20, R23, P5 ;  /* 0x0000001714147207 */ /* 0x000fc40002800000 */
[----:B------:R-:W-:Y:S02]  /*0a70*/  SEL R23, R16, R13, P1 ;  /* 0x0000000d10177207 */ /* 0x000fe40000800000 */
[----:B------:R-:W-:Y:S01]  /*0a80*/  SEL R13, R13, R16, P1 ;  /* 0x000000100d0d7207 */ /* 0x000fe20000800000 */
[----:B------:R-:W-:Y:S01]  /*0a90*/  IMAD R16, R20, R20, -0x1 ;  /* 0xffffffff14107424 */ /* 0x000fe200078e0214 */
[----:B------:R-:W-:Y:S01]  /*0aa0*/  ISETP.GT.AND P1, PT, R24, R29, PT ;  /* 0x0000001d1800720c */ /* 0x000fe20003f24270 */
[----:B------:R-:W-:Y:S01]  /*0ab0*/  IMAD R29, R17, R17, 0x2 ;  /* 0x00000002111d7424 */ /* 0x000fe200078e0211 */
[----:B------:R-:W-:Y:S01]  /*0ac0*/  ISETP.GT.AND P3, PT, R31, R32, PT ;  /* 0x000000201f00720c */ /* 0x000fe20003f64270 */
[----:B------:R-:W-:Y:S01]  /*0ad0*/  IMAD R31, R18, R18, 0x2 ;  /* 0x00000002121f7424 */ /* 0x000fe200078e0212 */
[----:B------:R-:W-:Y:S02]  /*0ae0*/  SEL R24, R27, R10, P2 ;  /* 0x0000000a1b187207 */ /* 0x000fe40001000000 */
[----:B------:R-:W-:Y:S01]  /*0af0*/  ISETP.GT.AND P5, PT, R16, R29, PT ;  /* 0x0000001d1000720c */ /* 0x000fe20003fa4270 */
[----:B------:R-:W-:Y:S01]  /*0b00*/  IMAD R16, R13, R13, -0x1 ;  /* 0xffffffff0d107424 */ /* 0x000fe200078e020d */
[----:B------:R-:W-:Y:S01]  /*0b10*/  ISETP.GT.AND P6, PT, R30, R31, PT ;  /* 0x0000001f1e00720c */ /* 0x000fe20003fc4270 */
[----:B------:R-:W-:Y:S01]  /*0b20*/  IMAD R29, R12, R12, 0x2 ;  /* 0x000000020c1d7424 */ /* 0x000fe200078e020c */
[----:B------:R-:W-:Y:S01]  /*0b30*/  SEL R10, R10, R27, P2 ;  /* 0x0000001b0a0a7207 */ /* 0x000fe20001000000 */
[----:B------:R-:W-:Y:S01]  /*0b40*/  IMAD R30, R21, R21, -0x1 ;  /* 0xffffffff151e7424 */ /* 0x000fe200078e0215 */
[----:B------:R-:W-:Y:S01]  /*0b50*/  SEL R27, R20, R17, P5 ;  /* 0x00000011141b7207 */ /* 0x000fe20002800000 */
[----:B------:R-:W-:Y:S01]  /*0b60*/  IMAD R31, R28, R28, 0x2 ;  /* 0x000000021c1f7424 */ /* 0x000fe200078e021c */
[----:B------:R-:W-:-:S02]  /*0b70*/  ISETP.GT.AND P2, PT, R16, R29, PT ;  /* 0x0000001d1000720c */ /* 0x000fc40003f44270 */
[----:B------:R-:W-:Y:S02]  /*0b80*/  SEL R16, R19, R14, P3 ;  /* 0x0000000e13107207 */ /* 0x000fe40001800000 */
        /* <DEDUP_REMOVED lines=23> */
[----:B------:R-:W-:Y:S01]  /*0d00*/  IMAD R24, R25, R25, -0x1 ;  /* 0xffffffff19187424 */ /* 0x000fe200078e0219 */
[----:B------:R-:W-:Y:S02]  /*0d10*/  SEL R15, R15, R22, P0 ;  /* 0x000000160f0f7207 */ /* 0x000fe40000000000 */
[----:B------:R-:W-:Y:S01]  /*0d20*/  ISETP.GT.AND P3, PT, R21, R30, PT ;  /* 0x0000001e1500720c */ /* 0x000fe20003f64270 */
[----:B------:R-:W-:Y:S01]  /*0d30*/  IMAD R21, R28, R28, -0x1 ;  /* 0xffffffff1c157424 */ /* 0x000fe200078e021c */
[----:B------:R-:W-:Y:S01]  /*0d40*/  ISETP.GT.AND P1, PT, R24, R31, PT ;  /* 0x0000001f1800720c */ /* 0x000fe20003f24270 */
[----:B------:R-:W-:-:S02]  /*0d50*/  IMAD R30, R27, R27, 0x2 ;  /* 0x000000021b1e7424 */ /* 0x000fc400078e021b */
        /* <DEDUP_REMOVED lines=24> */
[----:B------:R-:W-:Y:S01]  /*0ee0*/  IMAD R31, R16, R16, -0x1 ;  /* 0xffffffff101f7424 */ /* 0x000fe200078e0210 */
[----:B------:R-:W-:Y:S01]  /*0ef0*/  SEL R24, R17, R26, P4 ;  /* 0x0000001a11187207 */ /* 0x000fe20002000000 */
[----:B------:R-:W-:Y:S01]  /*0f00*/  IMAD R28, R19, R19, -0x1 ;  /* 0xffffffff131c7424 */ /* 0x000fe200078e0213 */
[----:B------:R-:W-:Y:S01]  /*0f10*/  ISETP.GT.AND P1, PT, R29, R30, PT ;  /* 0x0000001e1d00720c */ /* 0x000fe20003f24270 */
[----:B------:R-:W-:Y:S01]  /*0f20*/  IMAD R29, R22, R22, 0x2 ;  /* 0x00000002161d7424 */ /* 0x000fe200078e0216 */
[----:B------:R-:W-:-:S02]  /*0f30*/  SEL R26, R26, R17, P4 ;  /* 0x000000111a1a7207 */ /* 0x000fc40002000000 */
[----:B------:R-:W-:Y:S02]  /*0f40*/  SEL R17, R12, R11, P6 ;  /* 0x0000000b0c117207 */ /* 0x000fe40003000000 */
[----:B------:R-:W-:Y:S01]  /*0f50*/  SEL R11, R11, R12, P6 ;  /* 0x0000000c0b0b7207 */ /* 0x000fe20003000000 */
[----:B------:R-:W-:Y:S01]  /*0f60*/  IMAD R30, R26, R26, -0x1 ;  /* 0xffffffff1a1e7424 */ /* 0x000fe200078e021a */
[----:B------:R-:W-:Y:S02]  /*0f70*/  SEL R12, R23, R20, P0 ;  /* 0x00000014170c7207 */ /* 0x000fe40000000000 */
[----:B------:R-:W-:Y:S01]  /*0f80*/  ISETP.GT.AND P3, PT, R31, R32, PT ;  /* 0x000000201f00720c */ /* 0x000fe20003f64270 */
[----:B------:R-:W-:Y:S01]  /*0f90*/  IMAD R31, R25, R25, 0x2 ;  /* 0x00000002191f7424 */ /* 0x000fe200078e0219 */
[----:B------:R-:W-:Y:S01]  /*0fa0*/  SEL R20, R20, R23, P0 ;  /* 0x0000001714147207 */ /* 0x000fe20000000000 */
[----:B------:R-:W-:Y:S01]  /*0fb0*/  IMAD R23, R27, R27, -0x1 ;  /* 0xffffffff1b177424 */ /* 0x000fe200078e021b */
[----:B------:R-:W-:Y:S01]  /*0fc0*/  ISETP.GT.AND P0, PT, R28, R29, PT ;  /* 0x0000001d1c00720c */ /* 0x000fe20003f04270 */
        /* <DEDUP_REMOVED lines=17> */
[----:B------:R-:W-:Y:S02]  /*10e0*/  SEL R28, R14, R15, P1 ;  /* 0x0000000f0e1c7207 */ /* 0x000fe40000800000 */
[----:B------:R-:W-:Y:S02]  /*10f0*/  SEL R26, R11, R18, P4 ;  /* 0x000000120b1a7207 */ /* 0x000fe40002000000 */
[----:B------:R-:W-:-:S02]  /*1100*/  SEL R18, R18, R11, P4 ;  /* 0x0000000b12127207 */ /* 0x000fc40002000000 */
[----:B------:R-:W-:Y:S02]  /*1110*/  SEL R11, R20, R17, P2 ;  /* 0x00000011140b7207 */ /* 0x000fe40001000000 */
[----:B------:R-:W-:Y:S01]  /*1120*/  ISETP.GT.AND P3, PT, R30, R31, PT ;  /* 0x0000001f1e00720c */ /* 0x000fe20003f64270 */
[----:B------:R-:W-:Y:S01]  /*1130*/  IMAD R31, R28, R28, 0x2 ;  /* 0x000000021c1f7424 */ /* 0x000fe200078e021c */
[----:B------:R-:W-:Y:S01]  /*1140*/  SEL R17, R17, R20, P2 ;  /* 0x0000001411117207 */ /* 0x000fe20001000000 */
[----:B------:R-:W-:Y:S01]  /*1150*/  IMAD R20, R21, R21, -0x1 ;  /* 0xffffffff15147424 */ /* 0x000fe200078e0215 */
[----:B------:R-:W-:Y:S01]  /*1160*/  SEL R16, R19, R22, P0 ;  /* 0x0000001613107207 */ /* 0x000fe20000000000 */
[----:B------:R-:W-:Y:S01]  /*1170*/  IMAD R30, R13, R13, 0x2 ;  /* 0x000000020d1e7424 */ /* 0x000fe200078e020d */
[----:B------:R-:W-:Y:S02]  /*1180*/  SEL R22, R22, R19, P0 ;  /* 0x0000001316167207 */ /* 0x000fe40000000000 */
[----:B------:R-:W-:-:S02]  /*1190*/  SEL R19, R27, R24, P5 ;  /* 0x000000181b137207 */ /* 0x000fc40002800000 */
[----:B------:R-:W-:Y:S02]  /*11a0*/  SEL R24, R24, R27, P5 ;  /* 0x0000001b18187207 */ /* 0x000fe40002800000 */
[----:B------:R-:W-:Y:S02]  /*11b0*/  SEL R27, R29, R12, P3 ;  /* 0x0000000c1d1b7207 */ /* 0x000fe40001800000 */
[----:B------:R-:W-:Y:S01]  /*11c0*/  SEL R12, R12, R29, P3 ;  /* 0x0000001d0c0c7207 */ /* 0x000fe20001800000 */
[----:B------:R-:W-:Y:S01]  /*11d0*/  IMAD R29, R22, R22, -0x1 ;  /* 0xffffffff161d7424 */ /* 0x000fe200078e0216 */
[----:B------:R-:W-:Y:S01]  /*11e0*/  ISETP.GT.AND P2, PT, R20, R31, PT ;  /* 0x0000001f1400720c */ /* 0x000fe20003f44270 */
[----:B------:R-:W-:Y:S01]  /*11f0*/  IMAD R20, R25, R25, -0x1 ;  /* 0xffffffff19147424 */ /* 0x000fe200078e0219 */
[----:B------:R-:W-:Y:S01]  /*1200*/  SEL R14, R15, R14, P1 ;  /* 0x0000000e0f0e7207 */ /* 0x000fe20000800000 */
        /* <DEDUP_REMOVED lines=65> */
[----:B------:R-:W-:Y:S01]  /*1620*/  ISETP.GT.AND P3, PT, R30, R31, PT ;  /* 0x0000001f1e00720c */ /* 0x000fe20003f64270 */
[----:B------:R-:W-:Y:S01]  /*1630*/  IMAD R30, R29, R29, 0x2 ;  /* 0x000000021d1e7424 */ /* 0x000fe200078e021d */
[----:B------:R-:W-:Y:S01]  /*1640*/  SEL R22, R22, R19, P5 ;  /* 0x0000001316167207 */ /* 0x000fe20002800000 */
[----:B------:R-:W-:Y:S01]  /*1650*/  IMAD R19, R20, R20, -0x1 ;  /* 0xffffffff14137424 */ /* 0x000fe200078e0214 */
[----:B------:R-:W-:Y:S01]  /*1660*/  SEL R23, R26, R25, P4 ;  /* 0x000000191a177207 */ /* 0x000fe20002000000 */
[----:B------:R-:W-:Y:S01]  /*1670*/  IMAD R31, R12, R12, 0x2 ;  /* 0x000000020c1f7424 */ /* 0x000fe200078e020c */
[----:B------:R-:W-:Y:S02]  /*1680*/  SEL R25, R25, R26, P4 ;  /* 0x0000001a19197207 */ /* 0x000fe40002000000 */
[----:B------:R-:W-:Y:S02]  /*1690*/  SEL R26, R11, R24, P2 ;  /* 0x000000180b1a7207 */ /* 0x000fe40001000000 */
[----:B------:R-:W-:-:S02]  /*16a0*/  SEL R24, R24, R11, P2 ;  /* 0x0000000b18187207 */ /* 0x000fc40001000000 */
        /* <DEDUP_REMOVED lines=22> */
[----:B------:R-:W-:-:S02]  /*1810*/  IMAD R18, R10, R10, -0x1 ;  /* 0xffffffff0a127424 */ /* 0x000fc400078e020a */
[----:B------:R-:W-:Y:S01]  /*1820*/  IMAD R31, R11, R11, 0x2 ;  /* 0x000000020b1f7424 */ /* 0x000fe200078e020b */
[----:B------:R-:W-:Y:S02]  /*1830*/  ISETP.GT.AND P0, PT, R19, R30, PT ;  /* 0x0000001e1300720c */ /* 0x000fe40003f04270 */
[----:B------:R-:W-:Y:S02]  /*1840*/  SEL R19, R20, R29, P1 ;  /* 0x0000001d14137207 */ /* 0x000fe40000800000 */
[----:B------:R-:W-:Y:S01]  /*1850*/  SEL R20, R29, R20, P1 ;  /* 0x000000141d147207 */ /* 0x000fe20000800000 */
[----:B------:R-:W-:Y:S01]  /*1860*/  IMAD R29, R21, R21, 0x2 ;  /* 0x00000002151d7424 */ /* 0x000fe200078e0215 */
        /* <DEDUP_REMOVED lines=50> */
[----:B------:R-:W-:Y:S01]  /*1b90*/  SEL R25, R25, R26, P1 ;  /* 0x0000001a19197207 */ /* 0x000fe20000800000 */
[----:B------:R-:W-:Y:S01]  /*1ba0*/  IMAD R26, R19, R19, -0x1 ;  /* 0xffffffff131a7424 */ /* 0x000fe200078e0213 */
        /* <DEDUP_REMOVED lines=25> */
[----:B------:R-:W-:Y:S01]  /*1d40*/  IMAD R28, R20, R20, 0x2 ;  /* 0x00000002141c7424 */ /* 0x000fe200078e0214 */
[----:B------:R-:W-:Y:S01]  /*1d50*/  SEL R26, R18, R17, P0 ;  /* 0x00000011121a7207 */ /* 0x000fe20000000000 */
[----:B------:R-:W-:Y:S01]  /*1d60*/  IMAD R31, R21, R21, 0x2 ;  /* 0x00000002151f7424 */ /* 0x000fe200078e0215 */
[----:B------:R-:W-:-:S02]  /*1d70*/  SEL R18, R17, R18, P0 ;  /* 0x0000001211127207 */ /* 0x000fc40000000000 */
[----:B------:R-:W-:Y:S02]  /*1d80*/  ISETP.GT.AND P6, PT, R29, R30, PT ;  /* 0x0000001e1d00720c */ /* 0x000fe40003fc4270 */
[----:B------:R-:W-:Y:S01]  /*1d90*/  SEL R17, R14, R11, P1 ;  /* 0x0000000b0e117207 */ /* 0x000fe20000800000 */
[----:B------:R-:W-:Y:S01]  /*1da0*/  IMAD R30, R18, R18, -0x1 ;  /* 0xffffffff121e7424 */ /* 0x000fe200078e0212 */
[----:B------:R-:W-:Y:S02]  /*1db0*/  SEL R29, R11, R14, P1 ;  /* 0x0000000e0b1d7207 */ /* 0x000fe40000800000 */
[----:B------:R-:W-:Y:S01]  /*1dc0*/  SEL R11, R15, R12, P2 ;  /* 0x0000000c0f0b7207 */ /* 0x000fe20001000000 */
[----:B------:R-:W-:Y:S01]  /*1dd0*/  IMAD R33, R17, R17, 0x2 ;  /* 0x0000000211217424 */ /* 0x000fe200078e0211 */
[----:B------:R-:W-:Y:S01]  /*1de0*/  SEL R14, R12, R15, P2 ;  /* 0x0000000f0c0e7207 */ /* 0x000fe20001000000 */
[----:B------:R-:W-:Y:S01]  /*1df0*/  IMAD R15, R19, R19, -0x1 ;  /* 0xffffffff130f7424 */ /* 0x000fe200078e0213 */
[----:B------:R-:W-:-:S02]  /*1e00*/  SEL R12, R22, R13, P3 ;  /* 0x0000000d160c7207 */ /* 0x000fc40001800000 */
[----:B------:R-:W-:Y:S02]  /*1e10*/  SEL R22, R13, R22, P3 ;  /* 0x000000160d167207 */ /* 0x000fe40001800000 */
[----:B------:R-:W-:Y:S02]  /*1e20*/  SEL R13, R25, R16, P4 ;  /* 0x00000010190d7207 */ /* 0x000fe40002000000 */
[----:B------:R-:W-:Y:S01]  /*1e30*/  SEL R25, R16, R25, P4 ;  /* 0x0000001910197207 */ /* 0x000fe20002000000 */
[----:B------:R-:W-:Y:S01]  /*1e40*/  IMAD R16, R29, R29, -0x1 ;  /* 0xffffffff1d107424 */ /* 0x000fe200078e021d */
[----:B------:R-:W-:Y:S01]  /*1e50*/  ISETP.GT.AND P0, PT, R15, R28, PT ;  /* 0x0000001c0f00720c */ /* 0x000fe20003f04270 */
[----:B------:R-:W-:Y:S01]  /*1e60*/  IMAD R28, R14, R14, -0x1 ;  /* 0xffffffff0e1c7424 */ /* 0x000fe200078e020e */
[----:B------:R-:W-:Y:S01]  /*1e70*/  ISETP.GT.AND P1, PT, R30, R31, PT ;  /* 0x0000001f1e00720c */ /* 0x000fe20003f24270 */
[----:B------:R-:W-:Y:S01]  /*1e80*/  IMAD R31, R26, R26, 0x2 ;  /* 0x000000021a1f7424 */ /* 0x000fe200078e021a */
[----:B------:R-:W-:Y:S01]  /*1e90*/  SEL R15, R24, R23, P5 ;  /* 0x00000017180f7207 */ /* 0x000fe20002800000 */
[----:B------:R-:W-:Y:S01]  /*1ea0*/  IMAD R30, R11, R11, 0x2 ;  /* 0x000000020b1e7424 */ /* 0x000fe200078e020b */
[----:B------:R-:W-:Y:S01]  /*1eb0*/  SEL R24, R23, R24, P5 ;  /* 0x0000001817187207 */ /* 0x000fe20002800000 */
[----:B------:R-:W-:Y:S01]  /*1ec0*/  IMAD R23, R22, R22, -0x1 ;  /* 0xffffffff16177424 */ /* 0x000fe200078e0216 */
[----:B------:R-:W-:Y:S01]  /*1ed0*/  ISETP.GT.AND P2, PT, R16, R31, PT ;  /* 0x0000001f1000720c */ /* 0x000fe20003f44270 */
[----:B------:R-:W-:Y:S01]  /*1ee0*/  IMAD R31, R12, R12, 0x2 ;  /* 0x000000020c1f7424 */ /* 0x000fe200078e020c */
[----:B------:R-:W-:Y:S01]  /*1ef0*/  ISETP.GT.AND P5, PT, R28, R33, PT ;  /* 0x000000211c00720c */ /* 0x000fe20003fa4270 */
[----:B------:R-:W-:Y:S01]  /*1f00*/  IMAD R28, R25, R25, -0x1 ;  /* 0xffffffff191c7424 */ /* 0x000fe200078e0219 */
[----:B------:R-:W-:-:S02]  /*1f10*/  SEL R16, R27, R10, P6 ;  /* 0x0000000a1b107207 */ /* 0x000fc40003000000 */
        /* <DEDUP_REMOVED lines=8> */
[----:B------:R-:W-:Y:S02]  /*1fa0*/  ISETP.GT.AND P6, PT, R23, R30, PT ;  /* 0x0000001e1700720c */ /* 0x000fe40003fc4270 */
[----:B------:R-:W-:-:S02]  /*1fb0*/  SEL R23, R18, R21, P1 ;  /* 0x0000001512177207 */ /* 0x000fc40000800000 */
[----:B------:R-:W-:Y:S02]  /*1fc0*/  SEL R21, R21, R18, P1 ;  /* 0x0000001215157207 */ /* 0x000fe40000800000 */
[----:B------:R-:W-:Y:S01]  /*1fd0*/  ISETP.GT.AND P1, PT, R28, R31, PT ;  /* 0x0000001f1c00720c */ /* 0x000fe20003f24270 */
[----:B------:R-:W-:Y:S01]  /*1fe0*/  IMAD R31, R23, R23, 0x2 ;  /* 0x00000002171f7424 */ /* 0x000fe200078e0217 */
[----:B------:R-:W-:Y:S02]  /*1ff0*/  SEL R28, R19, R20, P0 ;  /* 0x00000014131c7207 */ /* 0x000fe40000000000 */
[----:B------:R-:W-:Y:S02]  /*2000*/  SEL R17, R17, R14, P5 ;  /* 0x0000000e11117207 */ /* 0x000fe40002800000 */
[----:B------:R-:W-:Y:S01]  /*2010*/  SEL R14, R22, R11, P4 ;  /* 0x0000000b160e7207 */ /* 0x000fe20002000000 */
[----:B------:R-:W-:Y:S01]  /*2020*/  IMAD R30, R28, R28, 0x2 ;  /* 0x000000021c1e7424 */ /* 0x000fe200078e021c */
[----:B------:R-:W-:-:S02]  /*2030*/  SEL R18, R29, R26, P2 ;  /* 0x0000001a1d127207 */ /* 0x000fc40001000000 */
[----:B------:R-:W-:Y:S02]  /*2040*/  SEL R22, R11, R22, P4 ;  /* 0x000000160b167207 */ /* 0x000fe40002000000 */
[----:B------:R-:W-:Y:S01]  /*2050*/  SEL R26, R26, R29, P2 ;  /* 0x0000001d1a1a7207 */ /* 0x000fe20001000000 */
[----:B------:R-:W-:Y:S01]  /*2060*/  IMAD R29, R21, R21, -0x1 ;  /* 0xffffffff151d7424 */ /* 0x000fe200078e0215 */
[----:B------:R-:W-:Y:S02]  /*2070*/  SEL R11, R25, R12, P3 ;  /* 0x0000000c190b7207 */ /* 0x000fe40001800000 */
        /* <DEDUP_REMOVED lines=80> */
[----:B------:R-:W-:Y:S01]  /*2580*/  IMAD R30, R13, R13, 0x2 ;  /* 0x000000020d1e7424 */ /* 0x000fe200078e020d */
[----:B------:R-:W-:Y:S01]  /*2590*/  SEL R27, R14, R15, P6 ;  /* 0x0000000f0e1b7207 */ /* 0x000fe20003000000 */
[----:B------:R-:W-:Y:S01]  /*25a0*/  IMAD R14, R29, R29, -0x1 ;  /* 0xffffffff1d0e7424 */ /* 0x000fe200078e021d */
[----:B------:R-:W-:-:S02]  /*25b0*/  SEL R15, R12, R11, P2 ;  /* 0x0000000b0c0f7207 */ /* 0x000fc40001000000 */
        /* <DEDUP_REMOVED lines=26> */
[----:B------:R-:W-:Y:S01]  /*2760*/  SEL R14, R28, R29, P6 ;  /* 0x0000001d1c0e7207 */ /* 0x000fe20003000000 */
[----:B------:R-:W-:Y:S01]  /*2770*/  IMAD R29, R19, R19, 0x2 ;  /* 0x00000002131d7424 */ /* 0x000fe200078e0213 */
[----:B------:R-:W-:Y:S01]  /*2780*/  SEL R23, R16, R23, P5 ;  /* 0x0000001710177207 */ /* 0x000fe20002800000 */
[----:B------:R-:W-:Y:S01]  /*2790*/  IMAD R31, R11, R11, 0x2 ;  /* 0x000000020b1f7424 */ /* 0x000fe200078e020b */
[----:B------:R-:W-:Y:S01]  /*27a0*/  SEL R16, R17, R18, P4 ;  /* 0x0000001211107207 */ /* 0x000fe20002000000 */
[----:B------:R-:W-:Y:S01]  /*27b0*/  IMAD R28, R14, R14, -0x1 ;  /* 0xffffffff0e1c7424 */ /* 0x000fe200078e020e */
[----:B------:R-:W-:Y:S02]  /*27c0*/  SEL R18, R18, R17, P4 ;  /* 0x0000001112127207 */ /* 0x000fe40002000000 */
[----:B------:R-:W-:Y:S01]  /*27d0*/  ISETP.GT.AND P6, PT, R30, R33, PT ;  /* 0x000000211e00720c */ /* 0x000fe20003fc4270 */
[----:B------:R-:W-:Y:S01]  /*27e0*/  IMAD R30, R24, R24, -0x1 ;  /* 0xffffffff181e7424 */ /* 0x000fe200078e0218 */
[----:B------:R-:W-:-:S02]  /*27f0*/  SEL R17, R22, R21, P3 ;  /* 0x0000001516117207 */ /* 0x000fc40001800000 */
[----:B------:R-:W-:Y:S02]  /*2800*/  SEL R21, R21, R22, P3 ;  /* 0x0000001615157207 */ /* 0x000fe40001800000 */
[----:B------:R-:W-:Y:S02]  /*2810*/  SEL R22, R27, R26, P2 ;  /* 0x0000001a1b167207 */ /* 0x000fe40001000000 */
        /* <DEDUP_REMOVED lines=29> */
[----:B------:R-:W-:Y:S01]  /*29f0*/  ISETP.GT.AND P6, PT, R28, R29, PT ;  /* 0x0000001d1c00720c */ /* 0x000fe20003fc4270 */
[----:B------:R-:W-:Y:S01]  /*2a00*/  IMAD R29, R11, R11, -0x1 ;  /* 0xffffffff0b1d7424 */ /* 0x000fe200078e020b */
        /* <DEDUP_REMOVED lines=34> */
[----:B------:R-:W-:Y:S01]  /*2c30*/  ISETP.GT.AND P2, PT, R22, R27, PT ;  /* 0x0000001b1600720c */ /* 0x000fe20003f44270 */
[----:B------:R-:W-:Y:S01]  /*2c40*/  IMAD R27, R14, R14, 0x2 ;  /* 0x000000020e1b7424 */ /* 0x000fe200078e020e */
[----:B------:R-:W-:Y:S01]  /*2c50*/  SEL R11, R23, R10, P1 ;  /* 0x0000000a170b7207 */ /* 0x000fe20000800000 */
[----:B------:R-:W-:Y:S01]  /*2c60*/  IMAD R22, R19, R19, -0x1 ;  /* 0xffffffff13167424 */ /* 0x000fe200078e0213 */
[----:B------:R-:W-:Y:S02]  /*2c70*/  SEL R23, R10, R23, P1 ;  /* 0x000000170a177207 */ /* 0x000fe40000800000 */
[----:B------:R-:W-:Y:S01]  /*2c80*/  SEL R10, R13, R24, P4 ;  /* 0x000000180d0a7207 */ /* 0x000fe20002000000 */
[----:B------:R-:W-:Y:S01]  /*2c90*/  IMAD R32, R11, R11, 0x2 ;  /* 0x000000020b207424 */ /* 0x000fe200078e020b */
[----:B------:R-:W-:Y:S02]  /*2ca0*/  SEL R24, R24, R13, P4 ;  /* 0x0000000d18187207 */ /* 0x000fe40002000000 */
[----:B------:R-:W-:Y:S01]  /*2cb0*/  ISETP.GT.AND P3, PT, R30, R31, PT ;  /* 0x0000001f1e00720c */ /* 0x000fe20003f64270 */
[----:B------:R-:W-:Y:S01]  /*2cc0*/  IMAD R30, R20, R20, 0x2 ;  /* 0x00000002141e7424 */ /* 0x000fe200078e0214 */
[----:B------:R-:W-:Y:S01]  /*2cd0*/  ISETP.GT.AND P1, PT, R22, R27, PT ;  /* 0x0000001b1600720c */ /* 0x000fe20003f24270 */
[----:B------:R-:W-:Y:S01]  /*2ce0*/  IMAD R27, R23, R23, -0x1 ;  /* 0xffffffff171b7424 */ /* 0x000fe200078e0217 */
        /* <DEDUP_REMOVED lines=24> */
[----:B------:R-:W-:Y:S01]  /*2e70*/  SEL R15, R19, R14, P1 ;  /* 0x0000000e130f7207 */ /* 0x000fe20000800000 */
[----:B------:R-:W-:Y:S01]  /*2e80*/  IMAD R12, R27, R27, -0x1 ;  /* 0xffffffff1b0c7424 */ /* 0x000fe200078e021b */
[----:B------:R-:W-:-:S02]  /*2e90*/  ISETP.GT.AND P6, PT, R28, R31, PT ;  /* 0x0000001f1c00720c */ /* 0x000fc40003fc4270 */
[----:B------:R-:W-:Y:S02]  /*2ea0*/  ISETP.GT.AND P3, PT, R30, R33, PT ;  /* 0x000000211e00720c */ /* 0x000fe40003f64270 */
[----:B------:R-:W-:Y:S01]  /*2eb0*/  SEL R31, R14, R19, P1 ;  /* 0x000000130e1f7207 */ /* 0x000fe20000800000 */
[----:B------:R-:W-:Y:S01]  /*2ec0*/  IMAD R14, R2, 0x44, R7 ;  /* 0x00000044020e7824 */ /* 0x000fe200078e0207 */
[----:B------:R-:W-:Y:S01]  /*2ed0*/  ISETP.GT.AND P1, PT, R12, R35, PT ;  /* 0x000000230c00720c */ /* 0x000fe20003f24270 */
[----:B------:R-:W-:Y:S01]  /*2ee0*/  IMAD.MOV.U32 R12, RZ, RZ, 0x2 ;  /* 0x00000002ff0c7424 */ /* 0x000fe200078e00ff */
        /* <DEDUP_REMOVED lines=14> */
.L_x_366:
        /* <DEDUP_REMOVED lines=41> */
.L_x_331:
        /* <DEDUP_REMOVED lines=17> */
.L_x_330:
[----:B------:R-:W-:Y:S05]  /*3370*/  BSYNC.RECONVERGENT B0 ;  /* 0x0000000000007941 */ /* 0x000fea0003800200 */
.L_x_329:
[----:B-1----:R-:W-:Y:S01]  /*3380*/  IADD3 R17, PT, PT, -R15, R27, R20 ;  /* 0x0000001b0f117210 */ /* 0x002fe20007ffe114 */
[----:B------:R-:W-:Y:S01]  /*3390*/  IMAD.IADD R24, R16, 0x1, R15 ;  /* 0x0000000110187824 */ /* 0x000fe200078e020f */
[----:B------:R-:W-:Y:S01]  /*33a0*/  BSSY.RECONVERGENT B0, `(.L_x_332) ;  /* 0x000000f000007945 */ /* 0x000fe20003800200 */
[----:B------:R-:W-:Y:S02]  /*33b0*/  PLOP3.LUT P0, PT, PT, PT, PT, 0x8, 0x80 ;  /* 0x000000000080781c */ /* 0x000fe40003f0e170 */
        /* <DEDUP_REMOVED lines=13> */
.L_x_333:
[----:B------:R-:W-:Y:S05]  /*3490*/  BSYNC.RECONVERGENT B0 ;  /* 0x0000000000007941 */ /* 0x000fea0003800200 */
.L_x_332:
        /* <DEDUP_REMOVED lines=18> */
.L_x_335:
[----:B------:R-:W-:Y:S05]  /*35c0*/  BSYNC.RECONVERGENT B0 ;  /* 0x0000000000007941 */ /* 0x000fea0003800200 */
.L_x_334:
        /* <DEDUP_REMOVED lines=18> */
.L_x_337:
[----:B------:R-:W-:Y:S05]  /*36f0*/  BSYNC.RECONVERGENT B0 ;  /* 0x0000000000007941 */ /* 0x000fea0003800200 */
.L_x_336:
        /* <DEDUP_REMOVED lines=18> */
.L_x_339:
[----:B------:R-:W-:Y:S05]  /*3820*/  BSYNC.RECONVERGENT B0 ;  /* 0x0000000000007941 */ /* 0x000fea0003800200 */
.L_x_338:
        /* <DEDUP_REMOVED lines=18> */
.L_x_341:
[----:B------:R-:W-:Y:S05]  /*3950*/  BSYNC.RECONVERGENT B0 ;  /* 0x0000000000007941 */ /* 0x000fea0003800200 */
.L_x_340:
        /* <DEDUP_REMOVED lines=18> */
.L_x_343:
[----:B------:R-:W-:Y:S05]  /*3a80*/  BSYNC.RECONVERGENT B0 ;  /* 0x0000000000007941 */ /* 0x000fea0003800200 */
.L_x_342:
        /* <DEDUP_REMOVED lines=18> */
.L_x_345:
[----:B------:R-:W-:Y:S05]  /*3bb0*/  BSYNC.RECONVERGENT B0 ;  /* 0x0000000000007941 */ /* 0x000fea0003800200 */
.L_x_344:
        /* <DEDUP_REMOVED lines=18> */
.L_x_347:
[----:B------:R-:W-:Y:S05]  /*3ce0*/  BSYNC.RECONVERGENT B0 ;  /* 0x0000000000007941 */ /* 0x000fea0003800200 */
.L_x_346:
        /* <DEDUP_REMOVED lines=18> */
.L_x_349:
[----:B------:R-:W-:Y:S05]  /*3e10*/  BSYNC.RECONVERGENT B0 ;  /* 0x0000000000007941 */ /* 0x000fea0003800200 */
.L_x_348:
        /* <DEDUP_REMOVED lines=18> */
.L_x_351:
[----:B------:R-:W-:Y:S05]  /*3f40*/  BSYNC.RECONVERGENT B0 ;  /* 0x0000000000007941 */ /* 0x000fea0003800200 */
.L_x_350:
        /* <DEDUP_REMOVED lines=18> */
.L_x_353:
[----:B------:R-:W-:Y:S05]  /*4070*/  BSYNC.RECONVERGENT B0 ;  /* 0x0000000000007941 */ /* 0x000fea0003800200 */
.L_x_352:
        /* <DEDUP_REMOVED lines=18> */
.L_x_355:
[----:B------:R-:W-:Y:S05]  /*41a0*/  BSYNC.RECONVERGENT B0 ;  /* 0x0000000000007941 */ /* 0x000fea0003800200 */
.L_x_354:
        /* <DEDUP_REMOVED lines=18> */
.L_x_357:
[----:B------:R-:W-:Y:S05]  /*42d0*/  BSYNC.RECONVERGENT B0 ;  /* 0x0000000000007941 */ /* 0x000fea0003800200 */
.L_x_356:
        /* <DEDUP_REMOVED lines=18> */
.L_x_359:
[----:B------:R-:W-:Y:S05]  /*4400*/  BSYNC.RECONVERGENT B0 ;  /* 0x0000000000007941 */ /* 0x000fea0003800200 */
.L_x_358:
        /* <DEDUP_REMOVED lines=17> */
.L_x_361:
[----:B------:R-:W-:Y:S05]  /*4520*/  BSYNC.RECONVERGENT B0 ;  /* 0x0000000000007941 */ /* 0x000fea0003800200 */
.L_x_360:
        /* <DEDUP_REMOVED lines=17> */
.L_x_363:
[----:B------:R-:W-:Y:S05]  /*4640*/  BSYNC.RECONVERGENT B0 ;  /* 0x0000000000007941 */ /* 0x000fea0003800200 */
.L_x_362:
[----:B0-----:R-:W-:Y:S01]  /*4650*/  VIADD R28, R30, 0x1 ;  /* 0x000000011e1c7836 */ /* 0x001fe20000000000 */
[----:B-12---:R-:W-:Y:S01]  /*4660*/  SEL R17, R16, R20, P0 ;  /* 0x0000001410117207 */ /* 0x006fe20000000000 */
[----:B------:R-:W-:Y:S01]  /*4670*/  @P0 IMAD.MOV R28, RZ, RZ, R30 ;  /* 0x000000ffff1c0224 */ /* 0x000fe200078e021e */
[----:B------:R-:W-:Y:S01]  /*4680*/  BSSY.RECONVERGENT B0, `(.L_x_364) ;  /* 0x0000011000007945 */ /* 0x000fe20003800200 */
[----:B------:R-:W-:Y:S02]  /*4690*/  VIADD R30, R29, 0x1 ;  /* 0x000000011d1e7836 */ /* 0x000fe40000000000 */
[----:B------:R-:W-:Y:S02]  /*46a0*/  @!P0 IMAD R32, R28, 0x4, R7 ;  /* 0x000000041c208824 */ /* 0x000fe400078e0207 */
[----:B------:R-:W-:-:S03]  /*46b0*/  @!P0 IMAD.MOV R30, RZ, RZ, R29 ;  /* 0x000000ffff1e8224 */ /* 0x000fc600078e021d */
        /* <DEDUP_REMOVED lines=8> */
[----:B------:R-:W-:Y:S02]  /*4740*/  @!P1 IMAD R27, R20, R20, RZ ;  /* 0x00000014141b9224 */ /* 0x000fe400078e02ff */
[----:B------:R-:W-:-:S03]  /*4750*/  @!P1 IMAD R10, R16, R16, -0x1 ;  /* 0xffffffff100a9424 */ /* 0x000fc600078e0210 */
[----:B------:R-:W-:-:S04]  /*4760*/  @!P1 LOP3.LUT R27, R27, 0x2, RZ, 0xfc, !PT ;  /* 0x000000021b1b9812 */ /* 0x000fc800078efcff */
[----:B------:R-:W-:-:S04]  /*4770*/  @!P1 ISETP.GT.AND P0, PT, R10, R27, PT ;  /* 0x0000001b0a00920c */ /* 0x000fc80003f04270 */
[----:B------:R-:W-:-:S09]  /*4780*/  @!P1 SEL R29, R20, R16, P0 ;  /* 0x00000010141d9207 */ /* 0x000fd20000000000 */
.L_x_365:
[----:B------:R-:W-:Y:S05]  /*4790*/  BSYNC.RECONVERGENT B0 ;  /* 0x0000000000007941 */ /* 0x000fea0003800200 */
.L_x_364:
        /* <DEDUP_REMOVED lines=10> */
[----:B------:R-:W-:Y:S02]  /*4840*/  IMAD.IADD R0, R0, 0x1, R9 ;  /* 0x0000000100007824 */ /* 0x000fe400078e0209 */
[----:B------:R-:W-:Y:S03]  /*4850*/  STS [R8+0x4], R15 ;  /* 0x0000040f08007388 */ /* 0x000fe60000000800 */
[----:B------:R-:W-:Y:S01]  /*4860*/  IADD3 R0, P0, PT, R3, R0, RZ ;  /* 0x0000000003007210 */ /* 0x000fe20007f1e0ff */
[----:B------:R-:W-:Y:S04]  /*4870*/  STS [R8+0x8], R33 ;  /* 0x0000082108007388 */ /* 0x000fe80000000800 */
[----:B------:R-:W-:Y:S01]  /*4880*/  STS [R8+0xc], R19 ;  /* 0x00000c1308007388 */ /* 0x000fe20000000800 */
[----:B------:R-:W-:-:S03]  /*4890*/  IMAD.X R3, RZ, RZ, RZ, P0 ;  /* 0x000000ffff037224 */ /* 0x000fc600000e06ff */
        /* <DEDUP_REMOVED lines=51> */
.L_x_367:
        /* <DEDUP_REMOVED lines=56> */
.L_x_328:
        /* <DEDUP_REMOVED lines=12> */
[----:B------:R-:W-:-:S04]  /*5010*/  ISETP.GE.AND P4, PT, R19, R12, PT ;  /* 0x0000000c1300720c */ /* 0x000fc80003f86270 */
[----:B------:R-:W-:Y:S01]  /*5020*/  ISETP.GE.AND P0, PT, R3, R12, PT ;  /* 0x0000000c0300720c */ /* 0x000fe20003f06270 */
[----:B------:R-:W-:-:S05]  /*5030*/  VIADD R3, R19, 0x40 ;  /* 0x0000004013037836 */ /* 0x000fca0000000000 */
[-C--:B------:R-:W-:Y:S01]  /*5040*/  ISETP.GE.AND P1, PT, R3, R12.reuse, PT ;  /* 0x0000000c0300720c */ /* 0x080fe20003f26270 */
[----:B------:R-:W-:Y:S02]  /*5050*/  VIADD R3, R19, 0x60 ;  /* 0x0000006013037836 */ /* 0x000fe40000000000 */
[----:B------:R-:W1:Y:S01]  /*5060*/  @!P4 LDC.64 R20, c[0x0][0x388] ;  /* 0x0000e200ff14cb82 */ /* 0x000e620000000a00 */
[----:B------:R-:W-:Y:S02]  /*5070*/  @!P4 IADD3 R2, P3, PT, R0, R19, RZ ;  /* 0x000000130002c210 */ /* 0x000fe40007f7e0ff */
[-C--:B------:R-:W-:Y:S01]  /*5080*/  ISETP.GE.AND P2, PT, R3, R12.reuse, PT ;  /* 0x0000000c0300720c */ /* 0x080fe20003f46270 */
[----:B------:R-:W-:Y:S02]  /*5090*/  VIADD R3, R19, 0x80 ;  /* 0x0000008013037836 */ /* 0x000fe40000000000 */
[----:B0-----:R-:W-:Y:S02]  /*50a0*/  @!P4 IMAD.X R5, RZ, RZ, RZ, P3 ;  /* 0x000000ffff05c224 */ /* 0x001fe400018e06ff */
[----:B------:R-:W0:Y:S01]  /*50b0*/  @!P0 LDC.64 R10, c[0x0][0x388] ;  /* 0x0000e200ff0a8b82 */ /* 0x000e220000000a00 */
[----:B------:R-:W-:Y:S01]  /*50c0*/  ISETP.GE.AND P3, PT, R3, R12, PT ;  /* 0x0000000c0300720c */ /* 0x000fe20003f66270 */
[----:B------:R-:W-:-:S06]  /*50d0*/  VIADD R3, R19, 0xa0 ;  /* 0x000000a013037836 */ /* 0x000fcc0000000000 */
[----:B------:R-:W2:Y:S01]  /*50e0*/  @!P1 LDC.64 R8, c[0x0][0x388] ;  /* 0x0000e200ff089b82 */ /* 0x000ea20000000a00 */
[----:B-1----:R-:W-:-:S07]  /*50f0*/  @!P4 LEA R20, P5, R2, R20, 0x2 ;  /* 0x000000140214c211 */ /* 0x002fce00078a10ff */
[----:B------:R-:W1:Y:S01]  /*5100*/  @!P2 LDC.64 R6, c[0x0][0x388] ;  /* 0x0000e200ff06ab82 */ /* 0x000e620000000a00 */
[----:B------:R-:W-:Y:S02]  /*5110*/  @!P4 LEA.HI.X R21, R2, R21, R5, 0x2, P5 ;  /* 0x000000150215c211 */ /* 0x000fe400028f1405 */
[----:B------:R-:W-:-:S05]  /*5120*/  @!P0 IADD3 R5, P5, PT, R0, R19, RZ ;  /* 0x0000001300058210 */ /* 0x000fca0007fbe0ff */
[----:B------:R-:W-:Y:S01]  /*5130*/  @!P0 IMAD.X R14, RZ, RZ, RZ, P5 ;  /* 0x000000ffff0e8224 */ /* 0x000fe200028e06ff */
[----:B0-----:R-:W-:-:S04]  /*5140*/  @!P0 LEA R10, P5, R5, R10, 0x2 ;  /* 0x0000000a050a8211 */ /* 0x001fc800078a10ff */
[----:B------:R-:W-:Y:S02]  /*5150*/  @!P0 LEA.HI.X R11, R5, R11, R14, 0x2, P5 ;  /* 0x0000000b050b8211 */ /* 0x000fe400028f140e */
[----:B------:R-:W-:Y:S01]  /*5160*/  @!P1 IADD3 R13, P5, PT, R0, R19, RZ ;  /* 0x00000013000d9210 */ /* 0x000fe20007fbe0ff */
[----:B------:R-:W-:Y:S01]  /*5170*/  VIADD R5, R19, 0xc0 ;  /* 0x000000c013057836 */ /* 0x000fe20000000000 */
[----:B------:R-:W0:Y:S03]  /*5180*/  @!P3 LDC.64 R14, c[0x0][0x388] ;  /* 0x0000e200ff0ebb82 */ /* 0x000e260000000a00 */
[----:B------:R-:W-:Y:S01]  /*5190*/  @!P1 IMAD.X R18, RZ, RZ, RZ, P5 ;  /* 0x000000ffff129224 */ /* 0x000fe200028e06ff */
[----:B--2---:R-:W-:-:S04]  /*51a0*/  @!P1 LEA R16, P5, R13, R8, 0x2 ;  /* 0x000000080d109211 */ /* 0x004fc800078a10ff */
[----:B------:R-:W-:Y:S01]  /*51b0*/  @!P1 LEA.HI.X R17, R13, R9, R18, 0x2, P5 ;  /* 0x000000090d119211 */ /* 0x000fe200028f1412 */
[C---:B------:R-:W-:Y:S01]  /*51c0*/  VIADD R13, R19.reuse, 0xe0 ;  /* 0x000000e0130d7836 */ /* 0x040fe20000000000 */
[----:B------:R-:W-:Y:S01]  /*51d0*/  @!P2 IADD3 R18, P5, PT, R0, R19, RZ ;  /* 0x000000130012a210 */ /* 0x000fe20007fbe0ff */
[C---:B------:R-:W-:Y:S02]  /*51e0*/  VIADD R23, R19.reuse, 0x120 ;  /* 0x0000012013177836 */ /* 0x040fe40000000000 */
[----:B------:R-:W-:Y:S02]  /*51f0*/  VIADD R28, R19, 0x160 ;  /* 0x00000160131c7836 */ /* 0x000fe40000000000 */
[----:B---3--:R-:W-:Y:S02]  /*5200*/  IMAD.MOV.U32 R2, RZ, RZ, R4 ;  /* 0x000000ffff027224 */ /* 0x008fe400078e0004 */
[----:B------:R2:W3:Y:S01]  /*5210*/  @!P4 LDG.E R4, desc[UR6][R20.64] ;  /* 0x000000061404c981 */ /* 0x0004e2000c1e1900 */
[----:B------:R-:W-:Y:S01]  /*5220*/  ISETP.GE.AND P4, PT, R3, R12, PT ;  /* 0x0000000c0300720c */ /* 0x000fe20003f86270 */
[----:B------:R-:W-:-:S06]  /*5230*/  IMAD.MOV.U32 R3, RZ, RZ, R2 ;  /* 0x000000ffff037224 */ /* 0x000fcc00078e0002 */
[----:B------:R4:W5:Y:S01]  /*5240*/  @!P0 LDG.E R3, desc[UR6][R10.64+0x80] ;  /* 0x000080060a038981 */ /* 0x000962000c1e1900 */
[----:B------:R-:W-:Y:S01]  /*5250*/  ISETP.GE.AND P0, PT, R5, R12, PT ;  /* 0x0000000c0500720c */ /* 0x000fe20003f06270 */
[--C-:B------:R-:W-:Y:S02]  /*5260*/  IMAD.MOV.U32 R5, RZ, RZ, R2.reuse ;  /* 0x000000ffff057224 */ /* 0x100fe400078e0002 */
[----:B--2---:R-:W-:Y:S01]  /*5270*/  @!P2 IMAD.X R21, RZ, RZ, RZ, P5 ;  /* 0x000000ffff15a224 */ /* 0x004fe200028e06ff */
[C---:B-1----:R-:W-:Y:S01]  /*5280*/  @!P2 LEA R20, P5, R18.reuse, R6, 0x2 ;  /* 0x000000061214a211 */ /* 0x042fe200078a10ff */
[----:B------:R-:W1:Y:S02]  /*5290*/  @!P4 LDC.64 R8, c[0x0][0x388] ;  /* 0x0000e200ff08cb82 */ /* 0x000e640000000a00 */
[----:B------:R2:W5:Y:S01]  /*52a0*/  @!P1 LDG.E R5, desc[UR6][R16.64+0x100] ;  /* 0x0001000610059981 */ /* 0x000562000c1e1900 */
[-C--:B------:R-:W-:Y:S01]  /*52b0*/  ISETP.GE.AND P1, PT, R13, R12.reuse, PT ;  /* 0x0000000c0d00720c */ /* 0x080fe20003f26270 */
[--C-:B------:R-:W-:Y:S01]  /*52c0*/  IMAD.MOV.U32 R6, RZ, RZ, R2.reuse ;  /* 0x000000ffff067224 */ /* 0x100fe200078e0002 */
[----:B------:R-:W-:Y:S01]  /*52d0*/  @!P2 LEA.HI.X R21, R18, R7, R21, 0x2, P5 ;  /* 0x000000071215a211 */ /* 0x000fe200028f1415 */
[----:B------:R-:W-:Y:S01]  /*52e0*/  VIADD R7, R19, 0x100 ;  /* 0x0000010013077836 */ /* 0x000fe20000000000 */
[CC--:B------:R-:W-:Y:S01]  /*52f0*/  @!P3 IADD3 R13, P5, PT, R0.reuse, R19.reuse, RZ ;  /* 0x00000013000db210 */ /* 0x0c0fe20007fbe0ff */
[----:B----4-:R-:W4:Y:S02]  /*5300*/  @!P0 LDC.64 R10, c[0x0][0x388] ;  /* 0x0000e200ff0a8b82 */ /* 0x010f240000000a00 */
[----:B------:R1:W5:Y:S01]  /*5310*/  @!P2 LDG.E R6, desc[UR6][R20.64+0x180] ;  /* 0x000180061406a981 */ /* 0x000362000c1e1900 */
[----:B------:R-:W-:Y:S01]  /*5320*/  ISETP.GE.AND P2, PT, R7, R12, PT ;  /* 0x0000000c0700720c */ /* 0x000fe20003f46270 */
[----:B------:R-:W-:Y:S01]  /*5330*/  @!P3 IMAD.X R18, RZ, RZ, RZ, P5 ;  /* 0x000000ffff12b224 */ /* 0x000fe200028e06ff */
[C---:B0-----:R-:W-:Y:S01]  /*5340*/  @!P3 LEA R26, P5, R13.reuse, R14, 0x2 ;  /* 0x0000000e0d1ab211 */ /* 0x041fe200078a10ff */
[----:B------:R-:W-:Y:S01]  /*5350*/  IMAD.MOV.U32 R22, RZ, RZ, R2 ;  /* 0x000000ffff167224 */ /* 0x000fe200078e0002 */
[----:B--2---:R-:W-:Y:S01]  /*5360*/  @!P4 IADD3 R16, P6, PT, R0, R19, RZ ;  /* 0x000000130010c210 */ /* 0x004fe20007fde0ff */
[----:B------:R-:W0:Y:S01]  /*5370*/  @!P1 LDC.64 R24, c[0x0][0x388] ;  /* 0x0000e200ff189b82 */ /* 0x000e220000000a00 */
[----:B------:R-:W-:Y:S01]  /*5380*/  @!P3 LEA.HI.X R27, R13, R15, R18, 0x2, P5 ;  /* 0x0000000f0d1bb211 */ /* 0x000fe200028f1412 */
[----:B------:R-:W-:-:S02]  /*5390*/  VIADD R7, R19, 0x1c0 ;  /* 0x000001c013077836 */ /* 0x000fc40000000000 */
[----:B------:R-:W-:Y:S02]  /*53a0*/  @!P4 IMAD.X R13, RZ, RZ, RZ, P6 ;  /* 0x000000ffff0dc224 */ /* 0x000fe400030e06ff */
[----:B------:R2:W5:Y:S01]  /*53b0*/  @!P3 LDG.E R22, desc[UR6][R26.64+0x200] ;  /* 0x000200061a16b981 */ /* 0x000562000c1e1900 */
[C---:B-1----:R-:W-:Y:S01]  /*53c0*/  @!P4 LEA R14, P5, R16.reuse, R8, 0x2 ;  /* 0x00000008100ec211 */ /* 0x042fe200078a10ff */
[----:B------:R-:W-:Y:S01]  /*53d0*/  IMAD.MOV.U32 R20, RZ, RZ, R2 ;  /* 0x000000ffff147224 */ /* 0x000fe200078e0002 */
[----:B------:R-:W-:Y:S02]  /*53e0*/  ISETP.GE.AND P3, PT, R7, R12, PT ;  /* 0x0000000c0700720c */ /* 0x000fe40003f66270 */
[----:B------:R-:W-:Y:S01]  /*53f0*/  @!P4 LEA.HI.X R15, R16, R9, R13, 0x2, P5 ;  /* 0x00000009100fc211 */ /* 0x000fe200028f140d */
[----:B------:R-:W-:Y:S01]  /*5400*/  VIADD R7, R19, 0x1e0 ;  /* 0x000001e013077836 */ /* 0x000fe20000000000 */
[----:B------:R-:W1:Y:S01]  /*5410*/  @!P2 LDC.64 R8, c[0x0][0x388] ;  /* 0x0000e200ff08ab82 */ /* 0x000e620000000a00 */
[----:B------:R-:W-:-:S02]  /*5420*/  @!P0 IADD3 R13, P5, PT, R0, R19, RZ ;  /* 0x00000013000d8210 */ /* 0x000fc40007fbe0ff */
[----:B------:R0:W5:Y:S01]  /*5430*/  @!P4 LDG.E R20, desc[UR6][R14.64+0x280] ;  /* 0x000280060e14c981 */ /* 0x000162000c1e1900 */
[----:B------:R-:W-:Y:S02]  /*5440*/  ISETP.GE.AND P4, PT, R7, R12, PT ;  /* 0x0000000c0700720c */ /* 0x000fe40003f86270 */
[----:B------:R-:W-:Y:S01]  /*5450*/  @!P0 IMAD.X R16, RZ, RZ, RZ, P5 ;  /* 0x000000ffff108224 */ /* 0x000fe200028e06ff */
[----:B------:R-:W-:Y:S02]  /*5460*/  @!P1 IADD3 R7, P6, PT, R0, R19, RZ ;  /* 0x0000001300079210 */ /* 0x000fe40007fde0ff */
[C---:B----4-:R-:W-:Y:S01]  /*5470*/  @!P0 LEA R10, P5, R13.reuse, R10, 0x2 ;  /* 0x0000000a0d0a8211 */ /* 0x050fe200078a10ff */
[----:B------:R-:W-:Y:S02]  /*5480*/  IMAD.MOV.U32 R18, RZ, RZ, R2 ;  /* 0x000000ffff127224 */ /* 0x000fe400078e0002 */
[----:B--2---:R-:W-:Y:S01]  /*5490*/  @!P1 IMAD.X R26, RZ, RZ, RZ, P6 ;  /* 0x000000ffff1a9224 */ /* 0x004fe200030e06ff */
[----:B------:R-:W-:-:S02]  /*54a0*/  @!P0 LEA.HI.X R11, R13, R11, R16, 0x2, P5 ;  /* 0x0000000b0d0b8211 */ /* 0x000fc400028f1410 */
[C---:B0-----:R-:W-:Y:S01]  /*54b0*/  @!P1 LEA R24, P5, R7.reuse, R24, 0x2 ;  /* 0x0000001807189211 */ /* 0x041fe200078a10ff */
[----:B------:R-:W0:Y:S02]  /*54c0*/  @!P3 LDC.64 R16, c[0x0][0x388] ;  /* 0x0000e200ff10bb82 */ /* 0x000e240000000a00 */
[----:B------:R2:W4:Y:S01]  /*54d0*/  @!P0 LDG.E R18, desc[UR6][R10.64+0x300] ;  /* 0x000300060a128981 */ /* 0x000522000c1e1900 */
[----:B------:R-:W-:Y:S01]  /*54e0*/  @!P1 LEA.HI.X R25, R7, R25, R26, 0x2, P5 ;  /* 0x0000001907199211 */ /* 0x000fe200028f141a */
[----:B------:R-:W-:Y:S01]  /*54f0*/  VIADD R21, R19, 0x140 ;  /* 0x0000014013157836 */ /* 0x000fe20000000000 */
[----:B------:R-:W-:Y:S02]  /*5500*/  @!P2 IADD3 R7, P0, PT, R0, R19, RZ ;  /* 0x000000130007a210 */ /* 0x000fe40007f1e0ff */
[----:B------:R-:W-:Y:S01]  /*5510*/  ISETP.GE.AND P5, PT, R23, R12, PT ;  /* 0x0000000c1700720c */ /* 0x000fe20003fa6270 */
[----:B------:R-:W0:Y:S01]  /*5520*/  @!P4 LDC.64 R14, c[0x0][0x388] ;  /* 0x0000e200ff0ecb82 */ /* 0x000e220000000a00 */
[----:B-1----:R-:W-:Y:S01]  /*5530*/  @!P2 LEA R8, P6, R7, R8, 0x2 ;  /* 0x000000080708a211 */ /* 0x002fe200078c10ff */
[----:B------:R-:W-:Y:S01]  /*5540*/  @!P2 IMAD.X R26, RZ, RZ, RZ, P0 ;  /* 0x000000ffff1aa224 */ /* 0x000fe200000e06ff */
[----:B------:R-:W-:Y:S01]  /*5550*/  ISETP.GE.AND P0, PT, R21, R12, PT ;  /* 0x0000000c1500720c */ /* 0x000fe20003f06270 */
[----:B------:R-:W-:-:S03]  /*5560*/  IMAD.MOV.U32 R13, RZ, RZ, R2 ;  /* 0x000000ffff0d7224 */ /* 0x000fc600078e0002 */
[----:B------:R-:W-:Y:S01]  /*5570*/  @!P2 LEA.HI.X R9, R7, R9, R26, 0x2, P6 ;  /* 0x000000090709a211 */ /* 0x000fe200030f141a */
[----:B------:R-:W-:Y:S02]  /*5580*/  IMAD.MOV.U32 R7, RZ, RZ, R2 ;  /* 0x000000ffff077224 */ /* 0x000fe400078e0002 */
[----:B------:R-:W4:Y:S01]  /*5590*/  @!P1 LDG.E R13, desc[UR6][R24.64+0x380] ;  /* 0x00038006180d9981 */ /* 0x000f22000c1e1900 */
[----:B------:R-:W-:-:S03]  /*55a0*/  @!P3 IADD3 R26, P1, PT, R0, R19, RZ ;  /* 0x00000013001ab210 */ /* 0x000fc60007f3e0ff */
[----:B------:R1:W4:Y:S02]  /*55b0*/  @!P2 LDG.E R7, desc[UR6][R8.64+0x400] ;  /* 0x000400060807a981 */ /* 0x000324000c1e1900 */
[----:B--2---:R-:W2:Y:S01]  /*55c0*/  @!P0 LDC.64 R10, c[0x0][0x388] ;  /* 0x0000e200ff0a8b82 */ /* 0x004ea20000000a00 */
[----:B------:R-:W-:Y:S01]  /*55d0*/  @!P3 IMAD.X R27, RZ, RZ, RZ, P1 ;  /* 0x000000ffff1bb224 */ /* 0x000fe200008e06ff */
[----:B------:R-:W-:-:S06]  /*55e0*/  ISETP.GE.AND P1, PT, R28, R12, PT ;  /* 0x0000000c1c00720c */ /* 0x000fcc0003f26270 */
[----:B-1----:R-:W1:Y:S01]  /*55f0*/  @!P5 LDC.64 R8, c[0x0][0x388] ;  /* 0x0000e200ff08db82 */ /* 0x002e620000000a00 */
[----:B0-----:R-:W-:Y:S01]  /*5600*/  @!P3 LEA R16, P2, R26, R16, 0x2 ;  /* 0x000000101a10b211 */ /* 0x001fe200078410ff */
[--C-:B------:R-:W-:Y:S01]  /*5610*/  IMAD.MOV.U32 R24, RZ, RZ, R2.reuse ;  /* 0x000000ffff187224 */ /* 0x100fe200078e0002 */
[----:B------:R-:W-:Y:S02]  /*5620*/  @!P4 IADD3 R29, P6, PT, R0, R19, RZ ;  /* 0x00000013001dc210 */ /* 0x000fe40007fde0ff */
[----:B------:R-:W-:Y:S01]  /*5630*/  @!P3 LEA.HI.X R17, R26, R17, R27, 0x2, P2 ;  /* 0x000000111a11b211 */ /* 0x000fe200010f141b */
[----:B------:R-:W-:Y:S01]  /*5640*/  VIADD R26, R19, 0x180 ;  /* 0x00000180131a7836 */ /* 0x000fe20000000000 */
[----:B------:R-:W-:Y:S01]  /*5650*/  @!P4 LEA R14, P2, R29, R14, 0x2 ;  /* 0x0000000e1d0ec211 */ /* 0x000fe200078410ff */
[----:B------:R-:W-:Y:S02]  /*5660*/  @!P4 IMAD.X R30, RZ, RZ, RZ, P6 ;  /* 0x000000ffff1ec224 */ /* 0x000fe400030e06ff */
[----:B------:R0:W4:Y:S01]  /*5670*/  @!P3 LDG.E R24, desc[UR6][R16.64+0x700] ;  /* 0x000700061018b981 */ /* 0x000122000c1e1900 */
[----:B------:R-:W-:Y:S01]  /*5680*/  IMAD.MOV.U32 R25, RZ, RZ, R2 ;  /* 0x000000ffff197224 */ /* 0x000fe200078e0002 */
[----:B------:R-:W-:-:S02]  /*5690*/  @!P5 IADD3 R27, P3, PT, R0, R19, RZ ;  /* 0x00000013001bd210 */ /* 0x000fc40007f7e0ff */
[----:B------:R-:W-:Y:S02]  /*56a0*/  @!P4 LEA.HI.X R15, R29, R15, R30, 0x2, P2 ;  /* 0x0000000f1d0fc211 */ /* 0x000fe400010f141e */
[----:B------:R-:W-:Y:S01]  /*56b0*/  ISETP.GE.AND P2, PT, R26, R12, PT ;  /* 0x0000000c1a00720c */ /* 0x000fe20003f46270 */
[----:B0-----:R-:W0:Y:S01]  /*56c0*/  @!P1 LDC.64 R16, c[0x0][0x388] ;  /* 0x0000e200ff109b82 */ /* 0x001e220000000a00 */
[----:B------:R-:W-:Y:S01]  /*56d0*/  @!P0 IADD3 R29, P6, PT, R0, R19, RZ ;  /* 0x00000013001d8210 */ /* 0x000fe20007fde0ff */
[----:B------:R-:W-:Y:S01]  /*56e0*/  @!P5 IMAD.X R32, RZ, RZ, RZ, P3 ;  /* 0x000000ffff20d224 */ /* 0x000fe200018e06ff */
[----:B------:R2:W4:Y:S01]  /*56f0*/  @!P4 LDG.E R25, desc[UR6][R14.64+0x780] ;  /* 0x000780060e19c981 */ /* 0x000522000c1e1900 */
[----:B-1----:R-:W-:Y:S02]  /*5700*/  @!P5 LEA R30, P3, R27, R8, 0x2 ;  /* 0x000000081b1ed211 */ /* 0x002fe400078610ff */
[----:B--2---:R-:W-:Y:S01]  /*5710*/  @!P0 LEA R8, P4, R29, R10, 0x2 ;  /* 0x0000000a1d088211 */ /* 0x004fe200078810ff */
[----:B------:R-:W-:-:S02]  /*5720*/  @!P0 IMAD.X R36, RZ, RZ, RZ, P6 ;  /* 0x000000ffff248224 */ /* 0x000fc400030e06ff */
[----:B------:R-:W-:Y:S01]  /*5730*/  VIADD R10, R19, 0x1a0 ;  /* 0x000001a0130a7836 */ /* 0x000fe20000000000 */
[----:B------:R-:W-:Y:S01]  /*5740*/  @!P5 LEA.HI.X R31, R27, R9, R32, 0x2, P3 ;  /* 0x000000091b1fd211 */ /* 0x000fe200018f1420 */
[----:B------:R-:W-:Y:S01]  /*5750*/  IMAD.MOV.U32 R27, RZ, RZ, R2 ;  /* 0x000000ffff1b7224 */ /* 0x000fe200078e0002 */
[----:B------:R-:W-:Y:S01]  /*5760*/  @!P0 LEA.HI.X R9, R29, R11, R36, 0x2, P4 ;  /* 0x0000000b1d098211 */ /* 0x000fe200020f1424 */
[----:B------:R-:W-:Y:S01]  /*5770*/  VIADD R11, R19, 0x200 ;  /* 0x00000200130b7836 */ /* 0x000fe20000000000 */
[-C--:B------:R-:W-:Y:S01]  /*5780*/  ISETP.GE.AND P3, PT, R10, R12.reuse, PT ;  /* 0x0000000c0a00720c */ /* 0x080fe20003f66270 */
[----:B------:R-:W1:Y:S01]  /*5790*/  @!P2 LDC.64 R14, c[0x0][0x388] ;  /* 0x0000e200ff0eab82 */ /* 0x000e620000000a00 */
[----:B------:R-:W-:Y:S01]  /*57a0*/  @!P1 IADD3 R32, P4, PT, R0, R19, RZ ;  /* 0x0000001300209210 */ /* 0x000fe20007f9e0ff */
[----:B------:R-:W-:Y:S01]  /*57b0*/  IMAD.MOV.U32 R29, RZ, RZ, R2 ;  /* 0x000000ffff1d7224 */ /* 0x000fe200078e0002 */
[----:B------:R2:W4:Y:S01]  /*57c0*/  @!P0 LDG.E R27, desc[UR6][R8.64+0x500] ;  /* 0x00050006081b8981 */ /* 0x000522000c1e1900 */
[----:B------:R-:W-:-:S02]  /*57d0*/  ISETP.GE.AND P0, PT, R11, R12, PT ;  /* 0x0000000c0b00720c */ /* 0x000fc40003f06270 */
[----:B------:R-:W-:Y:S02]  /*57e0*/  @!P1 IMAD.X R33, RZ, RZ, RZ, P4 ;  /* 0x000000ffff219224 */ /* 0x000fe400020e06ff */
[----:B------:R2:W4:Y:S01]  /*57f0*/  @!P5 LDG.E R29, desc[UR6][R30.64+0x480] ;  /* 0x000480061e1dd981 */ /* 0x000522000c1e1900 */
[----:B0-----:R-:W-:-:S03]  /*5800*/  @!P1 LEA R16, P4, R32, R16, 0x2 ;  /* 0x0000001020109211 */ /* 0x001fc600078810ff */
[----:B--2---:R-:W0:Y:S01]  /*5810*/  @!P3 LDC.64 R8, c[0x0][0x388] ;  /* 0x0000e200ff08bb82 */ /* 0x004e220000000a00 */
[----:B------:R-:W-:Y:S01]  /*5820*/  @!P1 LEA.HI.X R17, R32, R17, R33, 0x2, P4 ;  /* 0x0000001120119211 */ /* 0x000fe200020f1421 */
[----:B------:R-:W-:-:S06]  /*5830*/  IMAD.MOV.U32 R30, RZ, RZ, R2 ;  /* 0x000000ffff1e7224 */ /* 0x000fcc00078e0002 */
[----:B------:R2:W4:Y:S01]  /*5840*/  @!P1 LDG.E R30, desc[UR6][R16.64+0x580] ;  /* 0x00058006101e9981 */ /* 0x000522000c1e1900 */
[----:B------:R-:W-:Y:S01]  /*5850*/  @!P2 IADD3 R31, P1, PT, R0, R19, RZ ;  /* 0x00000013001fa210 */ /* 0x000fe20007f3e0ff */
[----:B--2---:R-:W2:Y:S04]  /*5860*/  @!P0 LDC.64 R16, c[0x0][0x388] ;  /* 0x0000e200ff108b82 */ /* 0x004ea80000000a00 */
[----:B------:R-:W-:Y:S01]  /*5870*/  @!P2 IMAD.X R32, RZ, RZ, RZ, P1 ;  /* 0x000000ffff20a224 */ /* 0x000fe200008e06ff */
[----:B-1----:R-:W-:-:S04]  /*5880*/  @!P2 LEA R14, P4, R31, R14, 0x2 ;  /* 0x0000000e1f0ea211 */ /* 0x002fc800078810ff */
[----:B------:R-:W-:Y:S02]  /*5890*/  @!P2 LEA.HI.X R15, R31, R15, R32, 0x2, P4 ;  /* 0x0000000f1f0fa211 */ /* 0x000fe400020f1420 */
[----:B------:R-:W-:-:S04]  /*58a0*/  @!P3 IADD3 R31, P1, PT, R0, R19, RZ ;  /* 0x00000013001fb210 */ /* 0x000fc80007f3e0ff */
[----:B0-----:R-:W-:Y:S01]  /*58b0*/  @!P3 LEA R8, P4, R31, R8, 0x2 ;  /* 0x000000081f08b211 */ /* 0x001fe200078810ff */
[----:B------:R-:W-:Y:S01]  /*58c0*/  @!P3 IMAD.X R32, RZ, RZ, RZ, P1 ;  /* 0x000000ffff20b224 */ /* 0x000fe200008e06ff */
[----:B------:R-:W-:-:S04]  /*58d0*/  @!P0 IADD3 R19, P1, PT, R0, R19, RZ ;  /* 0x0000001300138210 */ /* 0x000fc80007f3e0ff */
[----:B------:R-:W-:Y:S01]  /*58e0*/  @!P3 LEA.HI.X R9, R31, R9, R32, 0x2, P4 ;  /* 0x000000091f09b211 */ /* 0x000fe200020f1420 */
[----:B------:R-:W-:Y:S01]  /*58f0*/  @!P0 IMAD.X R32, RZ, RZ, RZ, P1 ;  /* 0x000000ffff208224 */ /* 0x000fe200008e06ff */
[----:B--2---:R-:W-:Y:S01]  /*5900*/  @!P0 LEA R16, P4, R19, R16, 0x2 ;  /* 0x0000001013108211 */ /* 0x004fe200078810ff */
[----:B------:R-:W-:-:S03]  /*5910*/  IMAD.MOV.U32 R36, RZ, RZ, R2 ;  /* 0x000000ffff247224 */ /* 0x000fc600078e0002 */
[----:B------:R-:W-:Y:S01]  /*5920*/  @!P0 LEA.HI.X R17, R19, R17, R32, 0x2, P4 ;  /* 0x0000001113118211 */ /* 0x000fe200020f1420 */
[----:B------:R-:W-:Y:S02]  /*5930*/  IMAD.MOV.U32 R32, RZ, RZ, R2 ;  /* 0x000000ffff207224 */ /* 0x000fe400078e0002 */
[----:B------:R-:W2:Y:S04]  /*5940*/  @!P3 LDG.E R36, desc[UR6][R8.64+0x680] ;  /* 0x000680060824b981 */ /* 0x000ea8000c1e1900 */
[----:B------:R-:W2:Y:S04]  /*5950*/  @!P2 LDG.E R32, desc[UR6][R14.64+0x600] ;  /* 0x000600060e20a981 */ /* 0x000ea8000c1e1900 */
[----:B------:R-:W2:Y:S01]  /*5960*/  @!P0 LDG.E R2, desc[UR6][R16.64+0x800] ;  /* 0x0008000610028981 */ /* 0x000ea2000c1e1900 */
[----:B------:R-:W0:Y:S01]  /*5970*/  S2R R35, SR_LANEID ;  /* 0x0000000000237919 */ /* 0x000e220000000000 */
[----:B------:R-:W1:Y:S01]  /*5980*/  S2UR UR5, SR_CgaCtaId ;  /* 0x00000000000579c3 */ /* 0x000e620000008800 */
[----:B------:R-:W-:Y:S01]  /*5990*/  SHF.R.U32.HI R19, RZ, 0x5, R34 ;  /* 0x00000005ff137819 */ /* 0x000fe20000011622 */
[----:B------:R-:W-:-:S02]  /*59a0*/  UMOV UR4, 0x400 ;  /* 0x0000040000047882 */ /* 0x000fc40000000000 */
[----:B-1----:R-:W-:Y:S02]  /*59b0*/  ULEA UR4, UR5, UR4, 0x18 ;  /* 0x0000000405047291 */ /* 0x002fe4000f8ec0ff */
[----:B0-----:R-:W-:-:S04]  /*59c0*/  IMAD R31, R19, 0x220, R35 ;  /* 0x00000220131f7824 */ /* 0x001fc800078e0223 */
[----:B------:R-:W-:Y:S01]  /*59d0*/  IMAD R35, R35, 0x10, R31 ;  /* 0x0000001023237824 */ /* 0x000fe200078e021f */
[----:B------:R-:W-:-:S04]  /*59e0*/  LEA R19, R31, UR4, 0x2 ;  /* 0x000000041f137c11 */ /* 0x000fc8000f8e10ff */
[----:B------:R-:W-:Y:S01]  /*59f0*/  LEA R35, R35, UR4, 0x2 ;  /* 0x0000000423237c11 */ /* 0x000fe2000f8e10ff */
[----:B---3--:R-:W-:Y:S04]  /*5a00*/  STS [R19], R4 ;  /* 0x0000000413007388 */ /* 0x008fe80000000800 */
[----:B-----5:R-:W-:Y:S04]  /*5a10*/  STS [R19+0x80], R3 ;  /* 0x0000800313007388 */ /* 0x020fe80000000800 */
[----:B------:R-:W-:Y:S04]  /*5a20*/  STS [R19+0x100], R5 ;  /* 0x0001000513007388 */ /* 0x000fe80000000800 */
[----:B------:R-:W-:Y:S04]  /*5a30*/  STS [R19+0x180], R6 ;  /* 0x0001800613007388 */ /* 0x000fe80000000800 */
[----:B------:R-:W-:Y:S04]  /*5a40*/  STS [R19+0x200], R22 ;  /* 0x0002001613007388 */ /* 0x000fe80000000800 */
[----:B------:R-:W-:Y:S04]  /*5a50*/  STS [R19+0x280], R20 ;  /* 0x0002801413007388 */ /* 0x000fe80000000800 */
[----:B----4-:R-:W-:Y:S04]  /*5a60*/  STS [R19+0x300], R18 ;  /* 0x0003001213007388 */ /* 0x010fe80000000800 */
[----:B------:R-:W-:Y:S04]  /*5a70*/  STS [R19+0x380], R13 ;  /* 0x0003800d13007388 */ /* 0x000fe80000000800 */
[----:B------:R-:W-:Y:S04]  /*5a80*/  STS [R19+0x400], R7 ;  /* 0x0004000713007388 */ /* 0x000fe80000000800 */
[----:B------:R-:W-:Y:S04]  /*5a90*/  STS [R19+0x700], R24 ;  /* 0x0007001813007388 */ /* 0x000fe80000000800 */
[----:B------:R-:W-:Y:S04]  /*5aa0*/  STS [R19+0x780], R25 ;  /* 0x0007801913007388 */ /* 0x000fe80000000800 */
[----:B------:R-:W-:Y:S04]  /*5ab0*/  STS [R19+0x500], R27 ;  /* 0x0005001b13007388 */ /* 0x000fe80000000800 */
[----:B------:R-:W-:Y:S04]  /*5ac0*/  STS [R19+0x480], R29 ;  /* 0x0004801d13007388 */ /* 0x000fe80000000800 */
[----:B------:R-:W-:Y:S04]  /*5ad0*/  STS [R19+0x580], R30 ;  /* 0x0005801e13007388 */ /* 0x000fe80000000800 */
[----:B--2---:R-:W-:Y:S04]  /*5ae0*/  STS [R19+0x680], R36 ;  /* 0x0006802413007388 */ /* 0x004fe80000000800 */
        /* <DEDUP_REMOVED lines=23> */
[----:B0-----:R-:W-:Y:S01]  /*5c60*/  IMAD.MOV.U32 R24, RZ, RZ, R27 ;  /* 0x000000ffff187224 */ /* 0x001fe200078e001b */
[----:B------:R-:W-:Y:S01]  /*5c70*/  BSSY.RECONVERGENT B0, `(.L_x_368) ;  /* 0x000033e000007945 */ /* 0x000fe20003800200 */
[----:B------:R-:W-:-:S05]  /*5c80*/  VIADD R15, R15, 0x1 ;  /* 0x000000010f0f7836 */ /* 0x000fca0000000000 */
[----:B------:R-:W-:Y:S01]  /*5c90*/  ISETP.GE.U32.AND P4, PT, R15, R12, PT ;  /* 0x0000000c0f00720c */ /* 0x000fe20003f86070 */
[----:B------:R-:W-:-:S04]  /*5ca0*/  IMAD R15, R34, 0x11, RZ ;  /* 0x00000011220f7824 */ /* 0x000fc800078e02ff */
[C---:B------:R-:W-:Y:S01]  /*5cb0*/  VIADD R25, R15.reuse, 0x2 ;  /* 0x000000020f197836 */ /* 0x040fe20000000000 */
[----:B------:R-:W-:-:S04]  /*5cc0*/  ISETP.GE.U32.AND P5, PT, R15, R12, PT ;  /* 0x0000000c0f00720c */ /* 0x000fc80003fa6070 */
[----:B------:R-:W-:-:S03]  /*5cd0*/  ISETP.GE.U32.AND P1, PT, R25, R12, PT ;  /* 0x0000000c1900720c */ /* 0x000fc60003f26070 */
[----:B-1----:R-:W-:Y:S02]  /*5ce0*/  @!P4 IMAD R22, R18, R18, RZ ;  /* 0x000000121216c224 */ /* 0x002fe400078e02ff */
[----:B------:R-:W-:-:S03]  /*5cf0*/  @!P4 IMAD R20, R27, R27, -0x1 ;  /* 0xffffffff1b14c424 */ /* 0x000fc600078e021b */
[----:B------:R-:W-:-:S04]  /*5d00*/  @!P4 LOP3.LUT R25, R22, 0x2, RZ, 0xfc, !PT ;  /* 0x000000021619c812 */ /* 0x000fc800078efcff */
[----:B------:R-:W-:Y:S01]  /*5d10*/  @!P4 ISETP.GT.AND P2, PT, R20, R25, PT ;  /* 0x000000191400c20c */ /* 0x000fe20003f44270 */
[----:B------:R-:W-:Y:S02]  /*5d20*/  VIADD R25, R15, 0x3 ;  /* 0x000000030f197836 */ /* 0x000fe40000000000 */
[----:B--2---:R-:W-:Y:S01]  /*5d30*/  @!P1 IMAD R22, R14, R14, RZ ;  /* 0x0000000e0e169224 */ /* 0x004fe200078e02ff */
[----:B------:R-:W-:Y:S02]  /*5d40*/  @!P4 SEL R24, R27, R18, P2 ;  /* 0x000000121b18c207 */ /* 0x000fe40001000000 */
[----:B------:R-:W-:Y:S02]  /*5d50*/  ISETP.GE.U32.AND P0, PT, R25, R12, PT ;  /* 0x0000000c1900720c */ /* 0x000fe40003f06070 */
[----:B------:R-:W-:Y:S01]  /*5d60*/  @!P1 LOP3.LUT R25, R22, 0x2, RZ, 0xfc, !PT ;  /* 0x0000000216199812 */ /* 0x000fe200078efcff */
[----:B------:R-:W-:-:S05]  /*5d70*/  @!P1 IMAD R20, R24, R24, -0x1 ;  /* 0xffffffff18149424 */ /* 0x000fca00078e0218 */
[----:B------:R-:W-:Y:S01]  /*5d80*/  @!P1 ISETP.GT.AND P2, PT, R20, R25, PT ;  /* 0x000000191400920c */ /* 0x000fe20003f44270 */
[----:B------:R-:W-:-:S03]  /*5d90*/  IMAD.MOV.U32 R25, RZ, RZ, R24 ;  /* 0x000000ffff197224 */ /* 0x000fc600078e0018 */
[----:B------:R-:W-:Y:S01]  /*5da0*/  @!P1 SEL R25, R24, R14, P2 ;  /* 0x0000000e18199207 */ /* 0x000fe20001000000 */
[----:B---3--:R-:W-:Y:S02]  /*5db0*/  @!P0 IMAD R20, R8, R8, RZ ;  /* 0x0000000808148224 */ /* 0x008fe400078e02ff */
[----:B------:R-:W-:-:S03]  /*5dc0*/  @!P1 IMAD.MOV.U32 R24, RZ, RZ, R14 ;  /* 0x000000ffff189224 */ /* 0x000fc600078e000e */
[----:B------:R-:W-:Y:S01]  /*5dd0*/  @!P0 LOP3.LUT R29, R20, 0x2, RZ, 0xfc, !PT ;  /* 0x00000002141d8812 */ /* 0x000fe200078efcff */
[----:B------:R-:W-:-:S05]  /*5de0*/  @!P0 IMAD R20, R25, R25, -0x1 ;  /* 0xffffffff19148424 */ /* 0x000fca00078e0219 */
[----:B------:R-:W-:Y:S01]  /*5df0*/  @!P0 ISETP.GT.AND P3, PT, R20, R29, PT ;  /* 0x0000001d1400820c */ /* 0x000fe20003f64270 */
[----:B------:R-:W-:Y:S02]  /*5e00*/  VIADD R29, R15, 0x4 ;  /* 0x000000040f1d7836 */ /* 0x000fe40000000000 */
[----:B------:R-:W-:Y:S01]  /*5e10*/  IMAD.MOV.U32 R20, RZ, RZ, R25 ;  /* 0x000000ffff147224 */ /* 0x000fe200078e0019 */
[----:B------:R-:W-:Y:S01]  /*5e20*/  @!P0 SEL R20, R25, R8, P3 ;  /* 0x0000000819148207 */ /* 0x000fe20001800000 */
[----:B------:R-:W-:Y:S01]  /*5e30*/  @!P0 IMAD.MOV.U32 R25, RZ, RZ, R8 ;  /* 0x000000ffff198224 */ /* 0x000fe200078e0008 */
[----:B------:R-:W-:Y:S01]  /*5e40*/  ISETP.GE.U32.AND P2, PT, R29, R12, PT ;  /* 0x0000000c1d00720c */ /* 0x000fe20003f46070 */
[----:B------:R-:W-:Y:S02]  /*5e50*/  IMAD.MOV.U32 R29, RZ, RZ, R27 ;  /* 0x000000ffff1d7224 */ /* 0x000fe400078e001b */
[----:B------:R-:W-:-:S10]  /*5e60*/  @!P4 IMAD.MOV.U32 R29, RZ, RZ, R18 ;  /* 0x000000ffff1dc224 */ /* 0x000fd400078e0012 */
[----:B----4-:R-:W-:-:S05]  /*5e70*/  @!P2 IMAD R18, R17, R17, RZ ;  /* 0x000000111112a224 */ /* 0x010fca00078e02ff */
        /* <DEDUP_REMOVED lines=110> */
[----:B------:R-:W-:-:S03]  /*6560*/  IMAD R3, R29, R29, -0x1 ;  /* 0xffffffff1d037424 */ /* 0x000fc600078e021d */
[----:B------:R-:W-:Y:S01]  /*6570*/  LOP3.LUT R16, R13, 0x2, RZ, 0xfc, !PT ;  /* 0x000000020d107812 */ /* 0x000fe200078efcff */
[----:B------:R-:W-:-:S03]  /*6580*/  IMAD R13, R24, R24, RZ ;  /* 0x00000018180d7224 */ /* 0x000fc600078e02ff */
[----:B------:R-:W-:Y:S01]  /*6590*/  ISETP.GT.AND P1, PT, R3, R16, PT ;  /* 0x000000100300720c */ /* 0x000fe20003f24270 */
[----:B------:R-:W-:Y:S01]  /*65a0*/  IMAD R16, R25, R25, -0x1 ;  /* 0xffffffff19107424 */ /* 0x000fe200078e0219 */
[----:B------:R-:W-:Y:S01]  /*65b0*/  LOP3.LUT R13, R13, 0x2, RZ, 0xfc, !PT ;  /* 0x000000020d0d7812 */ /* 0x000fe200078efcff */
[----:B------:R-:W-:-:S03]  /*65c0*/  IMAD R3, R20, R20, RZ ;  /* 0x0000001414037224 */ /* 0x000fc600078e02ff */
[----:B------:R-:W-:Y:S01]  /*65d0*/  ISETP.GT.AND P2, PT, R16, R13, PT ;  /* 0x0000000d1000720c */ /* 0x000fe20003f44270 */
[----:B------:R-:W-:Y:S01]  /*65e0*/  IMAD R16, R22, R22, -0x1 ;  /* 0xffffffff16107424 */ /* 0x000fe200078e0216 */
[----:B------:R-:W-:Y:S01]  /*65f0*/  LOP3.LUT R3, R3, 0x2, RZ, 0xfc, !PT ;  /* 0x0000000203037812 */ /* 0x000fe200078efcff */
[----:B------:R-:W-:Y:S01]  /*6600*/  IMAD R13, R14, R14, RZ ;  /* 0x0000000e0e0d7224 */ /* 0x000fe200078e02ff */
[----:B------:R-:W-:Y:S02]  /*6610*/  SEL R30, R24, R25, P2 ;  /* 0x00000019181e7207 */ /* 0x000fe40001000000 */
[----:B------:R-:W-:Y:S01]  /*6620*/  ISETP.GT.AND P6, PT, R16, R3, PT ;  /* 0x000000031000720c */ /* 0x000fe20003fc4270 */
[----:B------:R-:W-:Y:S01]  /*6630*/  IMAD R16, R17, R17, -0x1 ;  /* 0xffffffff11107424 */ /* 0x000fe200078e0211 */
[----:B------:R-:W-:Y:S01]  /*6640*/  LOP3.LUT R13, R13, 0x2, RZ, 0xfc, !PT ;  /* 0x000000020d0d7812 */ /* 0x000fe200078efcff */
[----:B------:R-:W-:Y:S01]  /*6650*/  IMAD R3, R8, R8, RZ ;  /* 0x0000000808037224 */ /* 0x000fe200078e02ff */
[----:B------:R-:W-:Y:S01]  /*6660*/  SEL R15, R22, R20, P6 ;  /* 0x00000014160f7207 */ /* 0x000fe20003000000 */
[----:B------:R-:W-:Y:S01]  /*6670*/  IMAD R18, R30, R30, -0x1 ;  /* 0xffffffff1e127424 */ /* 0x000fe200078e021e */
[----:B------:R-:W-:Y:S01]  /*6680*/  ISETP.GT.AND P5, PT, R16, R13, PT ;  /* 0x0000000d1000720c */ /* 0x000fe20003fa4270 */
[----:B------:R-:W-:Y:S01]  /*6690*/  IMAD R16, R9, R9, -0x1 ;  /* 0xffffffff09107424 */ /* 0x000fe200078e0209 */
[----:B------:R-:W-:Y:S01]  /*66a0*/  LOP3.LUT R3, R3, 0x2, RZ, 0xfc, !PT ;  /* 0x0000000203037812 */ /* 0x000fe200078efcff */
[----:B------:R-:W-:Y:S01]  /*66b0*/  IMAD R13, R6, R6, RZ ;  /* 0x00000006060d7224 */ /* 0x000fe200078e02ff */
[----:B------:R-:W-:-:S02]  /*66c0*/  SEL R20, R20, R22, P6 ;  /* 0x0000001614147207 */ /* 0x000fc40003000000 */
[----:B------:R-:W-:Y:S01]  /*66d0*/  ISETP.GT.AND P3, PT, R16, R3, PT ;  /* 0x000000031000720c */ /* 0x000fe20003f64270 */
[----:B------:R-:W-:Y:S01]  /*66e0*/  IMAD R16, R7, R7, -0x1 ;  /* 0xffffffff07107424 */ /* 0x000fe200078e0207 */
        /* <DEDUP_REMOVED lines=83> */
[----:B------:R-:W-:Y:S01]  /*6c20*/  IMAD R16, R2, R2, -0x1 ;  /* 0xffffffff02107424 */ /* 0x000fe200078e0202 */
[----:B------:R-:W-:Y:S01]  /*6c30*/  SEL R3, R24, R27, P3 ;  /* 0x0000001b18037207 */ /* 0x000fe20001800000 */
[----:B------:R-:W-:Y:S01]  /*6c40*/  IMAD R31, R18, R18, 0x2 ;  /* 0x00000002121f7424 */ /* 0x000fe200078e0212 */
[----:B------:R-:W-:Y:S02]  /*6c50*/  ISETP.GT.AND P1, PT, R17, R32, PT ;  /* 0x000000201100720c */ /* 0x000fe40003f24270 */
[----:B------:R-:W-:Y:S01]  /*6c60*/  SEL R27, R27, R24, P3 ;  /* 0x000000181b1b7207 */ /* 0x000fe20001800000 */
        /* <DEDUP_REMOVED lines=41> */
[----:B------:R-:W-:-:S02]  /*6f00*/  IMAD R29, R2, R2, 0x2 ;  /* 0x00000002021d7424 */ /* 0x000fc400078e0202 */
[----:B------:R-:W-:-:S03]  /*6f10*/  IMAD R24, R25, R25, -0x1 ;  /* 0xffffffff19187424 */ /* 0x000fc600078e0219 */
[----:B------:R-:W-:Y:S01]  /*6f20*/  ISETP.GT.AND P4, PT, R16, R29, PT ;  /* 0x0000001d1000720c */ /* 0x000fe20003f84270 */
[----:B------:R-:W-:Y:S01]  /*6f30*/  IMAD R29, R18, R18, 0x2 ;  /* 0x00000002121d7424 */ /* 0x000fe200078e0212 */
[----:B------:R-:W-:Y:S01]  /*6f40*/  ISETP.GT.AND P0, PT, R24, R31, PT ;  /* 0x0000001f1800720c */ /* 0x000fe20003f04270 */
[----:B------:R-:W-:Y:S01]  /*6f50*/  IMAD R24, R17, R17, -0x1 ;  /* 0xffffffff11187424 */ /* 0x000fe200078e0211 */
[----:B------:R-:W-:Y:S02]  /*6f60*/  SEL R16, R22, R20, P5 ;  /* 0x0000001416107207 */ /* 0x000fe40002800000 */
[----:B------:R-:W-:Y:S02]  /*6f70*/  SEL R20, R20, R22, P5 ;  /* 0x0000001614147207 */ /* 0x000fe40002800000 */
[----:B------:R-:W-:Y:S01]  /*6f80*/  SEL R22, R8, R13, P6 ;  /* 0x0000000d08167207 */ /* 0x000fe20003000000 */
[----:B------:R-:W-:Y:S01]  /*6f90*/  IMAD R31, R16, R16, 0x2 ;  /* 0x00000002101f7424 */ /* 0x000fe200078e0210 */
[----:B------:R-:W-:-:S02]  /*6fa0*/  SEL R13, R13, R8, P6 ;  /* 0x000000080d0d7207 */ /* 0x000fc40003000000 */
        /* <DEDUP_REMOVED lines=93> */
[----:B------:R-:W-:Y:S02]  /*7580*/  ISETP.GT.AND P5, PT, R29, R32, PT ;  /* 0x000000201d00720c */ /* 0x000fe40003fa4270 */
[----:B------:R-:W-:Y:S01]  /*7590*/  SEL R9, R6, R4, P1 ;  /* 0x0000000406097207 */ /* 0x000fe20000800000 */
[----:B------:R-:W-:Y:S01]  /*75a0*/  IMAD R29, R14, R14, -0x1 ;  /* 0xffffffff0e1d7424 */ /* 0x000fe200078e020e */
[----:B------:R-:W-:Y:S01]  /*75b0*/  ISETP.GT.AND P4, PT, R25, R30, PT ;  /* 0x0000001e1900720c */ /* 0x000fe20003f84270 */
[----:B------:R-:W-:Y:S01]  /*75c0*/  IMAD R30, R15, R15, 0x2 ;  /* 0x000000020f1e7424 */ /* 0x000fe200078e020f */
[----:B------:R-:W-:Y:S01]  /*75d0*/  SEL R6, R4, R6, P1 ;  /* 0x0000000604067207 */ /* 0x000fe20000800000 */
        /* <DEDUP_REMOVED lines=75> */
[----:B------:R-:W-:Y:S01]  /*7a90*/  IMAD R30, R22, R22, 0x2 ;  /* 0x00000002161e7424 */ /* 0x000fe200078e0216 */
[----:B------:R-:W-:Y:S02]  /*7aa0*/  SEL R14, R9, R7, P3 ;  /* 0x00000007090e7207 */ /* 0x000fe40001800000 */
[----:B------:R-:W-:Y:S01]  /*7ab0*/  ISETP.GT.AND P2, PT, R24, R29, PT ;  /* 0x0000001d1800720c */ /* 0x000fe20003f44270 */
[----:B------:R-:W-:Y:S01]  /*7ac0*/  IMAD R29, R15, R15, -0x1 ;  /* 0xffffffff0f1d7424 */ /* 0x000fe200078e020f */
        /* <DEDUP_REMOVED lines=96> */
[----:B------:R-:W-:Y:S01]  /*80d0*/  IMAD R29, R9, R9, 0x2 ;  /* 0x00000002091d7424 */ /* 0x000fe200078e0209 */
        /* <DEDUP_REMOVED lines=28> */
[----:B------:R-:W-:-:S02]  /*82a0*/  SEL R8, R6, R9, P3 ;  /* 0x0000000906087207 */ /* 0x000fc40001800000 */
[----:B------:R-:W-:Y:S01]  /*82b0*/  ISETP.GT.AND P0, PT, R30, R31, PT ;  /* 0x0000001f1e00720c */ /* 0x000fe20003f04270 */
[----:B------:R-:W-:Y:S01]  /*82c0*/  IMAD R31, R27, R27, 0x2 ;  /* 0x000000021b1f7424 */ /* 0x000fe200078e021b */
[----:B------:R-:W-:Y:S01]  /*82d0*/  ISETP.GT.AND P5, PT, R24, R29, PT ;  /* 0x0000001d1800720c */ /* 0x000fe20003fa4270 */
[----:B------:R-:W-:Y:S01]  /*82e0*/  IMAD R29, R13, R13, 0x2 ;  /* 0x000000020d1d7424 */ /* 0x000fe200078e020d */
[----:B------:R-:W-:Y:S01]  /*82f0*/  SEL R9, R9, R6, P3 ;  /* 0x0000000609097207 */ /* 0x000fe20001800000 */
[----:B------:R-:W-:Y:S02]  /*8300*/  IMAD R6, R15, R15, -0x1 ;  /* 0xffffffff0f067424 */ /* 0x000fe400078e020f */
        /* <DEDUP_REMOVED lines=118> */
[----:B------:R-:W-:Y:S01]  /*8a70*/  SEL R27, R27, R24, P2 ;  /* 0x000000181b1b7207 */ /* 0x000fe20001000000 */
[----:B------:R-:W-:Y:S01]  /*8a80*/  IMAD R24, R16, R16, -0x1 ;  /* 0xffffffff10187424 */ /* 0x000fe200078e0210 */
[----:B------:R-:W-:Y:S01]  /*8a90*/  ISETP.GT.AND P0, PT, R25, R30, PT ;  /* 0x0000001e1900720c */ /* 0x000fe20003f04270 */
        /* <DEDUP_REMOVED lines=26> */
[----:B------:R-:W-:Y:S01]  /*8c40*/  ISETP.GT.AND P3, PT, R29, R30, PT ;  /* 0x0000001e1d00720c */ /* 0x000fe20003f64270 */
[----:B------:R-:W-:-:S02]  /*8c50*/  IMAD R25, R5, R5, 0x2 ;  /* 0x0000000205197424 */ /* 0x000fc400078e0205 */
[----:B------:R-:W-:Y:S02]  /*8c60*/  IMAD R30, R17, R17, 0x2 ;  /* 0x00000002111e7424 */ /* 0x000fe400078e0211 */
[----:B------:R-:W-:Y:S01]  /*8c70*/  IMAD R22, R3, R3, -0x1 ;  /* 0xffffffff03167424 */ /* 0x000fe200078e0203 */
        /* <DEDUP_REMOVED lines=12> */
[----:B------:R-:W-:Y:S01]  /*8d40*/  ISETP.GT.AND P4, PT, R22, R29, PT ;  /* 0x0000001d1600720c */ /* 0x000fe20003f84270 */
[----:B------:R-:W-:Y:S02]  /*8d50*/  IMAD R22, R15, R15, -0x1 ;  /* 0xffffffff0f167424 */ /* 0x000fe400078e020f */
[----:B------:R-:W-:Y:S01]  /*8d60*/  IMAD R29, R24, R24, 0x2 ;  /* 0x00000002181d7424 */ /* 0x000fe200078e0218 */
[----:B------:R-:W-:Y:S01]  /*8d70*/  ISETP.GT.AND P6, PT, R8, R25, PT ;  /* 0x000000190800720c */ /* 0x000fe20003fc4270 */
[----:B------:R-:W-:Y:S01]  /*8d80*/  IMAD R25, R20, R20, 0x2 ;  /* 0x0000000214197424 */ /* 0x000fe200078e0214 */
[----:B------:R-:W-:-:S02]  /*8d90*/  SEL R8, R6, R9, P3 ;  /* 0x0000000906087207 */ /* 0x000fc40001800000 */
[----:B------:R-:W-:Y:S01]  /*8da0*/  ISETP.GT.AND P5, PT, R22, R29, PT ;  /* 0x0000001d1600720c */ /* 0x000fe20003fa4270 */
[----:B------:R-:W-:Y:S01]  /*8db0*/  IMAD R22, R13, R13, -0x1 ;  /* 0xffffffff0d167424 */ /* 0x000fe200078e020d */
[----:B------:R-:W-:Y:S01]  /*8dc0*/  SEL R9, R9, R6, P3 ;  /* 0x0000000609097207 */ /* 0x000fe20001800000 */
[----:B------:R-:W-:Y:S01]  /*8dd0*/  IMAD R29, R8, R8, 0x2 ;  /* 0x00000002081d7424 */ /* 0x000fe200078e0208 */
[----:B------:R-:W-:Y:S02]  /*8de0*/  SEL R6, R4, R7, P1 ;  /* 0x0000000704067207 */ /* 0x000fe40000800000 */
        /* <DEDUP_REMOVED lines=38> */
.L_x_369:
[----:B------:R-:W-:Y:S05]  /*9050*/  BSYNC.RECONVERGENT B0 ;  /* 0x0000000000007941 */ /* 0x000fea0003800200 */
.L_x_368:
[----:B------:R-:W-:-:S07]  /*9060*/  IMAD.MOV.U32 R13, RZ, RZ, 0x2 ;  /* 0x00000002ff0d7424 */ /* 0x000fce00078e00ff */
.L_x_407:
[----:B-1----:R-:W0:Y:S01]  /*9070*/  S2R R15, SR_CgaCtaId ;  /* 0x00000000000f7919 */ /* 0x002e220000008800 */
[--C-:B------:R-:W-:Y:S01]  /*9080*/  IMAD.MOV R3, RZ, RZ, -R13.reuse ;  /* 0x000000ffff037224 */ /* 0x100fe200078e0a0d */
[----:B------:R-:W-:Y:S01]  /*9090*/  SHF.R.U32.HI R30, RZ, 0x1, R13 ;  /* 0x00000001ff1e7819 */ /* 0x000fe2000001160d */
[----:B------:R-:W-:Y:S01]  /*90a0*/  VIADD R37, R13, 0xffffffff ;  /* 0xffffffff0d257836 */ /* 0x000fe20000000000 */
[----:B------:R-:W-:Y:S01]  /*90b0*/  BAR.SYNC.DEFER_BLOCKING 0x0 ;  /* 0x0000000000007b1d */ /* 0x000fe20000010000 */
[----:B------:R-:W-:Y:S02]  /*90c0*/  MOV R16, 0x400 ;  /* 0x0000040000107802 */ /* 0x000fe40000000f00 */
[----:B------:R-:W-:-:S03]  /*90d0*/  LOP3.LUT R3, R34, R3, RZ, 0xc0, !PT ;  /* 0x0000000322037212 */ /* 0x000fc600078ec0ff */
[----:B------:R-:W-:Y:S02]  /*90e0*/  BSSY.RECONVERGENT B0, `(.L_x_370) ;  /* 0x0000037000007945 */ /* 0x000fe40003800200 */
[----:B------:R-:W-:-:S05]  /*90f0*/  IMAD R3, R3, 0x11, RZ ;  /* 0x0000001103037824 */ /* 0x000fca00078e02ff */
[----:B------:R-:W-:-:S05]  /*9100*/  VIMNMX R31, PT, PT, R12, R3, PT ;  /* 0x000000030c1f7248 */ /* 0x000fca0003fe0100 */
[----:B------:R-:W-:-:S05]  /*9110*/  IMAD R3, R30, 0x11, R31 ;  /* 0x000000111e037824 */ /* 0x000fca00078e021f */
[----:B------:R-:W-:Y:S02]  /*9120*/  VIMNMX R18, PT, PT, R12, R3, PT ;  /* 0x000000030c127248 */ /* 0x000fe40003fe0100 */
[----:B------:R-:W-:Y:S02]  /*9130*/  LOP3.LUT R3, R37, R34, RZ, 0xc0, !PT ;  /* 0x0000002225037212 */ /* 0x000fe400078ec0ff */
[----:B0-----:R-:W-:Y:S01]  /*9140*/  LEA R16, R15, R16, 0x18 ;  /* 0x000000100f107211 */ /* 0x001fe200078ec0ff */
[----:B------:R-:W-:Y:S02]  /*9150*/  IMAD R30, R30, 0x11, R18 ;  /* 0x000000111e1e7824 */ /* 0x000fe400078e0212 */
[----:B------:R-:W-:Y:S02]  /*9160*/  IMAD R37, R3, 0x11, RZ ;  /* 0x0000001103257824 */ /* 0x000fe400078e02ff */
[----:B------:R-:W-:Y:S01]  /*9170*/  IMAD R15, R34, 0x44, R16 ;  /* 0x00000044220f7824 */ /* 0x000fe200078e0210 */
[----:B------:R-:W-:-:S04]  /*9180*/  VIMNMX R3, PT, PT, R12, R30, PT ;  /* 0x0000001e0c037248 */ /* 0x000fc80003fe0100 */
[----:B------:R0:W-:Y:S01]  /*9190*/  STS [R15], R27 ;  /* 0x0000001b0f007388 */ /* 0x0001e20000000800 */
[----:B------:R-:W-:-:S03]  /*91a0*/  IMAD.IADD R30, R3, 0x1, -R18 ;  /* 0x00000001031e7824 */ /* 0x000fc600078e0a12 */
[----:B------:R1:W-:Y:S04]  /*91b0*/  STS [R15+0x8], R24 ;  /* 0x000008180f007388 */ /* 0x0003e80000000800 */
[----:B------:R2:W-:Y:S01]  /*91c0*/  STS [R15+0x4], R29 ;  /* 0x0000041d0f007388 */ /* 0x0005e20000000800 */
[----:B0-----:R-:W-:-:S03]  /*91d0*/  VIMNMX R27, PT, PT, R12, R37, PT ;  /* 0x000000250c1b7248 */ /* 0x001fc60003fe0100 */
[----:B------:R0:W-:Y:S01]  /*91e0*/  STS [R15+0xc], R25 ;  /* 0x00000c190f007388 */ /* 0x0001e20000000800 */
[C---:B------:R-:W-:Y:S01]  /*91f0*/  ISETP.GE.AND P0, PT, R27.reuse, R30, PT ;  /* 0x0000001e1b00720c */ /* 0x040fe20003f06270 */
[----:B-1----:R-:W-:Y:S02]  /*9200*/  IMAD.IADD R24, R27, 0x1, -R30 ;  /* 0x000000011b187824 */ /* 0x002fe400078e0a1e */
[----:B------:R0:W-:Y:S01]  /*9210*/  STS [R15+0x10], R20 ;  /* 0x000010140f007388 */ /* 0x0001e20000000800 */
[----:B--2---:R-:W-:Y:S02]  /*9220*/  VIADDMNMX R29, R18, -R31, R27, PT ;  /* 0x8000001f121d7246 */ /* 0x004fe4000380011b */
        /* <DEDUP_REMOVED lines=16> */
[----:B0-----:R-:W-:-:S07]  /*9330*/  IMAD.IADD R15, R27, 0x1, R18 ;  /* 0x000000011b0f7824 */ /* 0x001fce00078e0212 */
.L_x_372:
        /* <DEDUP_REMOVED lines=17> */
.L_x_371:
[----:B------:R-:W-:Y:S05]  /*9450*/  BSYNC.RECONVERGENT B0 ;  /* 0x0000000000007941 */ /* 0x000fea0003800200 */
.L_x_370:
[----:B------:R-:W-:Y:S01]  /*9460*/  IMAD.IADD R31, R31, 0x1, R24 ;  /* 0x000000011f1f7824 */ /* 0x000fe200078e0218 */
[----:B------:R-:W-:Y:S01]  /*9470*/  IADD3 R24, PT, PT, -R24, R18, R27 ;  /* 0x0000001218187210 */ /* 0x000fe20007ffe11b */
[----:B------:R-:W-:Y:S01]  /*9480*/  BSSY.RECONVERGENT B0, `(.L_x_373) ;  /* 0x000000f000007945 */ /* 0x000fe20003800200 */
[----:B------:R-:W-:Y:S01]  /*9490*/  PLOP3.LUT P0, PT, PT, PT, PT, 0x8, 0x80 ;  /* 0x000000000080781c */ /* 0x000fe20003f0e170 */
[C-C-:B------:R-:W-:Y:S01]  /*94a0*/  IMAD R30, R31.reuse, 0x4, R16.reuse ;  /* 0x000000041f1e7824 */ /* 0x140fe200078e0210 */
[C---:B------:R-:W-:Y:S01]  /*94b0*/  ISETP.GE.AND P1, PT, R24.reuse, R3, PT ;  /* 0x000000031800720c */ /* 0x040fe20003f26270 */
[C---:B0-----:R-:W-:Y:S02]  /*94c0*/  IMAD R15, R24.reuse, 0x4, R16 ;  /* 0x00000004180f7824 */ /* 0x041fe400078e0210 */
        /* <DEDUP_REMOVED lines=10> */
.L_x_374:
[----:B------:R-:W-:Y:S05]  /*9570*/  BSYNC.RECONVERGENT B0 ;  /* 0x0000000000007941 */ /* 0x000fea0003800200 */
.L_x_373:
        /* <DEDUP_REMOVED lines=18> */
.L_x_376:
[----:B------:R-:W-:Y:S05]  /*96a0*/  BSYNC.RECONVERGENT B0 ;  /* 0x0000000000007941 */ /* 0x000fea0003800200 */
.L_x_375:
        /* <DEDUP_REMOVED lines=18> */
.L_x_378:
[----:B------:R-:W-:Y:S05]  /*97d0*/  BSYNC.RECONVERGENT B0 ;  /* 0x0000000000007941 */ /* 0x000fea0003800200 */
.L_x_377:
        /* <DEDUP_REMOVED lines=18> */
.L_x_380:
[----:B------:R-:W-:Y:S05]  /*9900*/  BSYNC.RECONVERGENT B0 ;  /* 0x0000000000007941 */ /* 0x000fea0003800200 */
.L_x_379:
        /* <DEDUP_REMOVED lines=18> */
.L_x_382:
[----:B------:R-:W-:Y:S05]  /*9a30*/  BSYNC.RECONVERGENT B0 ;  /* 0x0000000000007941 */ /* 0x000fea0003800200 */
.L_x_381:
        /* <DEDUP_REMOVED lines=18> */
.L_x_384:
[----:B------:R-:W-:Y:S05]  /*9b60*/  BSYNC.RECONVERGENT B0 ;  /* 0x0000000000007941 */ /* 0x000fea0003800200 */
.L_x_383:
        /* <DEDUP_REMOVED lines=18> */
.L_x_386:
[----:B------:R-:W-:Y:S05]  /*9c90*/  BSYNC.RECONVERGENT B0 ;  /* 0x0000000000007941 */ /* 0x000fea0003800200 */
.L_x_385:
        /* <DEDUP_REMOVED lines=18> */
.L_x_388:
[----:B------:R-:W-:Y:S05]  /*9dc0*/  BSYNC.RECONVERGENT B0 ;  /* 0x0000000000007941 */ /* 0x000fea0003800200 */
.L_x_387:
        /* <DEDUP_REMOVED lines=18> */
.L_x_390:
[----:B------:R-:W-:Y:S05]  /*9ef0*/  BSYNC.RECONVERGENT B0 ;  /* 0x0000000000007941 */ /* 0x000fea0003800200 */
.L_x_389:
        /* <DEDUP_REMOVED lines=18> */
.L_x_392:
[----:B------:R-:W-:Y:S05]  /*a020*/  BSYNC.RECONVERGENT B0 ;  /* 0x0000000000007941 */ /* 0x000fea0003800200 */
.L_x_391:
        /* <DEDUP_REMOVED lines=18> */
.L_x_394:
[----:B------:R-:W-:Y:S05]  /*a150*/  BSYNC.RECONVERGENT B0 ;  /* 0x0000000000007941 */ /* 0x000fea0003800200 */
.L_x_393:
        /* <DEDUP_REMOVED lines=18> */
.L_x_396:
[----:B------:R-:W-:Y:S05]  /*a280*/  BSYNC.RECONVERGENT B0 ;  /* 0x0000000000007941 */ /* 0x000fea0003800200 */
.L_x_395:
        /* <DEDUP_REMOVED lines=17> */
.L_x_398:
[----:B------:R-:W-:Y:S05]  /*a3a0*/  BSYNC.RECONVERGENT B0 ;  /* 0x0000000000007941 */ /* 0x000fea0003800200 */
.L_x_397:
[----:B0-----:R-:W-:Y:S01]  /*a3b0*/  VIADD R2, R4, 0x1 ;  /* 0x0000000104027836 */ /* 0x001fe20000000000 */
[----:B------:R-:W-:Y:S01]  /*a3c0*/  BSSY.RECONVERGENT B0, `(.L_x_399) ;  /* 0x0000010000007945 */ /* 0x000fe20003800200 */
[----:B------:R-:W-:Y:S01]  /*a3d0*/  @!P0 IMAD.MOV R2, RZ, RZ, R4 ;  /* 0x000000ffff028224 */ /* 0x000fe200078e0204 */
[----:B-12---:R-:W-:Y:S01]  /*a3e0*/  SEL R4, R15, R30, P0 ;  /* 0x0000001e0f047207 */ /* 0x006fe20000000000 */
[----:B------:R-:W-:Y:S02]  /*a3f0*/  @P0 IMAD.MOV R5, RZ, RZ, R31 ;  /* 0x000000ffff050224 */ /* 0x000fe400078e021f */
        /* <DEDUP_REMOVED lines=12> */
.L_x_400:
[----:B------:R-:W-:Y:S05]  /*a4c0*/  BSYNC.RECONVERGENT B0 ;  /* 0x0000000000007941 */ /* 0x000fea0003800200 */
.L_x_399:
        /* <DEDUP_REMOVED lines=18> */
.L_x_402:
[----:B------:R-:W-:Y:S05]  /*a5f0*/  BSYNC.RECONVERGENT B0 ;  /* 0x0000000000007941 */ /* 0x000fea0003800200 */
.L_x_401:
[----:B0-----:R-:W-:Y:S01]  /*a600*/  VIADD R2, R32, 0x1 ;  /* 0x0000000120027836 */ /* 0x001fe20000000000 */
[----:B------:R-:W-:Y:S01]  /*a610*/  BSSY.RECONVERGENT B0, `(.L_x_403) ;  /* 0x0000011000007945 */ /* 0x000fe20003800200 */
[----:B------:R-:W-:Y:S01]  /*a620*/  @!P0 IMAD.MOV R2, RZ, RZ, R32 ;  /* 0x000000ffff028224 */ /* 0x000fe200078e0220 */
[----:B-12---:R-:W-:Y:S01]  /*a630*/  SEL R36, R15, R30, P0 ;  /* 0x0000001e0f247207 */ /* 0x006fe20000000000 */
[----:B------:R-:W-:Y:S02]  /*a640*/  VIADD R33, R31, 0x1 ;  /* 0x000000011f217836 */ /* 0x000fe40000000000 */
[----:B------:R-:W-:Y:S01]  /*a650*/  @P0 IMAD.MOV R33, RZ, RZ, R31 ;  /* 0x000000ffff210224 */ /* 0x000fe200078e021f */
[C---:B------:R-:W-:Y:S01]  /*a660*/  ISETP.GE.AND P1, PT, R2.reuse, R3, PT ;  /* 0x000000030200720c */ /* 0x040fe20003f26270 */
[--C-:B------:R-:W-:Y:S02]  /*a670*/  @P0 IMAD R32, R2, 0x4, R16.reuse ;  /* 0x0000000402200824 */ /* 0x100fe400078e0210 */
        /* <DEDUP_REMOVED lines=10> */
.L_x_404:
[----:B------:R-:W-:Y:S05]  /*a720*/  BSYNC.RECONVERGENT B0 ;  /* 0x0000000000007941 */ /* 0x000fea0003800200 */
.L_x_403:
[----:B0-----:R-:W-:Y:S01]  /*a730*/  VIADD R31, R33, 0x1 ;  /* 0x00000001211f7836 */ /* 0x001fe20000000000 */
[----:B------:R-:W-:Y:S01]  /*a740*/  BSSY.RECONVERGENT B0, `(.L_x_405) ;  /* 0x0000013000007945 */ /* 0x000fe20003800200 */
[----:B------:R-:W-:Y:S02]  /*a750*/  @P0 IMAD.MOV R31, RZ, RZ, R33 ;  /* 0x000000ffff1f0224 */ /* 0x000fe400078e0221 */
[----:B------:R-:W-:Y:S02]  /*a760*/  VIADD R32, R2, 0x1 ;  /* 0x0000000102207836 */ /* 0x000fe40000000000 */
[----:B------:R-:W-:Y:S02]  /*a770*/  @!P0 IMAD R37, R31, 0x4, R16 ;  /* 0x000000041f258824 */ /* 0x000fe400078e0210 */
[----:B------:R-:W-:Y:S01]  /*a780*/  @!P0 IMAD.MOV R32, RZ, RZ, R2 ;  /* 0x000000ffff208224 */ /* 0x000fe200078e0202 */
[----:B-12---:R-:W-:Y:S02]  /*a790*/  SEL R2, R15, R30, P0 ;  /* 0x0000001e0f027207 */ /* 0x006fe40000000000 */
[----:B------:R-:W0:Y:S01]  /*a7a0*/  @!P0 LDS R30, [R37] ;  /* 0x00000000251e8984 */ /* 0x000e220000000800 */
[----:B------:R-:W-:-:S05]  /*a7b0*/  @P0 IMAD R33, R32, 0x4, R16 ;  /* 0x0000000420210824 */ /* 0x000fca00078e0210 */
[----:B------:R0:W1:Y:S01]  /*a7c0*/  @P0 LDS R15, [R33] ;  /* 0x00000000210f0984 */ /* 0x0000620000000800 */
[----:B------:R-:W-:Y:S01]  /*a7d0*/  ISETP.GE.AND P0, PT, R32, R3, PT ;  /* 0x000000032000720c */ /* 0x000fe20003f06270 */
[----:B0-----:R-:W-:-:S12]  /*a7e0*/  IMAD.MOV.U32 R33, RZ, RZ, R30 ;  /* 0x000000ffff217224 */ /* 0x001fd800078e001e */
[----:B------:R-:W-:Y:S05]  /*a7f0*/  @P0 BRA `(.L_x_406) ;  /* 0x00000000001c0947 */ /* 0x000fea0003800000 */
[----:B------:R-:W-:Y:S01]  /*a800*/  ISETP.GE.AND P1, PT, R31, R18, PT ;  /* 0x000000121f00720c */ /* 0x000fe20003f26270 */
[----:B-1----:R-:W-:-:S12]  /*a810*/  IMAD.MOV.U32 R33, RZ, RZ, R15 ;  /* 0x000000ffff217224 */ /* 0x002fd800078e000f */
[----:B------:R-:W-:-:S05]  /*a820*/  @!P1 IMAD R3, R30, R30, RZ ;  /* 0x0000001e1e039224 */ /* 0x000fca00078e02ff */
[----:B------:R-:W-:Y:S01]  /*a830*/  @!P1 LOP3.LUT R18, R3, 0x2, RZ, 0xfc, !PT ;  /* 0x0000000203129812 */ /* 0x000fe200078efcff */
[----:B------:R-:W-:-:S05]  /*a840*/  @!P1 IMAD R3, R15, R15, -0x1 ;  /* 0xffffffff0f039424 */ /* 0x000fca00078e020f */
[----:B------:R-:W-:-:S04]  /*a850*/  @!P1 ISETP.GT.AND P0, PT, R3, R18, PT ;  /* 0x000000120300920c */ /* 0x000fc80003f04270 */
[----:B------:R-:W-:-:S09]  /*a860*/  @!P1 SEL R33, R30, R15, P0 ;  /* 0x0000000f1e219207 */ /* 0x000fd20000000000 */
.L_x_406:
[----:B------:R-:W-:Y:S05]  /*a870*/  BSYNC.RECONVERGENT B0 ;  /* 0x0000000000007941 */ /* 0x000fea0003800200 */
.L_x_405:
[C---:B------:R-:W-:Y:S01]  /*a880*/  ISETP.GE.U32.AND P0, PT, R13.reuse, 0x81, PT ;  /* 0x000000810d00780c */ /* 0x040fe20003f06070 */
[----:B------:R-:W-:-:S12]  /*a890*/  IMAD.SHL.U32 R13, R13, 0x2, RZ ;  /* 0x000000020d0d7824 */ /* 0x000fd800078e00ff */
[----:B------:R-:W-:Y:S05]  /*a8a0*/  @!P0 BRA `(.L_x_407) ;  /* 0xffffffe400f08947 */ /* 0x000fea000383ffff */
[----:B------:R-:W0:Y:S01]  /*a8b0*/  S2R R30, SR_TID.X ;  /* 0x00000000001e7919 */ /* 0x000e220000002100 */
[----:B------:R-:W2:Y:S02]  /*a8c0*/  LDCU.U8 UR4, c[0x0][0x380] ;  /* 0x00007000ff0477ac */ /* 0x000ea40008000000 */
[----:B--2---:R-:W-:-:S04]  /*a8d0*/  UPRMT UR4, UR4, 0x8880, URZ ;  /* 0x0000888004047896 */ /* 0x004fc800080000ff */
[----:B------:R-:W-:Y:S01]  /*a8e0*/  UISETP.NE.AND UP0, UPT, UR4, URZ, UPT ;  /* 0x000000ff0400728c */ /* 0x000fe2000bf05270 */
[C---:B0-----:R-:W-:Y:S02]  /*a8f0*/  LOP3.LUT R3, R30.reuse, 0x1f, RZ, 0xc0, !PT ;  /* 0x0000001f1e037812 */ /* 0x041fe400078ec0ff */
[----:B------:R-:W-:-:S05]  /*a900*/  LOP3.LUT R18, R30, 0x3e0, RZ, 0xc0, !PT ;  /* 0x000003e01e127812 */ /* 0x000fca00078ec0ff */
[----:B------:R-:W-:-:S04]  /*a910*/  IMAD R37, R18, 0x11, R3 ;  /* 0x0000001112257824 */ /* 0x000fc800078e0203 */
[C---:B------:R-:W-:Y:S02]  /*a920*/  VIADD R13, R37.reuse, 0x1e0 ;  /* 0x000001e0250d7836 */ /* 0x040fe40000000000 */
[C---:B-1----:R-:W-:Y:S02]  /*a930*/  VIADD R15, R37.reuse, 0x1c0 ;  /* 0x000001c0250f7836 */ /* 0x042fe40000000000 */
[C---:B------:R-:W-:Y:S02]  /*a940*/  VIADD R31, R37.reuse, 0x60 ;  /* 0x00000060251f7836 */ /* 0x040fe40000000000 */
[C---:B------:R-:W-:Y:S02]  /*a950*/  VIADD R18, R37.reuse, 0x40 ;  /* 0x0000004025127836 */ /* 0x040fe40000000000 */
[----:B------:R-:W-:Y:S01]  /*a960*/  VIADD R32, R37, 0x80 ;  /* 0x0000008025207836 */ /* 0x000fe20000000000 */
[----:B------:R-:W-:Y:S06]  /*a970*/  BAR.SYNC.DEFER_BLOCKING 0x0 ;  /* 0x0000000000007b1d */ /* 0x000fec0000010000 */
        /* <DEDUP_REMOVED lines=40> */
[----:B-1----:R-:W2:Y:S01]  /*ac00*/  S2R R4, SR_TID.X ;  /* 0x0000000000047919 */ /* 0x002ea20000002100 */
[----:B------:R-:W1:Y:S01]  /*ac10*/  LDS R16, [R16+0x4400] ;  /* 0x0044000010107984 */ /* 0x000e620000000800 */
[----:B--2---:R-:W-:-:S02]  /*ac20*/  LOP3.LUT R5, R4, 0x3e0, RZ, 0xc0, !PT ;  /* 0x000003e004057812 */ /* 0x004fc400078ec0ff */
[-C--:B-1----:R-:W-:Y:S02]  /*ac30*/  ISETP.GE.AND P2, PT, R37, R16.reuse, PT ;  /* 0x000000102500720c */ /* 0x082fe40003f46270 */
[----:B------:R-:W-:Y:S02]  /*ac40*/  LOP3.LUT R37, R4, 0x1f, RZ, 0xc0, !PT ;  /* 0x0000001f04257812 */ /* 0x000fe400078ec0ff */
[-C--:B------:R-:W-:Y:S02]  /*ac50*/  ISETP.GE.AND P4, PT, R31, R16.reuse, PT ;  /* 0x000000101f00720c */ /* 0x080fe40003f86270 */
[----:B------:R-:W-:Y:S01]  /*ac60*/  ISETP.GE.AND P6, PT, R32, R16, PT ;  /* 0x000000102000720c */ /* 0x000fe20003fc6270 */
[----:B------:R-:W-:Y:S02]  /*ac70*/  IMAD.IADD R37, R0, 0x1, R37 ;  /* 0x0000000100257824 */ /* 0x000fe400078e0225 */
[----:B------:R-:W-:-:S05]  /*ac80*/  IMAD R0, R5, 0x11, RZ ;  /* 0x0000001105007824 */ /* 0x000fca00078e02ff */
[----:B------:R-:W-:-:S05]  /*ac90*/  IADD3 R37, P0, PT, R0, R37, RZ ;  /* 0x0000002500257210 */ /* 0x000fca0007f1e0ff */
[----:B------:R-:W-:Y:S01]  /*aca0*/  IMAD.X R0, RZ, RZ, RZ, P0 ;  /* 0x000000ffff007224 */ /* 0x000fe200000e06ff */
[----:B0-----:R-:W-:-:S04]  /*acb0*/  LEA R4, P0, R37, UR4, 0x2 ;  /* 0x0000000425047c11 */ /* 0x001fc8000f8010ff */
[----:B------:R-:W-:Y:S02]  /*acc0*/  LEA.HI.X R5, R37, UR5, R0, 0x2, P0 ;  /* 0x0000000525057c11 */ /* 0x000fe400080f1400 */
[C---:B------:R-:W-:Y:S02]  /*acd0*/  LOP3.LUT R0, R30.reuse, 0x3e0, RZ, 0xc0, !PT ;  /* 0x000003e01e007812 */ /* 0x040fe400078ec0ff */
[----:B------:R-:W-:Y:S01]  /*ace0*/  LOP3.LUT R30, R30, 0x3e0, RZ, 0xc0, !PT ;  /* 0x000003e01e1e7812 */ /* 0x000fe200078ec0ff */
[----:B------:R0:W-:Y:S01]  /*acf0*/  @!P2 STG.E desc[UR6][R4.64], R24 ;  /* 0x000000180400a986 */ /* 0x0001e2000c101906 */
[-C--:B------:R-:W-:Y:S01]  /*ad00*/  ISETP.GE.AND P0, PT, R18, R16.reuse, PT ;  /* 0x000000101200720c */ /* 0x080fe20003f06270 */
[--C-:B------:R-:W-:Y:S02]  /*ad10*/  IMAD R0, R0, 0x11, R3.reuse ;  /* 0x0000001100007824 */ /* 0x100fe400078e0203 */
[----:B------:R-:W-:Y:S01]  /*ad20*/  IMAD R30, R30, 0x11, R3 ;  /* 0x000000111e1e7824 */ /* 0x000fe200078e0203 */
[----:B------:R0:W-:Y:S01]  /*ad30*/  @!P4 STG.E desc[UR6][R4.64+0x180], R20 ;  /* 0x000180140400c986 */ /* 0x0001e2000c101906 */
[----:B------:R-:W-:Y:S01]  /*ad40*/  VIADD R3, R0, 0x20 ;  /* 0x0000002000037836 */ /* 0x000fe20000000000 */
[-C--:B------:R-:W-:Y:S01]  /*ad50*/  ISETP.GE.AND P4, PT, R21, R16.reuse, PT ;  /* 0x000000101500720c */ /* 0x080fe20003f86270 */
[----:B------:R-:W-:Y:S01]  /*ad60*/  VIADD R19, R30, 0xa0 ;  /* 0x000000a01e137836 */ /* 0x000fe20000000000 */
[----:B------:R0:W-:Y:S01]  /*ad70*/  @!P6 STG.E desc[UR6][R4.64+0x200], R14 ;  /* 0x0002000e0400e986 */ /* 0x0001e2000c101906 */
[----:B------:R-:W-:-:S02]  /*ad80*/  ISETP.GE.AND P6, PT, R28, R16, PT ;  /* 0x000000101c00720c */ /* 0x000fc40003fc6270 */
[-C--:B------:R-:W-:Y:S01]  /*ad90*/  ISETP.GE.AND P1, PT, R3, R16.reuse, PT ;  /* 0x000000100300720c */ /* 0x080fe20003f26270 */
[C---:B------:R-:W-:Y:S01]  /*ada0*/  VIADD R3, R30.reuse, 0xc0 ;  /* 0x000000c01e037836 */ /* 0x040fe20000000000 */
[-C--:B------:R-:W-:Y:S01]  /*adb0*/  ISETP.GE.AND P5, PT, R19, R16.reuse, PT ;  /* 0x000000101300720c */ /* 0x080fe20003fa6270 */
[C---:B------:R-:W-:Y:S01]  /*adc0*/  VIADD R19, R30.reuse, 0x100 ;  /* 0x000001001e137836 */ /* 0x040fe20000000000 */
[----:B------:R0:W-:Y:S01]  /*add0*/  @!P0 STG.E desc[UR6][R4.64+0x100], R22 ;  /* 0x0001001604008986 */ /* 0x0001e2000c101906 */
[-C--:B------:R-:W-:Y:S02]  /*ade0*/  ISETP.GE.AND P0, PT, R23, R16.reuse, PT ;  /* 0x000000101700720c */ /* 0x080fe40003f06270 */
[-C--:B------:R-:W-:Y:S01]  /*adf0*/  ISETP.GE.AND P3, PT, R3, R16.reuse, PT ;  /* 0x000000100300720c */ /* 0x080fe20003f66270 */
[----:B------:R-:W-:Y:S01]  /*ae00*/  VIADD R3, R30, 0xe0 ;  /* 0x000000e01e037836 */ /* 0x000fe20000000000 */
[----:B------:R0:W-:Y:S04]  /*ae10*/  @!P4 STG.E desc[UR6][R4.64+0x500], R29 ;  /* 0x0005001d0400c986 */ /* 0x0001e8000c101906 */
[----:B------:R0:W-:Y:S01]  /*ae20*/  @!P1 STG.E desc[UR6][R4.64+0x80], R34 ;  /* 0x0000802204009986 */ /* 0x0001e2000c101906 */
[----:B------:R-:W-:-:S02]  /*ae30*/  ISETP.GE.AND P2, PT, R3, R16, PT ;  /* 0x000000100300720c */ /* 0x000fc40003f46270 */
[-C--:B------:R-:W-:Y:S01]  /*ae40*/  ISETP.GE.AND P1, PT, R19, R16.reuse, PT ;  /* 0x000000101300720c */ /* 0x080fe20003f26270 */
        /* <DEDUP_REMOVED lines=18> */
.L_x_408:
        /* <DEDUP_REMOVED lines=18> */
[----:B------:R-:W-:-:S03]  /*b090*/  NOP ;  /* 0x0000000000007918 */ /* 0x000fc60000000000 */
[----:B------:R-:W-:Y:S01]  /*b0a0*/  LDS R35, [R19] ;  /* 0x0000000013237984 */ /* 0x000fe20000000800 */
[----:B0-----:R-:W-:-:S03]  /*b0b0*/  LOP3.LUT R36, R30, 0x3e0, RZ, 0xc0, !PT ;  /* 0x000003e01e247812 */ /* 0x001fc600078ec0ff */
[----:B------:R-:W-:Y:S02]  /*b0c0*/  LDS R34, [R19+0x80] ;  /* 0x0000800013227984 */ /* 0x000fe40000000800 */
[----:B------:R-:W-:Y:S02]  /*b0d0*/  IMAD R3, R36, 0x11, R3 ;  /* 0x0000001124037824 */ /* 0x000fe400078e0203 */
        /* <DEDUP_REMOVED lines=15> */
[----:B------:R-:W-:Y:S01]  /*b1d0*/  @!P0 STS [R16+0x4400], R12 ;  /* 0x0044000c10008388 */ /* 0x000fe20000000800 */
[----:B------:R-:W-:Y:S01]  /*b1e0*/  BAR.SYNC.DEFER_BLOCKING 0x0 ;  /* 0x0000000000007b1d */ /* 0x000fe20000010000 */
[----:B0-----:R-:W-:-:S05]  /*b1f0*/  VIADD R19, R3, 0x20 ;  /* 0x0000002003137836 */ /* 0x001fca0000000000 */
[----:B------:R-:W0:Y:S02]  /*b200*/  LDS R12, [R16+0x4400] ;  /* 0x00440000100c7984 */ /* 0x000e240000000800 */
[----:B0-----:R-:W-:-:S13]  /*b210*/  ISETP.GE.AND P0, PT, R3, R12, PT ;  /* 0x0000000c0300720c */ /* 0x001fda0003f06270 */
[----:B------:R-:W0:Y:S01]  /*b220*/  @!P0 LDC.64 R16, c[0x0][0x3b0] ;  /* 0x0000ec00ff108b82 */ /* 0x000e220000000a00 */
[----:B------:R-:W-:-:S05]  /*b230*/  @!P0 IADD3 R36, P2, PT, R0, R3, RZ ;  /* 0x0000000300248210 */ /* 0x000fca0007f5e0ff */
[----:B------:R-:W-:Y:S01]  /*b240*/  @!P0 IMAD.X R37, RZ, RZ, RZ, P2 ;  /* 0x000000ffff258224 */ /* 0x000fe200010e06ff */
[----:B------:R-:W-:Y:S02]  /*b250*/  ISETP.GE.AND P2, PT, R19, R12, PT ;  /* 0x0000000c1300720c */ /* 0x000fe40003f46270 */
[----:B0-----:R-:W-:-:S04]  /*b260*/  @!P0 LEA R16, P1, R36, R16, 0x2 ;  /* 0x0000001024108211 */ /* 0x001fc800078210ff */
[----:B------:R-:W-:-:S05]  /*b270*/  @!P0 LEA.HI.X R17, R36, R17, R37, 0x2, P1 ;  /* 0x0000001124118211 */ /* 0x000fca00008f1425 */
[----:B------:R0:W-:Y:S01]  /*b280*/  @!P0 STG.E desc[UR6][R16.64], R35 ;  /* 0x0000002310008986 */ /* 0x0001e2000c101906 */
[----:B------:R-:W-:Y:S02]  /*b290*/  ISETP.GE.AND P0, PT, R18, R12, PT ;  /* 0x0000000c1200720c */ /* 0x000fe40003f06270 */
[----:B------:R-:W-:-:S05]  /*b2a0*/  @!P2 IADD3 R18, P1, PT, R0, R3, RZ ;  /* 0x000000030012a210 */ /* 0x000fca0007f3e0ff */
[----:B------:R-:W-:Y:S01]  /*b2b0*/  @!P2 IMAD.X R19, RZ, RZ, RZ, P1 ;  /* 0x000000ffff13a224 */ /* 0x000fe200008e06ff */
[----:B------:R-:W-:Y:S02]  /*b2c0*/  ISETP.GE.AND P1, PT, R31, R12, PT ;  /* 0x0000000c1f00720c */ /* 0x000fe40003f26270 */
[C---:B------:R-:W-:Y:S01]  /*b2d0*/  LOP3.LUT R31, R30.reuse, 0x1f, RZ, 0xc0, !PT ;  /* 0x0000001f1e1f7812 */ /* 0x040fe200078ec0ff */
[----:B0-----:R-:W0:Y:S01]  /*b2e0*/  @!P2 LDC.64 R16, c[0x0][0x3b0] ;  /* 0x0000ec00ff10ab82 */ /* 0x001e220000000a00 */
[----:B------:R-:W-:-:S05]  /*b2f0*/  LOP3.LUT R30, R30, 0x3e0, RZ, 0xc0, !PT ;  /* 0x000003e01e1e7812 */ /* 0x000fca00078ec0ff */
[----:B------:R-:W-:-:S04]  /*b300*/  IMAD R30, R30, 0x11, R31 ;  /* 0x000000111e1e7824 */ /* 0x000fc800078e021f */
[----:B------:R-:W-:Y:S01]  /*b310*/  VIADD R35, R30, 0xc0 ;  /* 0x000000c01e237836 */ /* 0x000fe20000000000 */
[----:B0-----:R-:W-:-:S04]  /*b320*/  @!P2 LEA R16, P3, R18, R16, 0x2 ;  /* 0x000000101210a211 */ /* 0x001fc800078610ff */
[----:B------:R-:W-:Y:S02]  /*b330*/  @!P2 LEA.HI.X R17, R18, R17, R19, 0x2, P3 ;  /* 0x000000111211a211 */ /* 0x000fe400018f1413 */
[----:B------:R-:W0:Y:S01]  /*b340*/  @!P0 LDC.64 R18, c[0x0][0x3b0] ;  /* 0x0000ec00ff128b82 */ /* 0x000e220000000a00 */
[----:B------:R-:W-:Y:S02]  /*b350*/  @!P0 IADD3 R31, P3, PT, R0, R3, RZ ;  /* 0x00000003001f8210 */ /* 0x000fe40007f7e0ff */
[----:B------:R1:W-:Y:S01]  /*b360*/  @!P2 STG.E desc[UR6][R16.64+0x80], R34 ;  /* 0x000080221000a986 */ /* 0x0003e2000c101906 */
[----:B------:R-:W-:Y:S02]  /*b370*/  ISETP.GE.AND P2, PT, R32, R12, PT ;  /* 0x0000000c2000720c */ /* 0x000fe40003f46270 */
[----:B------:R-:W-:Y:S02]  /*b380*/  @!P0 IMAD.X R32, RZ, RZ, RZ, P3 ;  /* 0x000000ffff208224 */ /* 0x000fe400018e06ff */
[----:B-1----:R-:W1:Y:S01]  /*b390*/  @!P1 LDC.64 R16, c[0x0][0x3b0] ;  /* 0x0000ec00ff109b82 */ /* 0x002e620000000a00 */
[----:B0-----:R-:W-:-:S04]  /*b3a0*/  @!P0 LEA R18, P4, R31, R18, 0x2 ;  /* 0x000000121f128211 */ /* 0x001fc800078810ff */
[----:B------:R-:W-:Y:S01]  /*b3b0*/  @!P0 LEA.HI.X R19, R31, R19, R32, 0x2, P4 ;  /* 0x000000131f138211 */ /* 0x000fe200020f1420 */
[----:B------:R-:W-:-:S04]  /*b3c0*/  VIADD R31, R30, 0xa0 ;  /* 0x000000a01e1f7836 */ /* 0x000fc80000000000 */
[----:B------:R0:W-:Y:S01]  /*b3d0*/  @!P0 STG.E desc[UR6][R18.64+0x100], R33 ;  /* 0x0001002112008986 */ /* 0x0001e2000c101906 */
[----:B------:R-:W-:Y:S02]  /*b3e0*/  ISETP.GE.AND P3, PT, R31, R12, PT ;  /* 0x0000000c1f00720c */ /* 0x000fe40003f66270 */
[----:B------:R-:W-:-:S04]  /*b3f0*/  @!P1 IADD3 R31, P0, PT, R0, R3, RZ ;  /* 0x00000003001f9210 */ /* 0x000fc80007f1e0ff */
[C---:B-1----:R-:W-:Y:S01]  /*b400*/  @!P1 LEA R32, P4, R31.reuse, R16, 0x2 ;  /* 0x000000101f209211 */ /* 0x042fe200078810ff */
[----:B------:R-:W-:Y:S01]  /*b410*/  @!P1 IMAD.X R16, RZ, RZ, RZ, P0 ;  /* 0x000000ffff109224 */ /* 0x000fe200000e06ff */
[----:B0-----:R-:W0:Y:S04]  /*b420*/  @!P2 LDC.64 R18, c[0x0][0x3b0] ;  /* 0x0000ec00ff12ab82 */ /* 0x001e280000000a00 */
[----:B------:R-:W-:Y:S02]  /*b430*/  @!P1 LEA.HI.X R33, R31, R17, R16, 0x2, P4 ;  /* 0x000000111f219211 */ /* 0x000fe400020f1410 */
[CC--:B------:R-:W-:Y:S02]  /*b440*/  @!P2 IADD3 R31, P0, PT, R0.reuse, R3.reuse, RZ ;  /* 0x00000003001fa210 */ /* 0x0c0fe40007f1e0ff */
[----:B------:R-:W-:Y:S01]  /*b450*/  ISETP.GE.AND P4, PT, R35, R12, PT ;  /* 0x0000000c2300720c */ /* 0x000fe20003f86270 */
[----:B------:R1:W-:Y:S01]  /*b460*/  @!P1 STG.E desc[UR6][R32.64+0x180], R29 ;  /* 0x0001801d20009986 */ /* 0x0003e2000c101906 */
[----:B------:R-:W2:Y:S11]  /*b470*/  @!P3 LDC.64 R16, c[0x0][0x3b0] ;  /* 0x0000ec00ff10bb82 */ /* 0x000eb60000000a00 */
[----:B-1----:R-:W-:-:S02]  /*b480*/  @!P4 IADD3 R29, P6, PT, R0, R3, RZ ;  /* 0x00000003001dc210 */ /* 0x002fc40007fde0ff */
[----:B0-----:R-:W-:Y:S01]  /*b490*/  @!P2 LEA R34, P1, R31, R18, 0x2 ;  /* 0x000000121f22a211 */ /* 0x001fe200078210ff */
[----:B------:R-:W-:-:S05]  /*b4a0*/  @!P2 IMAD.X R18, RZ, RZ, RZ, P0 ;  /* 0x000000ffff12a224 */ /* 0x000fca00000e06ff */
[----:B------:R-:W-:Y:S01]  /*b4b0*/  @!P2 LEA.HI.X R35, R31, R19, R18, 0x2, P1 ;  /* 0x000000131f23a211 */ /* 0x000fe200008f1412 */
[----:B------:R-:W-:Y:S01]  /*b4c0*/  VIADD R19, R30, 0xe0 ;  /* 0x000000e01e137836 */ /* 0x000fe20000000000 */
[----:B------:R-:W-:Y:S02]  /*b4d0*/  @!P3 IADD3 R18, P0, PT, R0, R3, RZ ;  /* 0x000000030012b210 */ /* 0x000fe40007f1e0ff */
[-C--:B------:R-:W-:Y:S01]  /*b4e0*/  ISETP.GE.AND P1, PT, R23, R12.reuse, PT ;  /* 0x0000000c1700720c */ /* 0x080fe20003f26270 */
[----:B------:R-:W-:Y:S01]  /*b4f0*/  @!P2 STG.E desc[UR6][R34.64+0x200], R20 ;  /* 0x000200142200a986 */ /* 0x000fe2000c101906 */
[----:B------:R-:W-:Y:S01]  /*b500*/  ISETP.GE.AND P5, PT, R19, R12, PT ;  /* 0x0000000c1300720c */ /* 0x000fe20003fa6270 */
[----:B------:R-:W-:Y:S01]  /*b510*/  @!P3 IMAD.X R19, RZ, RZ, RZ, P0 ;  /* 0x000000ffff13b224 */ /* 0x000fe200000e06ff */
[----:B--2---:R-:W-:Y:S02]  /*b520*/  @!P3 LEA R32, P0, R18, R16, 0x2 ;  /* 0x000000101220b211 */ /* 0x004fe400078010ff */
[----:B------:R-:W-:-:S02]  /*b530*/  ISETP.GE.AND P2, PT, R21, R12, PT ;  /* 0x0000000c1500720c */ /* 0x000fc40003f46270 */
[----:B------:R-:W-:Y:S01]  /*b540*/  @!P3 LEA.HI.X R33, R18, R17, R19, 0x2, P0 ;  /* 0x000000111221b211 */ /* 0x000fe200000f1413 */
[----:B------:R-:W-:Y:S01]  /*b550*/  VIADD R19, R30, 0x100 ;  /* 0x000001001e137836 */ /* 0x000fe20000000000 */
[----:B------:R-:W0:Y:S01]  /*b560*/  @!P4 LDC.64 R16, c[0x0][0x3b0] ;  /* 0x0000ec00ff10cb82 */ /* 0x000e220000000a00 */
[----:B------:R-:W-:Y:S02]  /*b570*/  @!P4 IMAD.X R30, RZ, RZ, RZ, P6 ;  /* 0x000000ffff1ec224 */ /* 0x000fe400030e06ff */
[----:B------:R1:W-:Y:S01]  /*b580*/  @!P3 STG.E desc[UR6][R32.64+0x280], R22 ;  /* 0x000280162000b986 */ /* 0x0003e2000c101906 */
[----:B------:R-:W-:Y:S02]  /*b590*/  ISETP.GE.AND P0, PT, R19, R12, PT ;  /* 0x0000000c1300720c */ /* 0x000fe40003f06270 */
[----:B------:R-:W-:Y:S02]  /*b5a0*/  @!P5 IADD3 R31, P6, PT, R0, R3, RZ ;  /* 0x00000003001fd210 */ /* 0x000fe40007fde0ff */
[----:B------:R-:W2:Y:S08]  /*b5b0*/  @!P5 LDC.64 R18, c[0x0][0x3b0] ;  /* 0x0000ec00ff12db82 */ /* 0x000eb00000000a00 */
[----:B-1----:R-:W1:Y:S08]  /*b5c0*/  @!P1 LDC.64 R22, c[0x0][0x3b0] ;  /* 0x0000ec00ff169b82 */ /* 0x002e700000000a00 */
[----:B------:R-:W3:Y:S01]  /*b5d0*/  @!P0 LDC.64 R20, c[0x0][0x3b0] ;  /* 0x0000ec00ff148b82 */ /* 0x000ee20000000a00 */
[----:B0-----:R-:W-:-:S04]  /*b5e0*/  @!P4 LEA R16, P3, R29, R16, 0x2 ;  /* 0x000000101d10c211 */ /* 0x001fc800078610ff */
[----:B------:R-:W-:Y:S01]  /*b5f0*/  @!P4 LEA.HI.X R17, R29, R17, R30, 0x2, P3 ;  /* 0x000000111d11c211 */ /* 0x000fe200018f141e */
[----:B------:R-:W-:Y:S01]  /*b600*/  @!P5 IMAD.X R30, RZ, RZ, RZ, P6 ;  /* 0x000000ffff1ed224 */ /* 0x000fe200030e06ff */
[----:B------:R-:W-:Y:S02]  /*b610*/  ISETP.GE.AND P3, PT, R28, R12, PT ;  /* 0x0000000c1c00720c */ /* 0x000fe40003f66270 */
[C---:B--2---:R-:W-:Y:S01]  /*b620*/  @!P5 LEA R18, P6, R31.reuse, R18, 0x2 ;  /* 0x000000121f12d211 */ /* 0x044fe200078c10ff */
[----:B------:R0:W-:Y:S01]  /*b630*/  @!P4 STG.E desc[UR6][R16.64+0x300], R27 ;  /* 0x0003001b1000c986 */ /* 0x0001e2000c101906 */
[C---:B------:R-:W-:Y:S02]  /*b640*/  @!P0 IADD3 R28, P4, PT, R0.reuse, R3, RZ ;  /* 0x00000003001c8210 */ /* 0x040fe40007f9e0ff */
[----:B------:R-:W-:Y:S02]  /*b650*/  @!P5 LEA.HI.X R19, R31, R19, R30, 0x2, P6 ;  /* 0x000000131f13d211 */ /* 0x000fe400030f141e */
[----:B------:R-:W-:Y:S01]  /*b660*/  @!P1 IADD3 R30, P6, PT, R0, R3, RZ ;  /* 0x00000003001e9210 */ /* 0x000fe20007fde0ff */
[----:B------:R-:W-:Y:S01]  /*b670*/  @!P0 IMAD.X R29, RZ, RZ, RZ, P4 ;  /* 0x000000ffff1d8224 */ /* 0x000fe200020e06ff */
[----:B------:R-:W-:Y:S01]  /*b680*/  ISETP.GE.AND P4, PT, R26, R12, PT ;  /* 0x0000000c1a00720c */ /* 0x000fe20003f86270 */
[----:B------:R2:W-:Y:S02]  /*b690*/  @!P5 STG.E desc[UR6][R18.64+0x380], R25 ;  /* 0x000380191200d986 */ /* 0x0005e4000c101906 */
[----:B------:R-:W-:Y:S01]  /*b6a0*/  @!P1 IMAD.X R26, RZ, RZ, RZ, P6 ;  /* 0x000000ffff1a9224 */ /* 0x000fe200030e06ff */
[----:B-1----:R-:W-:Y:S01]  /*b6b0*/  @!P1 LEA R22, P6, R30, R22, 0x2 ;  /* 0x000000161e169211 */ /* 0x002fe200078c10ff */
[----:B0-----:R-:W0:Y:S01]  /*b6c0*/  @!P2 LDC.64 R16, c[0x0][0x3b0] ;  /* 0x0000ec00ff10ab82 */ /* 0x001e220000000a00 */
[----:B---3--:R-:W-:-:S02]  /*b6d0*/  @!P0 LEA R20, P5, R28, R20, 0x2 ;  /* 0x000000141c148211 */ /* 0x008fc400078a10ff */
[----:B------:R-:W-:Y:S02]  /*b6e0*/  @!P1 LEA.HI.X R23, R30, R23, R26, 0x2, P6 ;  /* 0x000000171e179211 */ /* 0x000fe400030f141a */
[----:B------:R-:W-:-:S03]  /*b6f0*/  @!P0 LEA.HI.X R21, R28, R21, R29, 0x2, P5 ;  /* 0x000000151c158211 */ /* 0x000fc600028f141d */
[----:B--2---:R-:W1:Y:S01]  /*b700*/  @!P3 LDC.64 R18, c[0x0][0x3b0] ;  /* 0x0000ec00ff12bb82 */ /* 0x004e620000000a00 */
[-C--:B------:R-:W-:Y:S02]  /*b710*/  ISETP.GE.AND P5, PT, R10, R12.reuse, PT ;  /* 0x0000000c0a00720c */ /* 0x080fe40003fa6270 */
[----:B------:R-:W-:Y:S01]  /*b720*/  @!P2 IADD3 R10, P6, PT, R0, R3, RZ ;  /* 0x00000003000aa210 */ /* 0x000fe20007fde0ff */
[----:B------:R2:W-:Y:S01]  /*b730*/  @!P0 STG.E desc[UR6][R20.64+0x400], R24 ;  /* 0x0004001814008986 */ /* 0x0005e2000c101906 */
[----:B------:R-:W-:-:S03]  /*b740*/  ISETP.GE.AND P0, PT, R15, R12, PT ;  /* 0x0000000c0f00720c */ /* 0x000fc60003f06270 */
[----:B------:R3:W-:Y:S01]  /*b750*/  @!P1 STG.E desc[UR6][R22.64+0x480], R14 ;  /* 0x0004800e16009986 */ /* 0x0007e2000c101906 */
[----:B------:R-:W-:Y:S01]  /*b760*/  ISETP.GE.AND P1, PT, R13, R12, PT ;  /* 0x0000000c0d00720c */ /* 0x000fe20003f26270 */
[----:B------:R-:W4:Y:S01]  /*b770*/  @!P4 LDC.64 R26, c[0x0][0x3b0] ;  /* 0x0000ec00ff1acb82 */ /* 0x000f220000000a00 */
[----:B------:R-:W-:Y:S01]  /*b780*/  @!P2 IMAD.X R13, RZ, RZ, RZ, P6 ;  /* 0x000000ffff0da224 */ /* 0x000fe200030e06ff */
[----:B0-----:R-:W-:-:S06]  /*b790*/  @!P2 LEA R16, P6, R10, R16, 0x2 ;  /* 0x000000100a10a211 */ /* 0x001fcc00078c10ff */
[----:B------:R-:W0:Y:S01]  /*b7a0*/  @!P5 LDC.64 R28, c[0x0][0x3b0] ;  /* 0x0000ec00ff1cdb82 */ /* 0x000e220000000a00 */
[----:B------:R-:W-:Y:S02]  /*b7b0*/  @!P2 LEA.HI.X R17, R10, R17, R13, 0x2, P6 ;  /* 0x000000110a11a211 */ /* 0x000fe400030f140d */
[----:B------:R-:W-:-:S03]  /*b7c0*/  @!P3 IADD3 R10, P6, PT, R0, R3, RZ ;  /* 0x00000003000ab210 */ /* 0x000fc60007fde0ff */
[----:B------:R5:W-:Y:S02]  /*b7d0*/  @!P2 STG.E desc[UR6][R16.64+0x500], R6 ;  /* 0x000500061000a986 */ /* 0x000be4000c101906 */
[----:B--2---:R-:W2:Y:S01]  /*b7e0*/  @!P0 LDC.64 R20, c[0x0][0x3b0] ;  /* 0x0000ec00ff148b82 */ /* 0x004ea20000000a00 */
[----:B------:R-:W-:Y:S01]  /*b7f0*/  @!P3 IMAD.X R13, RZ, RZ, RZ, P6 ;  /* 0x000000ffff0db224 */ /* 0x000fe200030e06ff */
[----:B-1----:R-:W-:-:S04]  /*b800*/  @!P3 LEA R18, P6, R10, R18, 0x2 ;  /* 0x000000120a12b211 */ /* 0x002fc800078c10ff */
[----:B------:R-:W-:Y:S02]  /*b810*/  @!P3 LEA.HI.X R19, R10, R19, R13, 0x2, P6 ;  /* 0x000000130a13b211 */ /* 0x000fe400030f140d */
[----:B---3--:R-:W1:Y:S01]  /*b820*/  @!P1 LDC.64 R14, c[0x0][0x3b0] ;  /* 0x0000ec00ff0e9b82 */ /* 0x008e620000000a00 */
[CC--:B------:R-:W-:Y:S02]  /*b830*/  @!P4 IADD3 R10, P2, PT, R0.reuse, R3.reuse, RZ ;  /* 0x00000003000ac210 */ /* 0x0c0fe40007f5e0ff */
[----:B------:R3:W-:Y:S01]  /*b840*/  @!P3 STG.E desc[UR6][R18.64+0x580], R9 ;  /* 0x000580091200b986 */ /* 0x0007e2000c101906 */
[----:B------:R-:W-:Y:S02]  /*b850*/  @!P5 IADD3 R22, P3, PT, R0, R3, RZ ;  /* 0x000000030016d210 */ /* 0x000fe40007f7e0ff */
[----:B------:R-:W-:Y:S01]  /*b860*/  @!P4 IMAD.X R13, RZ, RZ, RZ, P2 ;  /* 0x000000ffff0dc224 */ /* 0x000fe200010e06ff */
[----:B----4-:R-:W-:-:S04]  /*b870*/  @!P4 LEA R26, P2, R10, R26, 0x2 ;  /* 0x0000001a0a1ac211 */ /* 0x010fc800078410ff */
[----:B------:R-:W-:Y:S01]  /*b880*/  @!P4 LEA.HI.X R27, R10, R27, R13, 0x2, P2 ;  /* 0x0000001b0a1bc211 */ /* 0x000fe200010f140d */
[----:B------:R-:W-:Y:S01]  /*b890*/  @!P5 IMAD.X R10, RZ, RZ, RZ, P3 ;  /* 0x000000ffff0ad224 */ /* 0x000fe200018e06ff */
[----:B0-----:R-:W-:Y:S02]  /*b8a0*/  @!P5 LEA R28, P3, R22, R28, 0x2 ;  /* 0x0000001c161cd211 */ /* 0x001fe400078610ff */
[CC--:B------:R-:W-:Y:S01]  /*b8b0*/  @!P1 IADD3 R23, P2, PT, R0.reuse, R3.reuse, RZ ;  /* 0x0000000300179210 */ /* 0x0c0fe20007f5e0ff */
[----:B------:R3:W-:Y:S01]  /*b8c0*/  @!P4 STG.E desc[UR6][R26.64+0x600], R8 ;  /* 0x000600081a00c986 */ /* 0x0007e2000c101906 */
[----:B------:R-:W-:Y:S02]  /*b8d0*/  @!P0 IADD3 R13, P6, PT, R0, R3, RZ ;  /* 0x00000003000d8210 */ /* 0x000fe40007fde0ff */
[----:B------:R-:W-:Y:S01]  /*b8e0*/  @!P5 LEA.HI.X R29, R22, R29, R10, 0x2, P3 ;  /* 0x0000001d161dd211 */ /* 0x000fe200018f140a */
[----:B------:R-:W-:Y:S01]  /*b8f0*/  @!P1 IMAD.X R10, RZ, RZ, RZ, P2 ;  /* 0x000000ffff0a9224 */ /* 0x000fe200010e06ff */
[----:B------:R-:W-:Y:S01]  /*b900*/  ISETP.GE.AND P2, PT, R11, R12, PT ;  /* 0x0000000c0b00720c */ /* 0x000fe20003f46270 */
[----:B-----5:R-:W-:Y:S01]  /*b910*/  @!P0 IMAD.X R6, RZ, RZ, RZ, P6 ;  /* 0x000000ffff068224 */ /* 0x020fe200030e06ff */
[----:B--2---:R-:W-:Y:S01]  /*b920*/  @!P0 LEA R20, P3, R13, R20, 0x2 ;  /* 0x000000140d148211 */ /* 0x004fe200078610ff */
[----:B------:R3:W-:Y:S01]  /*b930*/  @!P5 STG.E desc[UR6][R28.64+0x680], R7 ;  /* 0x000680071c00d986 */ /* 0x0007e2000c101906 */
[----:B-1----:R-:W-:-:S02]  /*b940*/  @!P1 LEA R14, P6, R23, R14, 0x2 ;  /* 0x0000000e170e9211 */ /* 0x002fc400078c10ff */
[----:B------:R-:W-:Y:S02]  /*b950*/  @!P0 LEA.HI.X R21, R13, R21, R6, 0x2, P3 ;  /* 0x000000150d158211 */ /* 0x000fe400018f1406 */
[----:B------:R-:W-:-:S03]  /*b960*/  @!P1 LEA.HI.X R15, R23, R15, R10, 0x2, P6 ;  /* 0x0000000f170f9211 */ /* 0x000fc600030f140a */
[----:B------:R3:W-:Y:S04]  /*b970*/  @!P0 STG.E desc[UR6][R20.64+0x700], R5 ;  /* 0x0007000514008986 */ /* 0x0007e8000c101906 */
[----:B------:R3:W-:Y:S01]  /*b980*/  @!P1 STG.E desc[UR6][R14.64+0x780], R4 ;  /* 0x000780040e009986 */ /* 0x0007e2000c101906 */
[----:B------:R-:W-:Y:S05]  /*b990*/  @P2 EXIT ;  /* 0x000000000000294d */ /* 0x000fea0003800000 */
[----:B------:R-:W3:Y:S01]  /*b9a0*/  LDCU.64 UR4, c[0x0][0x3b0] ;  /* 0x00007600ff0477ac */ /* 0x000ee20008000a00 */
[----:B------:R-:W-:-:S05]  /*b9b0*/  IADD3 R0, P0, PT, R0, R3, RZ ;  /* 0x0000000300007210 */ /* 0x000fca0007f1e0ff */
[----:B------:R-:W-:Y:S01]  /*b9c0*/  IMAD.X R3, RZ, RZ, RZ, P0 ;  /* 0x000000ffff037224 */ /* 0x000fe200000e06ff */
[----:B---3--:R-:W-:-:S04]  /*b9d0*/  LEA R4, P0, R0, UR4, 0x2 ;  /* 0x0000000400047c11 */ /* 0x008fc8000f8010ff */
[----:B------:R-:W-:-:S05]  /*b9e0*/  LEA.HI.X R5, R0, UR5, R3, 0x2, P0 ;  /* 0x0000000500057c11 */ /* 0x000fca00080f1403 */
[----:B------:R-:W-:Y:S01]  /*b9f0*/  STG.E desc[UR6][R4.64+0x800], R2 ;  /* 0x0008000204007986 */ /* 0x000fe2000c101906 */
[----:B------:R-:W-:Y:S05]  /*ba00*/  EXIT ;  /* 0x000000000000794d */ /* 0x000fea0003800000 */
.L_x_409:
        /* <DEDUP_REMOVED lines=15> */
.L_x_416:


//--------------------- .text._ZN3cub18CUB_300001_SM_10006detail11EmptyKernelIvEEvv --------------------------
	.section	.text._ZN3cub18CUB_300001_SM_10006detail11EmptyKernelIvEEvv,"ax",@progbits
	.align	128
        .global         _ZN3cub18CUB_300001_SM_10006detail11EmptyKernelIvEEvv
        .type           _ZN3cub18CUB_300001_SM_10006detail11EmptyKernelIvEEvv,@function
        .size           _ZN3cub18CUB_300001_SM_10006detail11EmptyKernelIvEEvv,(.L_x_417 - _ZN3cub18CUB_300001_SM_10006detail11EmptyKernelIvEEvv)
        .other          _ZN3cub18CUB_300001_SM_10006detail11EmptyKernelIvEEvv,@"STO_CUDA_ENTRY STV_DEFAULT"
_ZN3cub18CUB_300001_SM_10006detail11EmptyKernelIvEEvv:
.text._ZN3cub18CUB_300001_SM_10006detail11EmptyKernelIvEEvv:
[----:B------:R-:W-:Y:S01]  /*0000*/  LDC R1, c[0x0][0x37c] ;  /* 0x0000df00ff017b82 */ /* 0x000fe20000000800 */
[----:B------:R-:W-:Y:S05]  /*0010*/  EXIT ;  /* 0x000000000000794d */ /* 0x000fea0003800000 */
.L_x_410:
        /* <DEDUP_REMOVED lines=14> */
.L_x_417:


//--------------------- .nv.shared._ZN3cub18CUB_300001_SM_10006detail10merge_sort26DeviceMergeSortMergeKernelINS2_10policy_hubIN6thrust24THRUST_300001_SM_1000_NS6detail15normal_iteratorINS6_10device_ptrIiEEEEE9Policy600ESB_PNS0_8NullTypeESB_SF_m17IntegerComparatoriSE_EEvbT2_T3_T4_PT6_PT7_T5_PSJ_SJ_NS1_7vsmem_tE --------------------------
	.section	.nv.shared._ZN3cub18CUB_300001_SM_10006detail10merge_sort26DeviceMergeSortMergeKernelINS2_10policy_hubIN6thrust24THRUST_300001_SM_1000_NS6detail15normal_iteratorINS6_10device_ptrIiEEEEE9Policy600ESB_PNS0_8NullTypeESB_SF_m17IntegerComparatoriSE_EEvbT2_T3_T4_PT6_PT7_T5_PSJ_SJ_NS1_7vsmem_tE,"aw",@nobits
	.sectionflags	@""
	.align	16
.nv.shared._ZN3cub18CUB_300001_SM_10006detail10merge_sort26DeviceMergeSortMergeKernelINS2_10policy_hubIN6thrust24THRUST_300001_SM_1000_NS6detail15normal_iteratorINS6_10device_ptrIiEEEEE9Policy600ESB_PNS0_8NullTypeESB_SF_m17IntegerComparatoriSE_EEvbT2_T3_T4_PT6_PT7_T5_PSJ_SJ_NS1_7vsmem_tE:
	.zero		18448


//--------------------- .nv.shared.reserved.0     --------------------------
	.section	.nv.shared.reserved.0,"aw",@nobits
	.weak		__nv_reservedSMEM_offset_0_alias
	.size		__nv_reservedSMEM_offset_0_alias, 0, 64
	.other		__nv_reservedSMEM_offset_0_alias,@"STO_CUDA_RESERVED_SHARED STV_DEFAULT"
__nv_reservedSMEM_offset_0_alias:
	.zero		0
	.zero		64


//--------------------- .nv.global                --------------------------
	.section	.nv.global,"aw",@nobits
.nv.global:
	.type		_ZN30_INTERNAL_78b5ae16_4_k_cu_main6thrust24THRUST_300001_SM_1000_NS12placeholders2_8E,@object
	.size		_ZN30_INTERNAL_78b5ae16_4_k_cu_main6thrust24THRUST_300001_SM_1000_NS12placeholders2_8E,(_ZN30_INTERNAL_78b5ae16_4_k_cu_main4cuda3std3__432_GLOBAL__N__78b5ae16_4_k_cu_main6ignoreE - _ZN30_INTERNAL_78b5ae16_4_k_cu_main6thrust24THRUST_300001_SM_1000_NS12placeholders2_8E)
_ZN30_INTERNAL_78b5ae16_4_k_cu_main6thrust24THRUST_300001_SM_1000_NS12placeholders2_8E:
	.zero		1
	.type		_ZN30_INTERNAL_78b5ae16_4_k_cu_main4cuda3std3__432_GLOBAL__N__78b5ae16_4_k_cu_main6ignoreE,@object
	.size		_ZN30_INTERNAL_78b5ae16_4_k_cu_main4cuda3std3__432_GLOBAL__N__78b5ae16_4_k_cu_main6ignoreE,(_ZN30_INTERNAL_78b5ae16_4_k_cu_main4cuda3std6ranges3__45__cpo4dataE - _ZN30_INTERNAL_78b5ae16_4_k_cu_main4cuda3std3__432_GLOBAL__N__78b5ae16_4_k_cu_main6ignoreE)
_ZN30_INTERNAL_78b5ae16_4_k_cu_main4cuda3std3__432_GLOBAL__N__78b5ae16_4_k_cu_main6ignoreE:
	.zero		1
	.type		_ZN30_INTERNAL_78b5ae16_4_k_cu_main4cuda3std6ranges3__45__cpo4dataE,@object
	.size		_ZN30_INTERNAL_78b5ae16_4_k_cu_main4cuda3std6ranges3__45__cpo4dataE,(_ZN30_INTERNAL_78b5ae16_4_k_cu_main6thrust24THRUST_300001_SM_1000_NS6system3cpp3parE - _ZN30_INTERNAL_78b5ae16_4_k_cu_main4cuda3std6ranges3__45__cpo4dataE)
_ZN30_INTERNAL_78b5ae16_4_k_cu_main4cuda3std6ranges3__45__cpo4dataE:
	.zero		1
	.type		_ZN30_INTERNAL_78b5ae16_4_k_cu_main6thrust24THRUST_300001_SM_1000_NS6system3cpp3parE,@object
	.size		_ZN30_INTERNAL_78b5ae16_4_k_cu_main6thrust24THRUST_300001_SM_1000_NS6system3cpp3parE,(_ZN30_INTERNAL_78b5ae16_4_k_cu_main4cuda3std3__45__cpo5beginE - _ZN30_INTERNAL_78b5ae16_4_k_cu_main6thrust24THRUST_300001_SM_1000_NS6system3cpp3parE)
_ZN30_INTERNAL_78b5ae16_4_k_cu_main6thrust24THRUST_300001_SM_1000_NS6system3cpp3parE:
	.zero		1
	.type		_ZN30_INTERNAL_78b5ae16_4_k_cu_main4cuda3std3__45__cpo5beginE,@object
	.size		_ZN30_INTERNAL_78b5ae16_4_k_cu_main4cuda3std3__45__cpo5beginE,(_ZN30_INTERNAL_78b5ae16_4_k_cu_main4cuda3std6ranges3__45__cpo5beginE - _ZN30_INTERNAL_78b5ae16_4_k_cu_main4cuda3std3__45__cpo5beginE)
_ZN30_INTERNAL_78b5ae16_4_k_cu_main4cuda3std3__45__cpo5beginE:
	.zero		1
	.type		_ZN30_INTERNAL_78b5ae16_4_k_cu_main4cuda3std6ranges3__45__cpo5beginE,@object
	.size		_ZN30_INTERNAL_78b5ae16_4_k_cu_main4cuda3std6ranges3__45__cpo5beginE,(_ZN30_INTERNAL_78b5ae16_4_k_cu_main6thrust24THRUST_300001_SM_1000_NS6deviceE - _ZN30_INTERNAL_78b5ae16_4_k_cu_main4cuda3std6ranges3__45__cpo5beginE)
_ZN30_INTERNAL_78b5ae16_4_k_cu_main4cuda3std6ranges3__45__cpo5beginE:
	.zero		1
	.type		_ZN30_INTERNAL_78b5ae16_4_k_cu_main6thrust24THRUST_300001_SM_1000_NS6deviceE,@object
	.size		_ZN30_INTERNAL_78b5ae16_4_k_cu_main6thrust24THRUST_300001_SM_1000_NS6deviceE,(_ZN30_INTERNAL_78b5ae16_4_k_cu_main4cuda3std3__47nulloptE - _ZN30_INTERNAL_78b5ae16_4_k_cu_main6thrust24THRUST_300001_SM_1000_NS6deviceE)
_ZN30_INTERNAL_78b5ae16_4_k_cu_main6thrust24THRUST_300001_SM_1000_NS6deviceE:
	.zero		1
	.type		_ZN30_INTERNAL_78b5ae16_4_k_cu_main4cuda3std3__47nulloptE,@object
	.size		_ZN30_INTERNAL_78b5ae16_4_k_cu_main4cuda3std3__47nulloptE,(_ZN30_INTERNAL_78b5ae16_4_k_cu_main4cuda3std6ranges3__45__cpo8distanceE - _ZN30_INTERNAL_78b5ae16_4_k_cu_main4cuda3std3__47nulloptE)
_ZN30_INTERNAL_78b5ae16_4_k_cu_main4cuda3std3__47nulloptE:
	.zero		1
	.type		_ZN30_INTERNAL_78b5ae16_4_k_cu_main4cuda3std6ranges3__45__cpo8distanceE,@object
	.size		_ZN30_INTERNAL_78b5ae16_4_k_cu_main4cuda3std6ranges3__45__cpo8distanceE,(_ZN30_INTERNAL_78b5ae16_4_k_cu_main6thrust24THRUST_300001_SM_1000_NS12placeholders2_4E - _ZN30_INTERNAL_78b5ae16_4_k_cu_main4cuda3std6ranges3__45__cpo8distanceE)
_ZN30_INTERNAL_78b5ae16_4_k_cu_main4cuda3std6ranges3__45__cpo8distanceE:
	.zero		1
	.type		_ZN30_INTERNAL_78b5ae16_4_k_cu_main6thrust24THRUST_300001_SM_1000_NS12placeholders2_4E,@object
	.size		_ZN30_INTERNAL_78b5ae16_4_k_cu_main6thrust24THRUST_300001_SM_1000_NS12placeholders2_4E,(_ZN30_INTERNAL_78b5ae16_4_k_cu_main4cuda3std3__45__cpo6rbeginE - _ZN30_INTERNAL_78b5ae16_4_k_cu_main6thrust24THRUST_300001_SM_1000_NS12placeholders2_4E)
_ZN30_INTERNAL_78b5ae16_4_k_cu_main6thrust24THRUST_300001_SM_1000_NS12placeholders2_4E:
	.zero		1
	.type		_ZN30_INTERNAL_78b5ae16_4_k_cu_main4cuda3std3__45__cpo6rbeginE,@object
	.size		_ZN30_INTERNAL_78b5ae16_4_k_cu_main4cuda3std3__45__cpo6rbeginE,(_ZN30_INTERNAL_78b5ae16_4_k_cu_main4cuda3std6ranges3__45__cpo7advanceE - _ZN30_INTERNAL_78b5ae16_4_k_cu_main4cuda3std3__45__cpo6rbeginE)
_ZN30_INTERNAL_78b5ae16_4_k_cu_main4cuda3std3__45__cpo6rbeginE:
	.zero		1
	.type		_ZN30_INTERNAL_78b5ae16_4_k_cu_main4cuda3std6ranges3__45__cpo7advanceE,@object
	.size		_ZN30_INTERNAL_78b5ae16_4_k_cu_main4cuda3std6ranges3__45__cpo7advanceE,(_ZN30_INTERNAL_78b5ae16_4_k_cu_main6thrust24THRUST_300001_SM_1000_NS12placeholders3_10E - _ZN30_INTERNAL_78b5ae16_4_k_cu_main4cuda3std6ranges3__45__cpo7advanceE)
_ZN30_INTERNAL_78b5ae16_4_k_cu_main4cuda3std6ranges3__45__cpo7advanceE:
	.zero		1
	.type		_ZN30_INTERNAL_78b5ae16_4_k_cu_main6thrust24THRUST_300001_SM_1000_NS12placeholders3_10E,@object
	.size		_ZN30_INTERNAL_78b5ae16_4_k_cu_main6thrust24THRUST_300001_SM_1000_NS12placeholders3_10E,(_ZN30_INTERNAL_78b5ae16_4_k_cu_main4cuda3std3__48in_placeE - _ZN30_INTERNAL_78b5ae16_4_k_cu_main6thrust24THRUST_300001_SM_1000_NS12placeholders3_10E)
_ZN30_INTERNAL_78b5ae16_4_k_cu_main6thrust24THRUST_300001_SM_1000_NS12placeholders3_10E:
	.zero		1
	.type		_ZN30_INTERNAL_78b5ae16_4_k_cu_main4cuda3std3__48in_placeE,@object
	.size		_ZN30_INTERNAL_78b5ae16_4_k_cu_main4cuda3std3__48in_placeE,(_ZN30_INTERNAL_78b5ae16_4_k_cu_main4cuda3std6ranges3__45__cpo4sizeE - _ZN30_INTERNAL_78b5ae16_4_k_cu_main4cuda3std3__48in_placeE)
_ZN30_INTERNAL_78b5ae16_4_k_cu_main4cuda3std3__48in_placeE:
	.zero		1
	.type		_ZN30_INTERNAL_78b5ae16_4_k_cu_main4cuda3std6ranges3__45__cpo4sizeE,@object
	.size		_ZN30_INTERNAL_78b5ae16_4_k_cu_main4cuda3std6ranges3__45__cpo4sizeE,(_ZN30_INTERNAL_78b5ae16_4_k_cu_main6thrust24THRUST_300001_SM_1000_NS12placeholders2_2E - _ZN30_INTERNAL_78b5ae16_4_k_cu_main4cuda3std6ranges3__45__cpo4sizeE)
_ZN30_INTERNAL_78b5ae16_4_k_cu_main4cuda3std6ranges3__45__cpo4sizeE:
	.zero		1
	.type		_ZN30_INTERNAL_78b5ae16_4_k_cu_main6thrust24THRUST_300001_SM_1000_NS12placeholders2_2E,@object
	.size		_ZN30_INTERNAL_78b5ae16_4_k_cu_main6thrust24THRUST_300001_SM_1000_NS12placeholders2_2E,(_ZN30_INTERNAL_78b5ae16_4_k_cu_main4cuda3std3__45__cpo6cbeginE - _ZN30_INTERNAL_78b5ae16_4_k_cu_main6thrust24THRUST_300001_SM_1000_NS12placeholders2_2E)
_ZN30_INTERNAL_78b5ae16_4_k_cu_main6thrust24THRUST_300001_SM_1000_NS12placeholders2_2E:
	.zero		1
	.type		_ZN30_INTERNAL_78b5ae16_4_k_cu_main4cuda3std3__45__cpo6cbeginE,@object
	.size		_ZN30_INTERNAL_78b5ae16_4_k_cu_main4cuda3std3__45__cpo6cbeginE,(_ZN30_INTERNAL_78b5ae16_4_k_cu_main4cuda3std6ranges3__45__cpo6cbeginE - _ZN30_INTERNAL_78b5ae16_4_k_cu_main4cuda3std3__45__cpo6cbeginE)
_ZN30_INTERNAL_78b5ae16_4_k_cu_main4cuda3std3__45__cpo6cbeginE:
	.zero		1
	.type		_ZN30_INTERNAL_78b5ae16_4_k_cu_main4cuda3std6ranges3__45__cpo6cbeginE,@object
	.size		_ZN30_INTERNAL_78b5ae16_4_k_cu_main4cuda3std6ranges3__45__cpo6cbeginE,(_ZN30_INTERNAL_78b5ae16_4_k_cu_main6thrust24THRUST_300001_SM_1000_NS12placeholders2_6E - _ZN30_INTERNAL_78b5ae16_4_k_cu_main4cuda3std6ranges3__45__cpo6cbeginE)
_ZN30_INTERNAL_78b5ae16_4_k_cu_main4cuda3std6ranges3__45__cpo6cbeginE:
	.zero		1
	.type		_ZN30_INTERNAL_78b5ae16_4_k_cu_main6thrust24THRUST_300001_SM_1000_NS12placeholders2_6E,@object
	.size		_ZN30_INTERNAL_78b5ae16_4_k_cu_main6thrust24THRUST_300001_SM_1000_NS12placeholders2_6E,(_ZN30_INTERNAL_78b5ae16_4_k_cu_main4cuda3std3__45__cpo7crbeginE - _ZN30_INTERNAL_78b5ae16_4_k_cu_main6thrust24THRUST_300001_SM_1000_NS12placeholders2_6E)
_ZN30_INTERNAL_78b5ae16_4_k_cu_main6thrust24THRUST_300001_SM_1000_NS12placeholders2_6E:
	.zero		1
	.type		_ZN30_INTERNAL_78b5ae16_4_k_cu_main4cuda3std3__45__cpo7crbeginE,@object
	.size		_ZN30_INTERNAL_78b5ae16_4_k_cu_main4cuda3std3__45__cpo7crbeginE,(_ZN30_INTERNAL_78b5ae16_4_k_cu_main4cuda3std6ranges3__45__cpo4nextE - _ZN30_INTERNAL_78b5ae16_4_k_cu_main4cuda3std3__45__cpo7crbeginE)
_ZN30_INTERNAL_78b5ae16_4_k_cu_main4cuda3std3__45__cpo7crbeginE:
	.zero		1
	.type		_ZN30_INTERNAL_78b5ae16_4_k_cu_main4cuda3std6ranges3__45__cpo4nextE,@object
	.size		_ZN30_INTERNAL_78b5ae16_4_k_cu_main4cuda3std6ranges3__45__cpo4nextE,(_ZN30_INTERNAL_78b5ae16_4_k_cu_main4cuda3std6ranges3__45__cpo4swapE - _ZN30_INTERNAL_78b5ae16_4_k_cu_main4cuda3std6ranges3__45__cpo4nextE)
_ZN30_INTERNAL_78b5ae16_4_k_cu_main4cuda3std6ranges3__45__cpo4nextE:
	.zero		1
	.type		_ZN30_INTERNAL_78b5ae16_4_k_cu_main4cuda3std6ranges3__45__cpo4swapE,@object
	.size		_ZN30_INTERNAL_78b5ae16_4_k_cu_main4cuda3std6ranges3__45__cpo4swapE,(_ZN30_INTERNAL_78b5ae16_4_k_cu_main6thrust24THRUST_300001_SM_1000_NS8cuda_cub10par_nosyncE - _ZN30_INTERNAL_78b5ae16_4_k_cu_main4cuda3std6ranges3__45__cpo4swapE)
_ZN30_INTERNAL_78b5ae16_4_k_cu_main4cuda3std6ranges3__45__cpo4swapE:
	.zero		1
	.type		_ZN30_INTERNAL_78b5ae16_4_k_cu_main6thrust24THRUST_300001_SM_1000_NS8cuda_cub10par_nosyncE,@object
	.size		_ZN30_INTERNAL_78b5ae16_4_k_cu_main6thrust24THRUST_300001_SM_1000_NS8cuda_cub10par_nosyncE,(_ZN30_INTERNAL_78b5ae16_4_k_cu_main6thrust24THRUST_300001_SM_1000_NS3seqE - _ZN30_INTERNAL_78b5ae16_4_k_cu_main6thrust24THRUST_300001_SM_1000_NS8cuda_cub10par_nosyncE)
_ZN30_INTERNAL_78b5ae16_4_k_cu_main6thrust24THRUST_300001_SM_1000_NS8cuda_cub10par_nosyncE:
	.zero		1
	.type		_ZN30_INTERNAL_78b5ae16_4_k_cu_main6thrust24THRUST_300001_SM_1000_NS3seqE,@object
	.size		_ZN30_INTERNAL_78b5ae16_4_k_cu_main6thrust24THRUST_300001_SM_1000_NS3seqE,(_ZN30_INTERNAL_78b5ae16_4_k_cu_main4cuda3std3__420unreachable_sentinelE - _ZN30_INTERNAL_78b5ae16_4_k_cu_main6thrust24THRUST_300001_SM_1000_NS3seqE)
_ZN30_INTERNAL_78b5ae16_4_k_cu_main6thrust24THRUST_300001_SM_1000_NS3seqE:
	.zero		1
	.type		_ZN30_INTERNAL_78b5ae16_4_k_cu_main4cuda3std3__420unreachable_sentinelE,@object
	.size		_ZN30_INTERNAL_78b5ae16_4_k_cu_main4cuda3std3__420unreachable_sentinelE,(_ZN30_INTERNAL_78b5ae16_4_k_cu_main4cuda3std6ranges3__45__cpo5ssizeE - _ZN30_INTERNAL_78b5ae16_4_k_cu_main4cuda3std3__420unreachable_sentinelE)
_ZN30_INTERNAL_78b5ae16_4_k_cu_main4cuda3std3__420unreachable_sentinelE:
	.zero		1
	.type		_ZN30_INTERNAL_78b5ae16_4_k_cu_main4cuda3std6ranges3__45__cpo5ssizeE,@object
	.size		_ZN30_INTERNAL_78b5ae16_4_k_cu_main4cuda3std6ranges3__45__cpo5ssizeE,(_ZN30_INTERNAL_78b5ae16_4_k_cu_main6thrust24THRUST_300001_SM_1000_NS12placeholders2_3E - _ZN30_INTERNAL_78b5ae16_4_k_cu_main4cuda3std6ranges3__45__cpo5ssizeE)
_ZN30_INTERNAL_78b5ae16_4_k_cu_main4cuda3std6ranges3__45__cpo5ssizeE:
	.zero		1
	.type		_ZN30_INTERNAL_78b5ae16_4_k_cu_main6thrust24THRUST_300001_SM_1000_NS12placeholders2_3E,@object
	.size		_ZN30_INTERNAL_78b5ae16_4_k_cu_main6thrust24THRUST_300001_SM_1000_NS12placeholders2_3E,(_ZN30_INTERNAL_78b5ae16_4_k_cu_main4cuda3std3__45__cpo4cendE - _ZN30_INTERNAL_78b5ae16_4_k_cu_main6thrust24THRUST_300001_SM_1000_NS12placeholders2_3E)
_ZN30_INTERNAL_78b5ae16_4_k_cu_main6thrust24THRUST_300001_SM_1000_NS12placeholders2_3E:
	.zero		1
	.type		_ZN30_INTERNAL_78b5ae16_4_k_cu_main4cuda3std3__45__cpo4cendE,@object
	.size		_ZN30_INTERNAL_78b5ae16_4_k_cu_main4cuda3std3__45__cpo4cendE,(_ZN30_INTERNAL_78b5ae16_4_k_cu_main4cuda3std6ranges3__45__cpo4cendE - _ZN30_INTERNAL_78b5ae16_4_k_cu_main4cuda3std3__45__cpo4cendE)
_ZN30_INTERNAL_78b5ae16_4_k_cu_main4cuda3std3__45__cpo4cendE:
	.zero		1
	.type		_ZN30_INTERNAL_78b5ae16_4_k_cu_main4cuda3std6ranges3__45__cpo4cendE,@object
	.size		_ZN30_INTERNAL_78b5ae16_4_k_cu_main4cuda3std6ranges3__45__cpo4cendE,(_ZN30_INTERNAL_78b5ae16_4_k_cu_main6thrust24THRUST_300001_SM_1000_NS12placeholders2_7E - _ZN30_INTERNAL_78b5ae16_4_k_cu_main4cuda3std6ranges3__45__cpo4cendE)
_ZN30_INTERNAL_78b5ae16_4_k_cu_main4cuda3std6ranges3__45__cpo4cendE:
	.zero		1
	.type		_ZN30_INTERNAL_78b5ae16_4_k_cu_main6thrust24THRUST_300001_SM_1000_NS12placeholders2_7E,@object
	.size		_ZN30_INTERNAL_78b5ae16_4_k_cu_main6thrust24THRUST_300001_SM_1000_NS12placeholders2_7E,(_ZN30_INTERNAL_78b5ae16_4_k_cu_main4cuda3std3__45__cpo5crendE - _ZN30_INTERNAL_78b5ae16_4_k_cu_main6thrust24THRUST_300001_SM_1000_NS12placeholders2_7E)
_ZN30_INTERNAL_78b5ae16_4_k_cu_main6thrust24THRUST_300001_SM_1000_NS12placeholders2_7E:
	.zero		1
	.type		_ZN30_INTERNAL_78b5ae16_4_k_cu_main4cuda3std3__45__cpo5crendE,@object
	.size		_ZN30_INTERNAL_78b5ae16_4_k_cu_main4cuda3std3__45__cpo5crendE,(_ZN30_INTERNAL_78b5ae16_4_k_cu_main4cuda3std6ranges3__45__cpo4prevE - _ZN30_INTERNAL_78b5ae16_4_k_cu_main4cuda3std3__45__cpo5crendE)
_ZN30_INTERNAL_78b5ae16_4_k_cu_main4cuda3std3__45__cpo5crendE:
	.zero		1
	.type		_ZN30_INTERNAL_78b5ae16_4_k_cu_main4cuda3std6ranges3__45__cpo4prevE,@object
	.size		_ZN30_INTERNAL_78b5ae16_4_k_cu_main4cuda3std6ranges3__45__cpo4prevE,(_ZN30_INTERNAL_78b5ae16_4_k_cu_main4cuda3std6ranges3__45__cpo9iter_moveE - _ZN30_INTERNAL_78b5ae16_4_k_cu_main4cuda3std6ranges3__45__cpo4prevE)
_ZN30_INTERNAL_78b5ae16_4_k_cu_main4cuda3std6ranges3__45__cpo4prevE:
	.zero		1
	.type		_ZN30_INTERNAL_78b5ae16_4_k_cu_main4cuda3std6ranges3__45__cpo9iter_moveE,@object
	.size		_ZN30_INTERNAL_78b5ae16_4_k_cu_main4cuda3std6ranges3__45__cpo9iter_moveE,(_ZN30_INTERNAL_78b5ae16_4_k_cu_main6thrust24THRUST_300001_SM_1000_NS6system6detail10sequential3seqE - _ZN30_INTERNAL_78b5ae16_4_k_cu_main4cuda3std6ranges3__45__cpo9iter_moveE)
_ZN30_INTERNAL_78b5ae16_4_k_cu_main4cuda3std6ranges3__45__cpo9iter_moveE:
	.zero		1
	.type		_ZN30_INTERNAL_78b5ae16_4_k_cu_main6thrust24THRUST_300001_SM_1000_NS6system6detail10sequential3seqE,@object
	.size		_ZN30_INTERNAL_78b5ae16_4_k_cu_main6thrust24THRUST_300001_SM_1000_NS6system6detail10sequential3seqE,(_ZN30_INTERNAL_78b5ae16_4_k_cu_main6thrust24THRUST_300001_SM_1000_NS12placeholders2_9E - _ZN30_INTERNAL_78b5ae16_4_k_cu_main6thrust24THRUST_300001_SM_1000_NS6system6detail10sequential3seqE)
_ZN30_INTERNAL_78b5ae16_4_k_cu_main6thrust24THRUST_300001_SM_1000_NS6system6detail10sequential3seqE:
	.zero		1
	.type		_ZN30_INTERNAL_78b5ae16_4_k_cu_main6thrust24THRUST_300001_SM_1000_NS12placeholders2_9E,@object
	.size		_ZN30_INTERNAL_78b5ae16_4_k_cu_main6thrust24THRUST_300001_SM_1000_NS12placeholders2_9E,(_ZN30_INTERNAL_78b5ae16_4_k_cu_main4cuda3std3__419piecewise_constructE - _ZN30_INTERNAL_78b5ae16_4_k_cu_main6thrust24THRUST_300001_SM_1000_NS12placeholders2_9E)
_ZN30_INTERNAL_78b5ae16_4_k_cu_main6thrust24THRUST_300001_SM_1000_NS12placeholders2_9E:
	.zero		1
	.type		_ZN30_INTERNAL_78b5ae16_4_k_cu_main4cuda3std3__419piecewise_constructE,@object
	.size		_ZN30_INTERNAL_78b5ae16_4_k_cu_main4cuda3std3__419piecewise_constructE,(_ZN30_INTERNAL_78b5ae16_4_k_cu_main4cuda3std6ranges3__45__cpo5cdataE - _ZN30_INTERNAL_78b5ae16_4_k_cu_main4cuda3std3__419piecewise_constructE)
_ZN30_INTERNAL_78b5ae16_4_k_cu_main4cuda3std3__419piecewise_constructE:
	.zero		1
	.type		_ZN30_INTERNAL_78b5ae16_4_k_cu_main4cuda3std6ranges3__45__cpo5cdataE,@object
	.size		_ZN30_INTERNAL_78b5ae16_4_k_cu_main4cuda3std6ranges3__45__cpo5cdataE,(_ZN30_INTERNAL_78b5ae16_4_k_cu_main6thrust24THRUST_300001_SM_1000_NS12placeholders2_1E - _ZN30_INTERNAL_78b5ae16_4_k_cu_main4cuda3std6ranges3__45__cpo5cdataE)
_ZN30_INTERNAL_78b5ae16_4_k_cu_main4cuda3std6ranges3__45__cpo5cdataE:
	.zero		1
	.type		_ZN30_INTERNAL_78b5ae16_4_k_cu_main6thrust24THRUST_300001_SM_1000_NS12placeholders2_1E,@object
	.size		_ZN30_INTERNAL_78b5ae16_4_k_cu_main6thrust24THRUST_300001_SM_1000_NS12placeholders2_1E,(_ZN30_INTERNAL_78b5ae16_4_k_cu_main4cuda3std3__45__cpo3endE - _ZN30_INTERNAL_78b5ae16_4_k_cu_main6thrust24THRUST_300001_SM_1000_NS12placeholders2_1E)
_ZN30_INTERNAL_78b5ae16_4_k_cu_main6thrust24THRUST_300001_SM_1000_NS12placeholders2_1E:
	.zero		1
	.type		_ZN30_INTERNAL_78b5ae16_4_k_cu_main4cuda3std3__45__cpo3endE,@object
	.size		_ZN30_INTERNAL_78b5ae16_4_k_cu_main4cuda3std3__45__cpo3endE,(_ZN30_INTERNAL_78b5ae16_4_k_cu_main4cuda3std6ranges3__45__cpo3endE - _ZN30_INTERNAL_78b5ae16_4_k_cu_main4cuda3std3__45__cpo3endE)
_ZN30_INTERNAL_78b5ae16_4_k_cu_main4cuda3std3__45__cpo3endE:
	.zero		1
	.type		_ZN30_INTERNAL_78b5ae16_4_k_cu_main4cuda3std6ranges3__45__cpo3endE,@object
	.size		_ZN30_INTERNAL_78b5ae16_4_k_cu_main4cuda3std6ranges3__45__cpo3endE,(_ZN30_INTERNAL_78b5ae16_4_k_cu_main6thrust24THRUST_300001_SM_1000_NS12placeholders2_5E - _ZN30_INTERNAL_78b5ae16_4_k_cu_main4cuda3std6ranges3__45__cpo3endE)
_ZN30_INTERNAL_78b5ae16_4_k_cu_main4cuda3std6ranges3__45__cpo3endE:
	.zero		1
	.type		_ZN30_INTERNAL_78b5ae16_4_k_cu_main6thrust24THRUST_300001_SM_1000_NS12placeholders2_5E,@object
	.size		_ZN30_INTERNAL_78b5ae16_4_k_cu_main6thrust24THRUST_300001_SM_1000_NS12placeholders2_5E,(_ZN30_INTERNAL_78b5ae16_4_k_cu_main4cuda3std3__45__cpo4rendE - _ZN30_INTERNAL_78b5ae16_4_k_cu_main6thrust24THRUST_300001_SM_1000_NS12placeholders2_5E)
_ZN30_INTERNAL_78b5ae16_4_k_cu_main6thrust24THRUST_300001_SM_1000_NS12placeholders2_5E:
	.zero		1
	.type		_ZN30_INTERNAL_78b5ae16_4_k_cu_main4cuda3std3__45__cpo4rendE,@object
	.size		_ZN30_INTERNAL_78b5ae16_4_k_cu_main4cuda3std3__45__cpo4rendE,(_ZN30_INTERNAL_78b5ae16_4_k_cu_main4cuda3std6ranges3__45__cpo9iter_swapE - _ZN30_INTERNAL_78b5ae16_4_k_cu_main4cuda3std3__45__cpo4rendE)
_ZN30_INTERNAL_78b5ae16_4_k_cu_main4cuda3std3__45__cpo4rendE:
	.zero		1
	.type		_ZN30_INTERNAL_78b5ae16_4_k_cu_main4cuda3std6ranges3__45__cpo9iter_swapE,@object
	.size		_ZN30_INTERNAL_78b5ae16_4_k_cu_main4cuda3std6ranges3__45__cpo9iter_swapE,(_ZN30_INTERNAL_78b5ae16_4_k_cu_main4cuda3std3__48unexpectE - _ZN30_INTERNAL_78b5ae16_4_k_cu_main4cuda3std6ranges3__45__cpo9iter_swapE)
_ZN30_INTERNAL_78b5ae16_4_k_cu_main4cuda3std6ranges3__45__cpo9iter_swapE:
	.zero		1
	.type		_ZN30_INTERNAL_78b5ae16_4_k_cu_main4cuda3std3__48unexpectE,@object
	.size		_ZN30_INTERNAL_78b5ae16_4_k_cu_main4cuda3std3__48unexpectE,(_ZN30_INTERNAL_78b5ae16_4_k_cu_main6thrust24THRUST_300001_SM_1000_NS8cuda_cub3parE - _ZN30_INTERNAL_78b5ae16_4_k_cu_main4cuda3std3__48unexpectE)
_ZN30_INTERNAL_78b5ae16_4_k_cu_main4cuda3std3__48unexpectE:
	.zero		1
	.type		_ZN30_INTERNAL_78b5ae16_4_k_cu_main6thrust24THRUST_300001_SM_1000_NS8cuda_cub3parE,@object
	.size		_ZN30_INTERNAL_78b5ae16_4_k_cu_main6thrust24THRUST_300001_SM_1000_NS8cuda_cub3parE,(.L_29 - _ZN30_INTERNAL_78b5ae16_4_k_cu_main6thrust24THRUST_300001_SM_1000_NS8cuda_cub3parE)
_ZN30_INTERNAL_78b5ae16_4_k_cu_main6thrust24THRUST_300001_SM_1000_NS8cuda_cub3parE:
	.zero		1
.L_29:


//--------------------- .nv.shared._ZN3cub18CUB_300001_SM_10006detail10merge_sort30DeviceMergeSortBlockSortKernelINS2_10policy_hubIN6thrust24THRUST_300001_SM_1000_NS6detail15normal_iteratorINS6_10device_ptrIiEEEEE9Policy600ESB_PNS0_8NullTypeESB_SF_m17IntegerComparatoriSE_EEvbT0_T1_T2_T3_T4_PT6_PT7_T5_NS1_7vsmem_tE --------------------------
	.section	.nv.shared._ZN3cub18CUB_300001_SM_10006detail10merge_sort30DeviceMergeSortBlockSortKernelINS2_10policy_hubIN6thrust24THRUST_300001_SM_1000_NS6detail15normal_iteratorINS6_10device_ptrIiEEEEE9Policy600ESB_PNS0_8NullTypeESB_SF_m17IntegerComparatoriSE_EEvbT0_T1_T2_T3_T4_PT6_PT7_T5_NS1_7vsmem_tE,"aw",@nobits
	.sectionflags	@""
	.align	16
.nv.shared._ZN3cub18CUB_300001_SM_10006detail10merge_sort30DeviceMergeSortBlockSortKernelINS2_10policy_hubIN6thrust24THRUST_300001_SM_1000_NS6detail15normal_iteratorINS6_10device_ptrIiEEEEE9Policy600ESB_PNS0_8NullTypeESB_SF_m17IntegerComparatoriSE_EEvbT0_T1_T2_T3_T4_PT6_PT7_T5_NS1_7vsmem_tE:
	.zero		18448


//--------------------- .nv.shared._ZN3cub18CUB_300001_SM_10006detail10merge_sort26DeviceMergeSortMergeKernelINS2_10policy_hubIN6thrust24THRUST_300001_SM_1000_NS6detail15normal_iteratorINS6_10device_ptrIiEEEEE9Policy600ESB_PNS0_8NullTypeESB_SF_j17IntegerComparatoriSE_EEvbT2_T3_T4_PT6_PT7_T5_PSJ_SJ_NS1_7vsmem_tE --------------------------
	.section	.nv.shared._ZN3cub18CUB_300001_SM_10006detail10merge_sort26DeviceMergeSortMergeKernelINS2_10policy_hubIN6thrust24THRUST_300001_SM_1000_NS6detail15normal_iteratorINS6_10device_ptrIiEEEEE9Policy600ESB_PNS0_8NullTypeESB_SF_j17IntegerComparatoriSE_EEvbT2_T3_T4_PT6_PT7_T5_PSJ_SJ_NS1_7vsmem_tE,"aw",@nobits
	.sectionflags	@""
	.align	16
.nv.shared._ZN3cub18CUB_300001_SM_10006detail10merge_sort26DeviceMergeSortMergeKernelINS2_10policy_hubIN6thrust24THRUST_300001_SM_1000_NS6detail15normal_iteratorINS6_10device_ptrIiEEEEE9Policy600ESB_PNS0_8NullTypeESB_SF_j17IntegerComparatoriSE_EEvbT2_T3_T4_PT6_PT7_T5_PSJ_SJ_NS1_7vsmem_tE:
	.zero		18448


//--------------------- .nv.shared._ZN3cub18CUB_300001_SM_10006detail10merge_sort30DeviceMergeSortBlockSortKernelINS2_10policy_hubIN6thrust24THRUST_300001_SM_1000_NS6detail15normal_iteratorINS6_10device_ptrIiEEEEE9Policy600ESB_PNS0_8NullTypeESB_SF_j17IntegerComparatoriSE_EEvbT0_T1_T2_T3_T4_PT6_PT7_T5_NS1_7vsmem_tE --------------------------
	.section	.nv.shared._ZN3cub18CUB_300001_SM_10006detail10merge_sort30DeviceMergeSortBlockSortKernelINS2_10policy_hubIN6thrust24THRUST_300001_SM_1000_NS6detail15normal_iteratorINS6_10device_ptrIiEEEEE9Policy600ESB_PNS0_8NullTypeESB_SF_j17IntegerComparatoriSE_EEvbT0_T1_T2_T3_T4_PT6_PT7_T5_NS1_7vsmem_tE,"aw",@nobits
	.sectionflags	@""
	.align	16
.nv.shared._ZN3cub18CUB_300001_SM_10006detail10merge_sort30DeviceMergeSortBlockSortKernelINS2_10policy_hubIN6thrust24THRUST_300001_SM_1000_NS6detail15normal_iteratorINS6_10device_ptrIiEEEEE9Policy600ESB_PNS0_8NullTypeESB_SF_j17IntegerComparatoriSE_EEvbT0_T1_T2_T3_T4_PT6_PT7_T5_NS1_7vsmem_tE:
	.zero		18448


//--------------------- .nv.constant0._ZN3cub18CUB_300001_SM_10006detail10merge_sort26DeviceMergeSortMergeKernelINS2_10policy_hubIN6thrust24THRUST_300001_SM_1000_NS6detail15normal_iteratorINS6_10device_ptrIiEEEEE9Policy600ESB_PNS0_8NullTypeESB_SF_m17IntegerComparatoriSE_EEvbT2_T3_T4_PT6_PT7_T5_PSJ_SJ_NS1_7vsmem_tE --------------------------
	.section	.nv.constant0._ZN3cub18CUB_300001_SM_10006detail10merge_sort26DeviceMergeSortMergeKernelINS2_10policy_hubIN6thrust24THRUST_300001_SM_1000_NS6detail15normal_iteratorINS6_10device_ptrIiEEEEE9Policy600ESB_PNS0_8NullTypeESB_SF_m17IntegerComparatoriSE_EEvbT2_T3_T4_PT6_PT7_T5_PSJ_SJ_NS1_7vsmem_tE,"a",@progbits
	.sectionflags	@""
	.align	4
.nv.constant0._ZN3cub18CUB_300001_SM_10006detail10merge_sort26DeviceMergeSortMergeKernelINS2_10policy_hubIN6thrust24THRUST_300001_SM_1000_NS6detail15normal_iteratorINS6_10device_ptrIiEEEEE9Policy600ESB_PNS0_8NullTypeESB_SF_m17IntegerComparatoriSE_EEvbT2_T3_T4_PT6_PT7_T5_PSJ_SJ_NS1_7vsmem_tE:
	.zero		976


//--------------------- .nv.constant0._ZN3cub18CUB_300001_SM_10006detail10merge_sort30DeviceMergeSortPartitionKernelIN6thrust24THRUST_300001_SM_1000_NS6detail15normal_iteratorINS5_10device_ptrIiEEEEm17IntegerComparatoriEEvbT_PT2_T0_SF_PSF_T1_SF_i --------------------------
	.section	.nv.constant0._ZN3cub18CUB_300001_SM_10006detail10merge_sort30DeviceMergeSortPartitionKernelIN6thrust24THRUST_300001_SM_1000_NS6detail15normal_iteratorINS5_10device_ptrIiEEEEm17IntegerComparatoriEEvbT_PT2_T0_SF_PSF_T1_SF_i,"a",@progbits
	.sectionflags	@""
	.align	4
.nv.constant0._ZN3cub18CUB_300001_SM_10006detail10merge_sort30DeviceMergeSortPartitionKernelIN6thrust24THRUST_300001_SM_1000_NS6detail15normal_iteratorINS5_10device_ptrIiEEEEm17IntegerComparatoriEEvbT_PT2_T0_SF_PSF_T1_SF_i:
	.zero		964


//--------------------- .nv.constant0._ZN3cub18CUB_300001_SM_10006detail10merge_sort30DeviceMergeSortBlockSortKernelINS2_10policy_hubIN6thrust24THRUST_300001_SM_1000_NS6detail15normal_iteratorINS6_10device_ptrIiEEEEE9Policy600ESB_PNS0_8NullTypeESB_SF_m17IntegerComparatoriSE_EEvbT0_T1_T2_T3_T4_PT6_PT7_T5_NS1_7vsmem_tE --------------------------
	.section	.nv.constant0._ZN3cub18CUB_300001_SM_10006detail10merge_sort30DeviceMergeSortBlockSortKernelINS2_10policy_hubIN6thrust24THRUST_300001_SM_1000_NS6detail15normal_iteratorINS6_10device_ptrIiEEEEE9Policy600ESB_PNS0_8NullTypeESB_SF_m17IntegerComparatoriSE_EEvbT0_T1_T2_T3_T4_PT6_PT7_T5_NS1_7vsmem_tE,"a",@progbits
	.sectionflags	@""
	.align	4
.nv.constant0._ZN3cub18CUB_300001_SM_10006detail10merge_sort30DeviceMergeSortBlockSortKernelINS2_10policy_hubIN6thrust24THRUST_300001_SM_1000_NS6detail15normal_iteratorINS6_10device_ptrIiEEEEE9Policy600ESB_PNS0_8NullTypeESB_SF_m17IntegerComparatoriSE_EEvbT0_T1_T2_T3_T4_PT6_PT7_T5_NS1_7vsmem_tE:
	.zero		976


//--------------------- .nv.constant0._ZN3cub18CUB_300001_SM_10006detail10merge_sort26DeviceMergeSortMergeKernelINS2_10policy_hubIN6thrust24THRUST_300001_SM_1000_NS6detail15normal_iteratorINS6_10device_ptrIiEEEEE9Policy600ESB_PNS0_8NullTypeESB_SF_j17IntegerComparatoriSE_EEvbT2_T3_T4_PT6_PT7_T5_PSJ_SJ_NS1_7vsmem_tE --------------------------
	.section	.nv.constant0._ZN3cub18CUB_300001_SM_10006detail10merge_sort26DeviceMergeSortMergeKernelINS2_10policy_hubIN6thrust24THRUST_300001_SM_1000_NS6detail15normal_iteratorINS6_10device_ptrIiEEEEE9Policy600ESB_PNS0_8NullTypeESB_SF_j17IntegerComparatoriSE_EEvbT2_T3_T4_PT6_PT7_T5_PSJ_SJ_NS1_7vsmem_tE,"a",@progbits
	.sectionflags	@""
	.align	4
.nv.constant0._ZN3cub18CUB_300001_SM_10006detail10merge_sort26DeviceMergeSortMergeKernelINS2_10policy_hubIN6thrust24THRUST_300001_SM_1000_NS6detail15normal_iteratorINS6_10device_ptrIiEEEEE9Policy600ESB_PNS0_8NullTypeESB_SF_j17IntegerComparatoriSE_EEvbT2_T3_T4_PT6_PT7_T5_PSJ_SJ_NS1_7vsmem_tE:
	.zero		976


//--------------------- .nv.constant0._ZN3cub18CUB_300001_SM_10006detail10merge_sort30DeviceMergeSortPartitionKernelIN6thrust24THRUST_300001_SM_1000_NS6detail15normal_iteratorINS5_10device_ptrIiEEEEj17IntegerComparatoriEEvbT_PT2_T0_SF_PSF_T1_SF_i --------------------------
	.section	.nv.constant0._ZN3cub18CUB_300001_SM_10006detail10merge_sort30DeviceMergeSortPartitionKernelIN6thrust24THRUST_300001_SM_1000_NS6detail15normal_iteratorINS5_10device_ptrIiEEEEj17IntegerComparatoriEEvbT_PT2_T0_SF_PSF_T1_SF_i,"a",@progbits
	.sectionflags	@""
	.align	4
.nv.constant0._ZN3cub18CUB_300001_SM_10006detail10merge_sort30DeviceMergeSortPartitionKernelIN6thrust24THRUST_300001_SM_1000_NS6detail15normal_iteratorINS5_10device_ptrIiEEEEj17IntegerComparatoriEEvbT_PT2_T0_SF_PSF_T1_SF_i:
	.zero		948


//--------------------- .nv.constant0._ZN3cub18CUB_300001_SM_10006detail10merge_sort30DeviceMergeSortBlockSortKernelINS2_10policy_hubIN6thrust24THRUST_300001_SM_1000_NS6detail15normal_iteratorINS6_10device_ptrIiEEEEE9Policy600ESB_PNS0_8NullTypeESB_SF_j17IntegerComparatoriSE_EEvbT0_T1_T2_T3_T4_PT6_PT7_T5_NS1_7vsmem_tE --------------------------
	.section	.nv.constant0._ZN3cub18CUB_300001_SM_10006detail10merge_sort30DeviceMergeSortBlockSortKernelINS2_10policy_hubIN6thrust24THRUST_300001_SM_1000_NS6detail15normal_iteratorINS6_10device_ptrIiEEEEE9Policy600ESB_PNS0_8NullTypeESB_SF_j17IntegerComparatoriSE_EEvbT0_T1_T2_T3_T4_PT6_PT7_T5_NS1_7vsmem_tE,"a",@progbits
	.sectionflags	@""
	.align	4
.nv.constant0._ZN3cub18CUB_300001_SM_10006detail10merge_sort30DeviceMergeSortBlockSortKernelINS2_10policy_hubIN6thrust24THRUST_300001_SM_1000_NS6detail15normal_iteratorINS6_10device_ptrIiEEEEE9Policy600ESB_PNS0_8NullTypeESB_SF_j17IntegerComparatoriSE_EEvbT0_T1_T2_T3_T4_PT6_PT7_T5_NS1_7vsmem_tE:
	.zero		976


//--------------------- .nv.constant0._ZN3cub18CUB_300001_SM_10006detail11EmptyKernelIvEEvv --------------------------
	.section	.nv.constant0._ZN3cub18CUB_300001_SM_10006detail11EmptyKernelIvEEvv,"a",@progbits
	.sectionflags	@""
	.align	4
.nv.constant0._ZN3cub18CUB_300001_SM_10006detail11EmptyKernelIvEEvv:
	.zero		896


//--------------------- SYMBOLS --------------------------

	.type		.nv.reservedSmem.offset0,@object
	.size		.nv.reservedSmem.offset0,0x4
	.type		.nv.reservedSmem.cap,@object
	.size		.nv.reservedSmem.cap,0x4
